//
// Generated by NVIDIA NVVM Compiler
//
// Compiler Build ID: CL-36424714
// Cuda compilation tools, release 13.0, V13.0.88
// Based on NVVM 20.0.0
//

.version 9.0
.target sm_100
.address_size 64

	// .globl	natr_make_inv_close100
.shared .align 4 .b8 _ZZN34_INTERNAL_1632777f_4_k_cu_1a08b83d16block_reduce_sumEfE9warp_sums[128];
// _ZZ22natr_batch_warp_io_f32E5sh_tr has been demoted
// _ZZ22natr_batch_warp_io_f32E8sh_scale has been demoted
// _ZZ22natr_batch_warp_io_f32E6sh_atr has been demoted
// _ZZ31natr_batch_warp_io_f32_with_invE5sh_tr has been demoted
// _ZZ31natr_batch_warp_io_f32_with_invE8sh_scale has been demoted
// _ZZ31natr_batch_warp_io_f32_with_invE6sh_atr has been demoted

.visible .entry natr_make_inv_close100(
	.param .u64 .ptr .align 1 natr_make_inv_close100_param_0,
	.param .u32 natr_make_inv_close100_param_1,
	.param .u64 .ptr .align 1 natr_make_inv_close100_param_2
)
{
	.reg .pred 	%p<4>;
	.reg .b32 	%r<6>;
	.reg .b32 	%f<8>;
	.reg .b64 	%rd<8>;

	ld.param.u64 	%rd1, [natr_make_inv_close100_param_0];
	ld.param.u32 	%r2, [natr_make_inv_close100_param_1];
	ld.param.u64 	%rd2, [natr_make_inv_close100_param_2];
	mov.u32 	%r3, %ctaid.x;
	mov.u32 	%r4, %ntid.x;
	mov.u32 	%r5, %tid.x;
	mad.lo.s32 	%r1, %r3, %r4, %r5;
	setp.ge.s32 	%p1, %r1, %r2;
	@%p1 bra 	$L__BB0_2;
	cvta.to.global.u64 	%rd3, %rd2;
	cvta.to.global.u64 	%rd4, %rd1;
	mul.wide.s32 	%rd5, %r1, 4;
	add.s64 	%rd6, %rd4, %rd5;
	ld.global.nc.f32 	%f1, [%rd6];
	abs.f32 	%f3, %f1;
	setp.ne.f32 	%p2, %f3, 0f7F800000;
	setp.neu.f32 	%p3, %f1, 0f00000000;
	mov.f32 	%f4, 0f42C80000;
	div.rn.f32 	%f5, %f4, %f1;
	selp.f32 	%f6, %f5, 0f7FFFFFFF, %p3;
	selp.f32 	%f7, %f6, 0f7FFFFFFF, %p2;
	add.s64 	%rd7, %rd3, %rd5;
	st.global.f32 	[%rd7], %f7;
$L__BB0_2:
	ret;

}
	// .globl	natr_batch_f32
.visible .entry natr_batch_f32(
	.param .u64 .ptr .align 1 natr_batch_f32_param_0,
	.param .u64 .ptr .align 1 natr_batch_f32_param_1,
	.param .u64 .ptr .align 1 natr_batch_f32_param_2,
	.param .u32 natr_batch_f32_param_3,
	.param .u32 natr_batch_f32_param_4,
	.param .u32 natr_batch_f32_param_5,
	.param .u64 .ptr .align 1 natr_batch_f32_param_6
)
{
	.reg .pred 	%p<43>;
	.reg .b32 	%r<77>;
	.reg .b32 	%f<92>;
	.reg .b64 	%rd<37>;
	.reg .b64 	%fd<38>;

	ld.param.u64 	%rd8, [natr_batch_f32_param_0];
	ld.param.u64 	%rd9, [natr_batch_f32_param_1];
	ld.param.u64 	%rd7, [natr_batch_f32_param_2];
	ld.param.u32 	%r37, [natr_batch_f32_param_3];
	ld.param.u32 	%r38, [natr_batch_f32_param_4];
	ld.param.u32 	%r39, [natr_batch_f32_param_5];
	ld.param.u64 	%rd10, [natr_batch_f32_param_6];
	cvta.to.global.u64 	%rd1, %rd8;
	cvta.to.global.u64 	%rd2, %rd10;
	cvta.to.global.u64 	%rd3, %rd9;
	mov.u32 	%r1, %ctaid.x;
	setp.ge.s32 	%p1, %r1, %r39;
	@%p1 bra 	$L__BB1_25;
	cvta.to.global.u64 	%rd11, %rd7;
	mul.wide.u32 	%rd12, %r1, 4;
	add.s64 	%rd13, %rd11, %rd12;
	ld.global.nc.u32 	%r2, [%rd13];
	setp.lt.s32 	%p2, %r2, 1;
	@%p2 bra 	$L__BB1_25;
	add.s32 	%r74, %r2, %r38;
	add.s32 	%r4, %r74, -1;
	mul.lo.s32 	%r5, %r37, %r1;
	setp.lt.s32 	%p3, %r38, %r37;
	setp.ge.s32 	%p4, %r37, %r74;
	and.pred  	%p5, %p3, %p4;
	@%p5 bra 	$L__BB1_6;
	mov.u32 	%r66, %tid.x;
	setp.ge.s32 	%p41, %r66, %r37;
	@%p41 bra 	$L__BB1_25;
	mov.u32 	%r7, %ntid.x;
$L__BB1_5:
	add.s32 	%r64, %r66, %r5;
	mul.wide.s32 	%rd35, %r64, 4;
	add.s64 	%rd36, %rd2, %rd35;
	mov.b32 	%r65, 2147483647;
	st.global.u32 	[%rd36], %r65;
	add.s32 	%r66, %r66, %r7;
	setp.lt.s32 	%p42, %r66, %r37;
	@%p42 bra 	$L__BB1_5;
	bra.uni 	$L__BB1_25;
$L__BB1_6:
	mov.u32 	%r10, %tid.x;
	setp.ge.s32 	%p6, %r10, %r4;
	@%p6 bra 	$L__BB1_9;
	mov.u32 	%r11, %ntid.x;
	mov.u32 	%r67, %r10;
$L__BB1_8:
	add.s32 	%r40, %r67, %r5;
	mul.wide.s32 	%rd14, %r40, 4;
	add.s64 	%rd15, %rd2, %rd14;
	mov.b32 	%r41, 2147483647;
	st.global.u32 	[%rd15], %r41;
	add.s32 	%r67, %r67, %r11;
	setp.lt.s32 	%p7, %r67, %r4;
	@%p7 bra 	$L__BB1_8;
$L__BB1_9:
	bar.sync 	0;
	setp.ge.u32 	%p8, %r10, %r2;
	mov.f32 	%f89, 0f00000000;
	@%p8 bra 	$L__BB1_13;
	mov.f32 	%f87, 0f00000000;
	mov.u32 	%r14, %ntid.x;
	mov.u32 	%r68, %r10;
	mov.f32 	%f88, %f87;
$L__BB1_11:
	add.s32 	%r42, %r68, %r38;
	mul.wide.s32 	%rd16, %r42, 4;
	add.s64 	%rd17, %rd1, %rd16;
	ld.global.nc.f32 	%f14, [%rd17];
	sub.f32 	%f15, %f14, %f87;
	add.f32 	%f3, %f88, %f15;
	sub.f32 	%f16, %f3, %f88;
	sub.f32 	%f87, %f16, %f15;
	add.s32 	%r68, %r68, %r14;
	setp.lt.s32 	%p9, %r68, %r2;
	mov.f32 	%f88, %f3;
	@%p9 bra 	$L__BB1_11;
	add.f32 	%f89, %f3, %f87;
$L__BB1_13:
	and.b32  	%r43, %r10, 31;
	mov.b32 	%r44, %f89;
	shfl.sync.down.b32	%r45|%p10, %r44, 16, 31, -1;
	mov.b32 	%f17, %r45;
	add.f32 	%f18, %f89, %f17;
	mov.b32 	%r46, %f18;
	shfl.sync.down.b32	%r47|%p11, %r46, 8, 31, -1;
	mov.b32 	%f19, %r47;
	add.f32 	%f20, %f18, %f19;
	mov.b32 	%r48, %f20;
	shfl.sync.down.b32	%r49|%p12, %r48, 4, 31, -1;
	mov.b32 	%f21, %r49;
	add.f32 	%f22, %f20, %f21;
	mov.b32 	%r50, %f22;
	shfl.sync.down.b32	%r51|%p13, %r50, 2, 31, -1;
	mov.b32 	%f23, %r51;
	add.f32 	%f24, %f22, %f23;
	mov.b32 	%r52, %f24;
	shfl.sync.down.b32	%r53|%p14, %r52, 1, 31, -1;
	mov.b32 	%f25, %r53;
	add.f32 	%f7, %f24, %f25;
	setp.ne.s32 	%p15, %r43, 0;
	@%p15 bra 	$L__BB1_15;
	shr.u32 	%r54, %r10, 3;
	mov.u32 	%r55, _ZZN34_INTERNAL_1632777f_4_k_cu_1a08b83d16block_reduce_sumEfE9warp_sums;
	add.s32 	%r56, %r55, %r54;
	st.shared.f32 	[%r56], %f7;
$L__BB1_15:
	bar.sync 	0;
	setp.ne.s32 	%p16, %r10, 0;
	@%p16 bra 	$L__BB1_25;
	mov.u32 	%r58, %ntid.x;
	add.s32 	%r59, %r58, 31;
	shr.u32 	%r60, %r59, 5;
	neg.s32 	%r70, %r60;
	mov.f32 	%f90, 0f00000000;
	mov.u32 	%r69, _ZZN34_INTERNAL_1632777f_4_k_cu_1a08b83d16block_reduce_sumEfE9warp_sums;
	mov.f32 	%f91, %f90;
$L__BB1_17:
	.pragma "nounroll";
	ld.shared.f32 	%f27, [%r69];
	sub.f32 	%f28, %f27, %f90;
	add.f32 	%f10, %f91, %f28;
	sub.f32 	%f29, %f10, %f91;
	sub.f32 	%f90, %f29, %f28;
	add.s32 	%r70, %r70, 1;
	setp.ne.s32 	%p17, %r70, 0;
	add.s32 	%r69, %r69, 4;
	mov.f32 	%f91, %f10;
	@%p17 bra 	$L__BB1_17;
	add.f32 	%f30, %f10, %f90;
	cvt.f64.f32 	%fd8, %f30;
	cvt.rn.f64.u32 	%fd9, %r2;
	rcp.rn.f64 	%fd1, %fd9;
	mul.f64 	%fd36, %fd1, %fd8;
	cvt.s64.s32 	%rd18, %r74;
	mul.wide.s32 	%rd19, %r74, 4;
	add.s64 	%rd20, %rd3, %rd19;
	ld.global.nc.f32 	%f31, [%rd20+-4];
	abs.f32 	%f33, %f31;
	setp.ne.f32 	%p18, %f33, 0f7F800000;
	setp.neu.f32 	%p19, %f31, 0f00000000;
	mov.f32 	%f34, 0f42C80000;
	div.rn.f32 	%f35, %f34, %f31;
	selp.f32 	%f36, %f35, 0f7FFFFFFF, %p19;
	selp.f32 	%f37, %f36, 0f7FFFFFFF, %p18;
	setp.num.f32 	%p20, %f37, %f37;
	cvt.f64.f32 	%fd10, %f37;
	mul.f64 	%fd11, %fd36, %fd10;
	cvt.rn.f32.f64 	%f38, %fd11;
	selp.f32 	%f39, %f38, 0f7FFFFFFF, %p20;
	cvt.s64.s32 	%rd21, %r5;
	add.s64 	%rd22, %rd18, %rd21;
	shl.b64 	%rd23, %rd22, 2;
	add.s64 	%rd24, %rd2, %rd23;
	st.global.f32 	[%rd24+-4], %f39;
	setp.le.s32 	%p21, %r37, %r74;
	@%p21 bra 	$L__BB1_25;
	sub.s32 	%r61, %r37, %r74;
	and.b32  	%r22, %r61, 3;
	setp.eq.s32 	%p22, %r22, 0;
	@%p22 bra 	$L__BB1_22;
	add.s32 	%r72, %r74, %r5;
	neg.s32 	%r71, %r22;
$L__BB1_21:
	.pragma "nounroll";
	mul.wide.s32 	%rd25, %r72, 4;
	add.s64 	%rd26, %rd2, %rd25;
	mul.wide.s32 	%rd27, %r74, 4;
	add.s64 	%rd28, %rd3, %rd27;
	add.s64 	%rd29, %rd1, %rd27;
	ld.global.nc.f32 	%f40, [%rd29];
	cvt.f64.f32 	%fd12, %f40;
	sub.f64 	%fd13, %fd12, %fd36;
	fma.rn.f64 	%fd36, %fd1, %fd13, %fd36;
	ld.global.nc.f32 	%f41, [%rd28];
	abs.f32 	%f43, %f41;
	setp.ne.f32 	%p23, %f43, 0f7F800000;
	setp.neu.f32 	%p24, %f41, 0f00000000;
	mov.f32 	%f44, 0f42C80000;
	div.rn.f32 	%f45, %f44, %f41;
	selp.f32 	%f46, %f45, 0f7FFFFFFF, %p24;
	selp.f32 	%f47, %f46, 0f7FFFFFFF, %p23;
	setp.num.f32 	%p25, %f47, %f47;
	cvt.f64.f32 	%fd14, %f47;
	mul.f64 	%fd15, %fd36, %fd14;
	cvt.rn.f32.f64 	%f48, %fd15;
	selp.f32 	%f49, %f48, 0f7FFFFFFF, %p25;
	st.global.f32 	[%rd26], %f49;
	add.s32 	%r74, %r74, 1;
	add.s32 	%r72, %r72, 1;
	add.s32 	%r71, %r71, 1;
	setp.ne.s32 	%p26, %r71, 0;
	@%p26 bra 	$L__BB1_21;
$L__BB1_22:
	sub.s32 	%r62, %r2, %r37;
	add.s32 	%r63, %r62, %r38;
	setp.gt.u32 	%p27, %r63, -4;
	@%p27 bra 	$L__BB1_25;
	add.s64 	%rd4, %rd1, 8;
	add.s64 	%rd5, %rd3, 8;
	add.s64 	%rd6, %rd2, 8;
	add.s32 	%r75, %r74, %r5;
$L__BB1_24:
	mul.wide.s32 	%rd30, %r74, 4;
	add.s64 	%rd31, %rd4, %rd30;
	add.s64 	%rd32, %rd5, %rd30;
	mul.wide.s32 	%rd33, %r75, 4;
	add.s64 	%rd34, %rd6, %rd33;
	ld.global.nc.f32 	%f50, [%rd31+-8];
	cvt.f64.f32 	%fd16, %f50;
	sub.f64 	%fd17, %fd16, %fd36;
	fma.rn.f64 	%fd18, %fd1, %fd17, %fd36;
	ld.global.nc.f32 	%f51, [%rd32+-8];
	abs.f32 	%f53, %f51;
	setp.ne.f32 	%p28, %f53, 0f7F800000;
	setp.neu.f32 	%p29, %f51, 0f00000000;
	mov.f32 	%f54, 0f42C80000;
	div.rn.f32 	%f55, %f54, %f51;
	selp.f32 	%f56, %f55, 0f7FFFFFFF, %p29;
	selp.f32 	%f57, %f56, 0f7FFFFFFF, %p28;
	setp.num.f32 	%p30, %f57, %f57;
	cvt.f64.f32 	%fd19, %f57;
	mul.f64 	%fd20, %fd18, %fd19;
	cvt.rn.f32.f64 	%f58, %fd20;
	selp.f32 	%f59, %f58, 0f7FFFFFFF, %p30;
	st.global.f32 	[%rd34+-8], %f59;
	ld.global.nc.f32 	%f60, [%rd31+-4];
	cvt.f64.f32 	%fd21, %f60;
	sub.f64 	%fd22, %fd21, %fd18;
	fma.rn.f64 	%fd23, %fd1, %fd22, %fd18;
	ld.global.nc.f32 	%f61, [%rd32+-4];
	abs.f32 	%f63, %f61;
	setp.ne.f32 	%p31, %f63, 0f7F800000;
	setp.neu.f32 	%p32, %f61, 0f00000000;
	div.rn.f32 	%f64, %f54, %f61;
	selp.f32 	%f65, %f64, 0f7FFFFFFF, %p32;
	selp.f32 	%f66, %f65, 0f7FFFFFFF, %p31;
	setp.num.f32 	%p33, %f66, %f66;
	cvt.f64.f32 	%fd24, %f66;
	mul.f64 	%fd25, %fd23, %fd24;
	cvt.rn.f32.f64 	%f67, %fd25;
	selp.f32 	%f68, %f67, 0f7FFFFFFF, %p33;
	st.global.f32 	[%rd34+-4], %f68;
	ld.global.nc.f32 	%f69, [%rd31];
	cvt.f64.f32 	%fd26, %f69;
	sub.f64 	%fd27, %fd26, %fd23;
	fma.rn.f64 	%fd28, %fd1, %fd27, %fd23;
	ld.global.nc.f32 	%f70, [%rd32];
	abs.f32 	%f72, %f70;
	setp.ne.f32 	%p34, %f72, 0f7F800000;
	setp.neu.f32 	%p35, %f70, 0f00000000;
	div.rn.f32 	%f73, %f54, %f70;
	selp.f32 	%f74, %f73, 0f7FFFFFFF, %p35;
	selp.f32 	%f75, %f74, 0f7FFFFFFF, %p34;
	setp.num.f32 	%p36, %f75, %f75;
	cvt.f64.f32 	%fd29, %f75;
	mul.f64 	%fd30, %fd28, %fd29;
	cvt.rn.f32.f64 	%f76, %fd30;
	selp.f32 	%f77, %f76, 0f7FFFFFFF, %p36;
	st.global.f32 	[%rd34], %f77;
	ld.global.nc.f32 	%f78, [%rd31+4];
	cvt.f64.f32 	%fd31, %f78;
	sub.f64 	%fd32, %fd31, %fd28;
	fma.rn.f64 	%fd36, %fd1, %fd32, %fd28;
	ld.global.nc.f32 	%f79, [%rd32+4];
	abs.f32 	%f81, %f79;
	setp.ne.f32 	%p37, %f81, 0f7F800000;
	setp.neu.f32 	%p38, %f79, 0f00000000;
	div.rn.f32 	%f82, %f54, %f79;
	selp.f32 	%f83, %f82, 0f7FFFFFFF, %p38;
	selp.f32 	%f84, %f83, 0f7FFFFFFF, %p37;
	setp.num.f32 	%p39, %f84, %f84;
	cvt.f64.f32 	%fd33, %f84;
	mul.f64 	%fd34, %fd36, %fd33;
	cvt.rn.f32.f64 	%f85, %fd34;
	selp.f32 	%f86, %f85, 0f7FFFFFFF, %p39;
	st.global.f32 	[%rd34+4], %f86;
	add.s32 	%r74, %r74, 4;
	add.s32 	%r75, %r75, 4;
	setp.lt.s32 	%p40, %r74, %r37;
	@%p40 bra 	$L__BB1_24;
$L__BB1_25:
	ret;

}
	// .globl	natr_batch_f32_with_inv
.visible .entry natr_batch_f32_with_inv(
	.param .u64 .ptr .align 1 natr_batch_f32_with_inv_param_0,
	.param .u64 .ptr .align 1 natr_batch_f32_with_inv_param_1,
	.param .u64 .ptr .align 1 natr_batch_f32_with_inv_param_2,
	.param .u32 natr_batch_f32_with_inv_param_3,
	.param .u32 natr_batch_f32_with_inv_param_4,
	.param .u32 natr_batch_f32_with_inv_param_5,
	.param .u64 .ptr .align 1 natr_batch_f32_with_inv_param_6
)
{
	.reg .pred 	%p<31>;
	.reg .b32 	%r<77>;
	.reg .b32 	%f<59>;
	.reg .b64 	%rd<37>;
	.reg .b64 	%fd<38>;

	ld.param.u64 	%rd8, [natr_batch_f32_with_inv_param_0];
	ld.param.u64 	%rd9, [natr_batch_f32_with_inv_param_1];
	ld.param.u64 	%rd7, [natr_batch_f32_with_inv_param_2];
	ld.param.u32 	%r37, [natr_batch_f32_with_inv_param_3];
	ld.param.u32 	%r38, [natr_batch_f32_with_inv_param_4];
	ld.param.u32 	%r39, [natr_batch_f32_with_inv_param_5];
	ld.param.u64 	%rd10, [natr_batch_f32_with_inv_param_6];
	cvta.to.global.u64 	%rd1, %rd8;
	cvta.to.global.u64 	%rd2, %rd10;
	cvta.to.global.u64 	%rd3, %rd9;
	mov.u32 	%r1, %ctaid.x;
	setp.ge.s32 	%p1, %r1, %r39;
	@%p1 bra 	$L__BB2_25;
	cvta.to.global.u64 	%rd11, %rd7;
	mul.wide.u32 	%rd12, %r1, 4;
	add.s64 	%rd13, %rd11, %rd12;
	ld.global.nc.u32 	%r2, [%rd13];
	setp.lt.s32 	%p2, %r2, 1;
	@%p2 bra 	$L__BB2_25;
	add.s32 	%r74, %r2, %r38;
	add.s32 	%r4, %r74, -1;
	mul.lo.s32 	%r5, %r37, %r1;
	setp.lt.s32 	%p3, %r38, %r37;
	setp.ge.s32 	%p4, %r37, %r74;
	and.pred  	%p5, %p3, %p4;
	@%p5 bra 	$L__BB2_6;
	mov.u32 	%r66, %tid.x;
	setp.ge.s32 	%p29, %r66, %r37;
	@%p29 bra 	$L__BB2_25;
	mov.u32 	%r7, %ntid.x;
$L__BB2_5:
	add.s32 	%r64, %r66, %r5;
	mul.wide.s32 	%rd35, %r64, 4;
	add.s64 	%rd36, %rd2, %rd35;
	mov.b32 	%r65, 2147483647;
	st.global.u32 	[%rd36], %r65;
	add.s32 	%r66, %r66, %r7;
	setp.lt.s32 	%p30, %r66, %r37;
	@%p30 bra 	$L__BB2_5;
	bra.uni 	$L__BB2_25;
$L__BB2_6:
	mov.u32 	%r10, %tid.x;
	setp.ge.s32 	%p6, %r10, %r4;
	@%p6 bra 	$L__BB2_9;
	mov.u32 	%r11, %ntid.x;
	mov.u32 	%r67, %r10;
$L__BB2_8:
	add.s32 	%r40, %r67, %r5;
	mul.wide.s32 	%rd14, %r40, 4;
	add.s64 	%rd15, %rd2, %rd14;
	mov.b32 	%r41, 2147483647;
	st.global.u32 	[%rd15], %r41;
	add.s32 	%r67, %r67, %r11;
	setp.lt.s32 	%p7, %r67, %r4;
	@%p7 bra 	$L__BB2_8;
$L__BB2_9:
	bar.sync 	0;
	setp.ge.u32 	%p8, %r10, %r2;
	mov.f32 	%f56, 0f00000000;
	@%p8 bra 	$L__BB2_13;
	mov.f32 	%f54, 0f00000000;
	mov.u32 	%r14, %ntid.x;
	mov.u32 	%r68, %r10;
	mov.f32 	%f55, %f54;
$L__BB2_11:
	add.s32 	%r42, %r68, %r38;
	mul.wide.s32 	%rd16, %r42, 4;
	add.s64 	%rd17, %rd1, %rd16;
	ld.global.nc.f32 	%f14, [%rd17];
	sub.f32 	%f15, %f14, %f54;
	add.f32 	%f3, %f55, %f15;
	sub.f32 	%f16, %f3, %f55;
	sub.f32 	%f54, %f16, %f15;
	add.s32 	%r68, %r68, %r14;
	setp.lt.s32 	%p9, %r68, %r2;
	mov.f32 	%f55, %f3;
	@%p9 bra 	$L__BB2_11;
	add.f32 	%f56, %f3, %f54;
$L__BB2_13:
	and.b32  	%r43, %r10, 31;
	mov.b32 	%r44, %f56;
	shfl.sync.down.b32	%r45|%p10, %r44, 16, 31, -1;
	mov.b32 	%f17, %r45;
	add.f32 	%f18, %f56, %f17;
	mov.b32 	%r46, %f18;
	shfl.sync.down.b32	%r47|%p11, %r46, 8, 31, -1;
	mov.b32 	%f19, %r47;
	add.f32 	%f20, %f18, %f19;
	mov.b32 	%r48, %f20;
	shfl.sync.down.b32	%r49|%p12, %r48, 4, 31, -1;
	mov.b32 	%f21, %r49;
	add.f32 	%f22, %f20, %f21;
	mov.b32 	%r50, %f22;
	shfl.sync.down.b32	%r51|%p13, %r50, 2, 31, -1;
	mov.b32 	%f23, %r51;
	add.f32 	%f24, %f22, %f23;
	mov.b32 	%r52, %f24;
	shfl.sync.down.b32	%r53|%p14, %r52, 1, 31, -1;
	mov.b32 	%f25, %r53;
	add.f32 	%f7, %f24, %f25;
	setp.ne.s32 	%p15, %r43, 0;
	@%p15 bra 	$L__BB2_15;
	shr.u32 	%r54, %r10, 3;
	mov.u32 	%r55, _ZZN34_INTERNAL_1632777f_4_k_cu_1a08b83d16block_reduce_sumEfE9warp_sums;
	add.s32 	%r56, %r55, %r54;
	st.shared.f32 	[%r56], %f7;
$L__BB2_15:
	bar.sync 	0;
	setp.ne.s32 	%p16, %r10, 0;
	@%p16 bra 	$L__BB2_25;
	mov.u32 	%r58, %ntid.x;
	add.s32 	%r59, %r58, 31;
	shr.u32 	%r60, %r59, 5;
	neg.s32 	%r70, %r60;
	mov.f32 	%f57, 0f00000000;
	mov.u32 	%r69, _ZZN34_INTERNAL_1632777f_4_k_cu_1a08b83d16block_reduce_sumEfE9warp_sums;
	mov.f32 	%f58, %f57;
$L__BB2_17:
	.pragma "nounroll";
	ld.shared.f32 	%f27, [%r69];
	sub.f32 	%f28, %f27, %f57;
	add.f32 	%f10, %f58, %f28;
	sub.f32 	%f29, %f10, %f58;
	sub.f32 	%f57, %f29, %f28;
	add.s32 	%r70, %r70, 1;
	setp.ne.s32 	%p17, %r70, 0;
	add.s32 	%r69, %r69, 4;
	mov.f32 	%f58, %f10;
	@%p17 bra 	$L__BB2_17;
	add.f32 	%f30, %f10, %f57;
	cvt.f64.f32 	%fd8, %f30;
	cvt.rn.f64.u32 	%fd9, %r2;
	rcp.rn.f64 	%fd1, %fd9;
	mul.f64 	%fd36, %fd1, %fd8;
	cvt.s64.s32 	%rd18, %r74;
	mul.wide.s32 	%rd19, %r74, 4;
	add.s64 	%rd20, %rd3, %rd19;
	ld.global.nc.f32 	%f31, [%rd20+-4];
	setp.num.f32 	%p18, %f31, %f31;
	cvt.f64.f32 	%fd10, %f31;
	mul.f64 	%fd11, %fd36, %fd10;
	cvt.rn.f32.f64 	%f32, %fd11;
	selp.f32 	%f33, %f32, 0f7FFFFFFF, %p18;
	cvt.s64.s32 	%rd21, %r5;
	add.s64 	%rd22, %rd18, %rd21;
	shl.b64 	%rd23, %rd22, 2;
	add.s64 	%rd24, %rd2, %rd23;
	st.global.f32 	[%rd24+-4], %f33;
	setp.le.s32 	%p19, %r37, %r74;
	@%p19 bra 	$L__BB2_25;
	sub.s32 	%r61, %r37, %r74;
	and.b32  	%r22, %r61, 3;
	setp.eq.s32 	%p20, %r22, 0;
	@%p20 bra 	$L__BB2_22;
	add.s32 	%r72, %r74, %r5;
	neg.s32 	%r71, %r22;
$L__BB2_21:
	.pragma "nounroll";
	mul.wide.s32 	%rd25, %r72, 4;
	add.s64 	%rd26, %rd2, %rd25;
	mul.wide.s32 	%rd27, %r74, 4;
	add.s64 	%rd28, %rd3, %rd27;
	add.s64 	%rd29, %rd1, %rd27;
	ld.global.nc.f32 	%f34, [%rd29];
	cvt.f64.f32 	%fd12, %f34;
	sub.f64 	%fd13, %fd12, %fd36;
	fma.rn.f64 	%fd36, %fd1, %fd13, %fd36;
	ld.global.nc.f32 	%f35, [%rd28];
	setp.num.f32 	%p21, %f35, %f35;
	cvt.f64.f32 	%fd14, %f35;
	mul.f64 	%fd15, %fd36, %fd14;
	cvt.rn.f32.f64 	%f36, %fd15;
	selp.f32 	%f37, %f36, 0f7FFFFFFF, %p21;
	st.global.f32 	[%rd26], %f37;
	add.s32 	%r74, %r74, 1;
	add.s32 	%r72, %r72, 1;
	add.s32 	%r71, %r71, 1;
	setp.ne.s32 	%p22, %r71, 0;
	@%p22 bra 	$L__BB2_21;
$L__BB2_22:
	sub.s32 	%r62, %r2, %r37;
	add.s32 	%r63, %r62, %r38;
	setp.gt.u32 	%p23, %r63, -4;
	@%p23 bra 	$L__BB2_25;
	add.s64 	%rd4, %rd1, 8;
	add.s64 	%rd5, %rd3, 8;
	add.s64 	%rd6, %rd2, 8;
	add.s32 	%r75, %r74, %r5;
$L__BB2_24:
	mul.wide.s32 	%rd30, %r74, 4;
	add.s64 	%rd31, %rd4, %rd30;
	add.s64 	%rd32, %rd5, %rd30;
	mul.wide.s32 	%rd33, %r75, 4;
	add.s64 	%rd34, %rd6, %rd33;
	ld.global.nc.f32 	%f38, [%rd31+-8];
	cvt.f64.f32 	%fd16, %f38;
	sub.f64 	%fd17, %fd16, %fd36;
	fma.rn.f64 	%fd18, %fd1, %fd17, %fd36;
	ld.global.nc.f32 	%f39, [%rd32+-8];
	setp.num.f32 	%p24, %f39, %f39;
	cvt.f64.f32 	%fd19, %f39;
	mul.f64 	%fd20, %fd18, %fd19;
	cvt.rn.f32.f64 	%f40, %fd20;
	selp.f32 	%f41, %f40, 0f7FFFFFFF, %p24;
	st.global.f32 	[%rd34+-8], %f41;
	ld.global.nc.f32 	%f42, [%rd31+-4];
	cvt.f64.f32 	%fd21, %f42;
	sub.f64 	%fd22, %fd21, %fd18;
	fma.rn.f64 	%fd23, %fd1, %fd22, %fd18;
	ld.global.nc.f32 	%f43, [%rd32+-4];
	setp.num.f32 	%p25, %f43, %f43;
	cvt.f64.f32 	%fd24, %f43;
	mul.f64 	%fd25, %fd23, %fd24;
	cvt.rn.f32.f64 	%f44, %fd25;
	selp.f32 	%f45, %f44, 0f7FFFFFFF, %p25;
	st.global.f32 	[%rd34+-4], %f45;
	ld.global.nc.f32 	%f46, [%rd31];
	cvt.f64.f32 	%fd26, %f46;
	sub.f64 	%fd27, %fd26, %fd23;
	fma.rn.f64 	%fd28, %fd1, %fd27, %fd23;
	ld.global.nc.f32 	%f47, [%rd32];
	setp.num.f32 	%p26, %f47, %f47;
	cvt.f64.f32 	%fd29, %f47;
	mul.f64 	%fd30, %fd28, %fd29;
	cvt.rn.f32.f64 	%f48, %fd30;
	selp.f32 	%f49, %f48, 0f7FFFFFFF, %p26;
	st.global.f32 	[%rd34], %f49;
	ld.global.nc.f32 	%f50, [%rd31+4];
	cvt.f64.f32 	%fd31, %f50;
	sub.f64 	%fd32, %fd31, %fd28;
	fma.rn.f64 	%fd36, %fd1, %fd32, %fd28;
	ld.global.nc.f32 	%f51, [%rd32+4];
	setp.num.f32 	%p27, %f51, %f51;
	cvt.f64.f32 	%fd33, %f51;
	mul.f64 	%fd34, %fd36, %fd33;
	cvt.rn.f32.f64 	%f52, %fd34;
	selp.f32 	%f53, %f52, 0f7FFFFFFF, %p27;
	st.global.f32 	[%rd34+4], %f53;
	add.s32 	%r74, %r74, 4;
	add.s32 	%r75, %r75, 4;
	setp.lt.s32 	%p28, %r74, %r37;
	@%p28 bra 	$L__BB2_24;
$L__BB2_25:
	ret;

}
	// .globl	natr_batch_warp_io_f32
.visible .entry natr_batch_warp_io_f32(
	.param .u64 .ptr .align 1 natr_batch_warp_io_f32_param_0,
	.param .u64 .ptr .align 1 natr_batch_warp_io_f32_param_1,
	.param .u64 .ptr .align 1 natr_batch_warp_io_f32_param_2,
	.param .u32 natr_batch_warp_io_f32_param_3,
	.param .u32 natr_batch_warp_io_f32_param_4,
	.param .u32 natr_batch_warp_io_f32_param_5,
	.param .u64 .ptr .align 1 natr_batch_warp_io_f32_param_6
)
{
	.reg .pred 	%p<110>;
	.reg .b32 	%r<189>;
	.reg .b32 	%f<246>;
	.reg .b64 	%rd<43>;
	.reg .b64 	%fd<173>;
	// demoted variable
	.shared .align 4 .b8 _ZZ22natr_batch_warp_io_f32E5sh_tr[128];
	// demoted variable
	.shared .align 4 .b8 _ZZ22natr_batch_warp_io_f32E8sh_scale[128];
	// demoted variable
	.shared .align 8 .b8 _ZZ22natr_batch_warp_io_f32E6sh_atr[256];
	ld.param.u64 	%rd10, [natr_batch_warp_io_f32_param_0];
	ld.param.u64 	%rd8, [natr_batch_warp_io_f32_param_1];
	ld.param.u64 	%rd9, [natr_batch_warp_io_f32_param_2];
	ld.param.u32 	%r80, [natr_batch_warp_io_f32_param_3];
	ld.param.u32 	%r81, [natr_batch_warp_io_f32_param_4];
	ld.param.u32 	%r82, [natr_batch_warp_io_f32_param_5];
	ld.param.u64 	%rd11, [natr_batch_warp_io_f32_param_6];
	cvta.to.global.u64 	%rd1, %rd11;
	cvta.to.global.u64 	%rd2, %rd10;
	mov.u32 	%r83, %ntid.x;
	setp.ne.s32 	%p1, %r83, 32;
	@%p1 bra 	$L__BB3_147;
	mov.u32 	%r1, %ctaid.x;
	setp.ge.s32 	%p2, %r1, %r82;
	@%p2 bra 	$L__BB3_147;
	cvta.to.global.u64 	%rd12, %rd9;
	mul.wide.u32 	%rd13, %r1, 4;
	add.s64 	%rd14, %rd12, %rd13;
	ld.global.nc.u32 	%r2, [%rd14];
	setp.lt.s32 	%p3, %r2, 1;
	@%p3 bra 	$L__BB3_147;
	add.s32 	%r3, %r2, %r81;
	mul.lo.s32 	%r4, %r80, %r1;
	mov.u32 	%r84, %tid.x;
	and.b32  	%r186, %r84, 31;
	setp.ge.s32 	%p4, %r81, %r80;
	setp.gt.s32 	%p5, %r3, %r80;
	or.pred  	%p6, %p4, %p5;
	@%p6 bra 	$L__BB3_135;
	add.s32 	%r85, %r3, -1;
	setp.ge.s32 	%p7, %r186, %r85;
	@%p7 bra 	$L__BB3_16;
	sub.s32 	%r86, %r3, %r186;
	add.s32 	%r6, %r86, -2;
	shr.u32 	%r87, %r6, 5;
	add.s32 	%r7, %r87, 1;
	and.b32  	%r8, %r7, 7;
	setp.lt.u32 	%p8, %r6, 224;
	mov.u32 	%r172, %r186;
	@%p8 bra 	$L__BB3_8;
	and.b32  	%r88, %r7, 268435448;
	neg.s32 	%r171, %r88;
	add.s64 	%rd3, %rd1, 512;
	add.s32 	%r170, %r4, %r186;
	mov.u32 	%r172, %r186;
$L__BB3_7:
	.pragma "nounroll";
	mul.wide.s32 	%rd15, %r170, 4;
	add.s64 	%rd16, %rd3, %rd15;
	mov.b32 	%r89, 2147483647;
	st.global.u32 	[%rd16+-512], %r89;
	st.global.u32 	[%rd16+-384], %r89;
	st.global.u32 	[%rd16+-256], %r89;
	st.global.u32 	[%rd16+-128], %r89;
	st.global.u32 	[%rd16], %r89;
	st.global.u32 	[%rd16+128], %r89;
	st.global.u32 	[%rd16+256], %r89;
	st.global.u32 	[%rd16+384], %r89;
	add.s32 	%r172, %r172, 256;
	add.s32 	%r171, %r171, 8;
	add.s32 	%r170, %r170, 256;
	setp.eq.s32 	%p9, %r171, 0;
	@%p9 bra 	$L__BB3_8;
	bra.uni 	$L__BB3_7;
$L__BB3_8:
	setp.eq.s32 	%p10, %r8, 0;
	@%p10 bra 	$L__BB3_16;
	setp.lt.u32 	%p11, %r8, 4;
	@%p11 bra 	$L__BB3_11;
	add.s32 	%r90, %r172, %r4;
	mul.wide.s32 	%rd17, %r90, 4;
	add.s64 	%rd18, %rd1, %rd17;
	mov.b32 	%r91, 2147483647;
	st.global.u32 	[%rd18], %r91;
	st.global.u32 	[%rd18+128], %r91;
	st.global.u32 	[%rd18+256], %r91;
	st.global.u32 	[%rd18+384], %r91;
	add.s32 	%r172, %r172, 128;
$L__BB3_11:
	and.b32  	%r92, %r7, 3;
	setp.eq.s32 	%p12, %r92, 0;
	@%p12 bra 	$L__BB3_16;
	setp.eq.s32 	%p13, %r92, 1;
	@%p13 bra 	$L__BB3_14;
	add.s32 	%r93, %r172, %r4;
	mul.wide.s32 	%rd19, %r93, 4;
	add.s64 	%rd20, %rd1, %rd19;
	mov.b32 	%r94, 2147483647;
	st.global.u32 	[%rd20], %r94;
	st.global.u32 	[%rd20+128], %r94;
	add.s32 	%r172, %r172, 64;
$L__BB3_14:
	and.b32  	%r95, %r6, 32;
	setp.ne.s32 	%p14, %r95, 0;
	@%p14 bra 	$L__BB3_16;
	add.s32 	%r96, %r172, %r4;
	mul.wide.s32 	%rd21, %r96, 4;
	add.s64 	%rd22, %rd1, %rd21;
	mov.b32 	%r97, 2147483647;
	st.global.u32 	[%rd22], %r97;
$L__BB3_16:
	setp.ge.u32 	%p15, %r186, %r2;
	mov.f32 	%f244, 0f00000000;
	@%p15 bra 	$L__BB3_30;
	not.b32 	%r98, %r186;
	add.s32 	%r99, %r2, %r98;
	shr.u32 	%r100, %r99, 5;
	add.s32 	%r27, %r100, 1;
	and.b32  	%r28, %r27, 15;
	setp.lt.u32 	%p16, %r99, 480;
	mov.f32 	%f243, 0f00000000;
	mov.u32 	%r176, %r186;
	mov.f32 	%f242, %f243;
	@%p16 bra 	$L__BB3_20;
	and.b32  	%r101, %r27, 268435440;
	neg.s32 	%r174, %r101;
	add.s64 	%rd5, %rd2, 1024;
	add.s32 	%r173, %r81, %r186;
	mov.f32 	%f243, 0f00000000;
	mov.u32 	%r176, %r186;
$L__BB3_19:
	.pragma "nounroll";
	mul.wide.s32 	%rd23, %r173, 4;
	add.s64 	%rd24, %rd5, %rd23;
	ld.global.nc.f32 	%f36, [%rd24+-1024];
	sub.f32 	%f37, %f36, %f243;
	add.f32 	%f38, %f242, %f37;
	sub.f32 	%f39, %f38, %f242;
	sub.f32 	%f40, %f39, %f37;
	ld.global.nc.f32 	%f41, [%rd24+-896];
	sub.f32 	%f42, %f41, %f40;
	add.f32 	%f43, %f38, %f42;
	sub.f32 	%f44, %f43, %f38;
	sub.f32 	%f45, %f44, %f42;
	ld.global.nc.f32 	%f46, [%rd24+-768];
	sub.f32 	%f47, %f46, %f45;
	add.f32 	%f48, %f43, %f47;
	sub.f32 	%f49, %f48, %f43;
	sub.f32 	%f50, %f49, %f47;
	ld.global.nc.f32 	%f51, [%rd24+-640];
	sub.f32 	%f52, %f51, %f50;
	add.f32 	%f53, %f48, %f52;
	sub.f32 	%f54, %f53, %f48;
	sub.f32 	%f55, %f54, %f52;
	ld.global.nc.f32 	%f56, [%rd24+-512];
	sub.f32 	%f57, %f56, %f55;
	add.f32 	%f58, %f53, %f57;
	sub.f32 	%f59, %f58, %f53;
	sub.f32 	%f60, %f59, %f57;
	ld.global.nc.f32 	%f61, [%rd24+-384];
	sub.f32 	%f62, %f61, %f60;
	add.f32 	%f63, %f58, %f62;
	sub.f32 	%f64, %f63, %f58;
	sub.f32 	%f65, %f64, %f62;
	ld.global.nc.f32 	%f66, [%rd24+-256];
	sub.f32 	%f67, %f66, %f65;
	add.f32 	%f68, %f63, %f67;
	sub.f32 	%f69, %f68, %f63;
	sub.f32 	%f70, %f69, %f67;
	ld.global.nc.f32 	%f71, [%rd24+-128];
	sub.f32 	%f72, %f71, %f70;
	add.f32 	%f73, %f68, %f72;
	sub.f32 	%f74, %f73, %f68;
	sub.f32 	%f75, %f74, %f72;
	ld.global.nc.f32 	%f76, [%rd24];
	sub.f32 	%f77, %f76, %f75;
	add.f32 	%f78, %f73, %f77;
	sub.f32 	%f79, %f78, %f73;
	sub.f32 	%f80, %f79, %f77;
	ld.global.nc.f32 	%f81, [%rd24+128];
	sub.f32 	%f82, %f81, %f80;
	add.f32 	%f83, %f78, %f82;
	sub.f32 	%f84, %f83, %f78;
	sub.f32 	%f85, %f84, %f82;
	ld.global.nc.f32 	%f86, [%rd24+256];
	sub.f32 	%f87, %f86, %f85;
	add.f32 	%f88, %f83, %f87;
	sub.f32 	%f89, %f88, %f83;
	sub.f32 	%f90, %f89, %f87;
	ld.global.nc.f32 	%f91, [%rd24+384];
	sub.f32 	%f92, %f91, %f90;
	add.f32 	%f93, %f88, %f92;
	sub.f32 	%f94, %f93, %f88;
	sub.f32 	%f95, %f94, %f92;
	ld.global.nc.f32 	%f96, [%rd24+512];
	sub.f32 	%f97, %f96, %f95;
	add.f32 	%f98, %f93, %f97;
	sub.f32 	%f99, %f98, %f93;
	sub.f32 	%f100, %f99, %f97;
	ld.global.nc.f32 	%f101, [%rd24+640];
	sub.f32 	%f102, %f101, %f100;
	add.f32 	%f103, %f98, %f102;
	sub.f32 	%f104, %f103, %f98;
	sub.f32 	%f105, %f104, %f102;
	ld.global.nc.f32 	%f106, [%rd24+768];
	sub.f32 	%f107, %f106, %f105;
	add.f32 	%f108, %f103, %f107;
	sub.f32 	%f109, %f108, %f103;
	sub.f32 	%f110, %f109, %f107;
	ld.global.nc.f32 	%f111, [%rd24+896];
	sub.f32 	%f112, %f111, %f110;
	add.f32 	%f242, %f108, %f112;
	sub.f32 	%f113, %f242, %f108;
	sub.f32 	%f243, %f113, %f112;
	add.s32 	%r176, %r176, 512;
	add.s32 	%r174, %r174, 16;
	add.s32 	%r173, %r173, 512;
	setp.ne.s32 	%p17, %r174, 0;
	@%p17 bra 	$L__BB3_19;
$L__BB3_20:
	setp.eq.s32 	%p18, %r28, 0;
	@%p18 bra 	$L__BB3_29;
	and.b32  	%r44, %r27, 7;
	setp.lt.u32 	%p19, %r28, 8;
	@%p19 bra 	$L__BB3_23;
	add.s32 	%r102, %r176, %r81;
	mul.wide.s32 	%rd25, %r102, 4;
	add.s64 	%rd26, %rd2, %rd25;
	ld.global.nc.f32 	%f115, [%rd26];
	sub.f32 	%f116, %f115, %f243;
	add.f32 	%f117, %f242, %f116;
	sub.f32 	%f118, %f117, %f242;
	sub.f32 	%f119, %f118, %f116;
	ld.global.nc.f32 	%f120, [%rd26+128];
	sub.f32 	%f121, %f120, %f119;
	add.f32 	%f122, %f117, %f121;
	sub.f32 	%f123, %f122, %f117;
	sub.f32 	%f124, %f123, %f121;
	ld.global.nc.f32 	%f125, [%rd26+256];
	sub.f32 	%f126, %f125, %f124;
	add.f32 	%f127, %f122, %f126;
	sub.f32 	%f128, %f127, %f122;
	sub.f32 	%f129, %f128, %f126;
	ld.global.nc.f32 	%f130, [%rd26+384];
	sub.f32 	%f131, %f130, %f129;
	add.f32 	%f132, %f127, %f131;
	sub.f32 	%f133, %f132, %f127;
	sub.f32 	%f134, %f133, %f131;
	ld.global.nc.f32 	%f135, [%rd26+512];
	sub.f32 	%f136, %f135, %f134;
	add.f32 	%f137, %f132, %f136;
	sub.f32 	%f138, %f137, %f132;
	sub.f32 	%f139, %f138, %f136;
	ld.global.nc.f32 	%f140, [%rd26+640];
	sub.f32 	%f141, %f140, %f139;
	add.f32 	%f142, %f137, %f141;
	sub.f32 	%f143, %f142, %f137;
	sub.f32 	%f144, %f143, %f141;
	ld.global.nc.f32 	%f145, [%rd26+768];
	sub.f32 	%f146, %f145, %f144;
	add.f32 	%f147, %f142, %f146;
	sub.f32 	%f148, %f147, %f142;
	sub.f32 	%f149, %f148, %f146;
	ld.global.nc.f32 	%f150, [%rd26+896];
	sub.f32 	%f151, %f150, %f149;
	add.f32 	%f242, %f147, %f151;
	sub.f32 	%f152, %f242, %f147;
	sub.f32 	%f243, %f152, %f151;
	add.s32 	%r176, %r176, 256;
$L__BB3_23:
	setp.eq.s32 	%p20, %r44, 0;
	@%p20 bra 	$L__BB3_29;
	and.b32  	%r47, %r27, 3;
	setp.lt.u32 	%p21, %r44, 4;
	@%p21 bra 	$L__BB3_26;
	add.s32 	%r103, %r176, %r81;
	mul.wide.s32 	%rd27, %r103, 4;
	add.s64 	%rd28, %rd2, %rd27;
	ld.global.nc.f32 	%f154, [%rd28];
	sub.f32 	%f155, %f154, %f243;
	add.f32 	%f156, %f242, %f155;
	sub.f32 	%f157, %f156, %f242;
	sub.f32 	%f158, %f157, %f155;
	ld.global.nc.f32 	%f159, [%rd28+128];
	sub.f32 	%f160, %f159, %f158;
	add.f32 	%f161, %f156, %f160;
	sub.f32 	%f162, %f161, %f156;
	sub.f32 	%f163, %f162, %f160;
	ld.global.nc.f32 	%f164, [%rd28+256];
	sub.f32 	%f165, %f164, %f163;
	add.f32 	%f166, %f161, %f165;
	sub.f32 	%f167, %f166, %f161;
	sub.f32 	%f168, %f167, %f165;
	ld.global.nc.f32 	%f169, [%rd28+384];
	sub.f32 	%f170, %f169, %f168;
	add.f32 	%f242, %f166, %f170;
	sub.f32 	%f171, %f242, %f166;
	sub.f32 	%f243, %f171, %f170;
	add.s32 	%r176, %r176, 128;
$L__BB3_26:
	setp.eq.s32 	%p22, %r47, 0;
	@%p22 bra 	$L__BB3_29;
	add.s32 	%r180, %r176, %r81;
	neg.s32 	%r179, %r47;
	mov.f32 	%f241, %f242;
$L__BB3_28:
	.pragma "nounroll";
	mul.wide.s32 	%rd29, %r180, 4;
	add.s64 	%rd30, %rd2, %rd29;
	ld.global.nc.f32 	%f172, [%rd30];
	sub.f32 	%f173, %f172, %f243;
	add.f32 	%f242, %f241, %f173;
	sub.f32 	%f174, %f242, %f241;
	sub.f32 	%f243, %f174, %f173;
	add.s32 	%r180, %r180, 32;
	add.s32 	%r179, %r179, 1;
	setp.ne.s32 	%p23, %r179, 0;
	mov.f32 	%f241, %f242;
	@%p23 bra 	$L__BB3_28;
$L__BB3_29:
	add.f32 	%f244, %f242, %f243;
$L__BB3_30:
	mov.b32 	%r105, %f244;
	shfl.sync.down.b32	%r106|%p24, %r105, 16, 31, -1;
	mov.b32 	%f175, %r106;
	add.f32 	%f176, %f244, %f175;
	mov.b32 	%r107, %f176;
	shfl.sync.down.b32	%r108|%p25, %r107, 8, 31, -1;
	mov.b32 	%f177, %r108;
	add.f32 	%f178, %f176, %f177;
	mov.b32 	%r109, %f178;
	shfl.sync.down.b32	%r110|%p26, %r109, 4, 31, -1;
	mov.b32 	%f179, %r110;
	add.f32 	%f180, %f178, %f179;
	mov.b32 	%r111, %f180;
	shfl.sync.down.b32	%r112|%p27, %r111, 2, 31, -1;
	mov.b32 	%f181, %r112;
	add.f32 	%f182, %f180, %f181;
	mov.b32 	%r113, %f182;
	shfl.sync.down.b32	%r114|%p28, %r113, 1, 31, -1;
	mov.b32 	%f183, %r114;
	add.f32 	%f184, %f182, %f183;
	cvt.rn.f64.u32 	%fd69, %r2;
	rcp.rn.f64 	%fd1, %fd69;
	setp.eq.s32 	%p29, %r186, 0;
	cvt.f64.f32 	%fd70, %f184;
	mul.f64 	%fd71, %fd1, %fd70;
	selp.f64 	%fd172, %fd71, 0d0000000000000000, %p29;
	shl.b32 	%r115, %r186, 2;
	mov.u32 	%r116, _ZZ22natr_batch_warp_io_f32E5sh_tr;
	add.s32 	%r56, %r116, %r115;
	mov.u32 	%r117, _ZZ22natr_batch_warp_io_f32E8sh_scale;
	add.s32 	%r57, %r117, %r115;
	shl.b32 	%r118, %r186, 3;
	mov.u32 	%r119, _ZZ22natr_batch_warp_io_f32E6sh_atr;
	add.s32 	%r58, %r119, %r118;
	add.s32 	%r185, %r3, 14;
	add.s32 	%r181, %r3, %r186;
	add.s32 	%r182, %r181, -1;
	add.s32 	%r183, %r182, %r4;
	cvta.to.global.u64 	%rd6, %rd8;
	mov.b32 	%r184, 15;
$L__BB3_31:
	mul.wide.s32 	%rd31, %r183, 4;
	add.s64 	%rd7, %rd1, %rd31;
	add.s32 	%r68, %r181, -1;
	setp.ge.s32 	%p30, %r68, %r80;
	@%p30 bra 	$L__BB3_33;
	mul.wide.s32 	%rd32, %r182, 4;
	add.s64 	%rd33, %rd2, %rd32;
	ld.global.nc.f32 	%f185, [%rd33];
	st.shared.f32 	[%r56], %f185;
	add.s64 	%rd34, %rd6, %rd32;
	ld.global.nc.f32 	%f186, [%rd34];
	abs.f32 	%f188, %f186;
	setp.ne.f32 	%p31, %f188, 0f7F800000;
	setp.neu.f32 	%p32, %f186, 0f00000000;
	mov.f32 	%f189, 0f42C80000;
	div.rn.f32 	%f190, %f189, %f186;
	selp.f32 	%f191, %f190, 0f7FFFFFFF, %p32;
	selp.f32 	%f192, %f191, 0f7FFFFFFF, %p31;
	st.shared.f32 	[%r57], %f192;
$L__BB3_33:
	setp.ne.s32 	%p33, %r186, 0;
	bar.warp.sync 	-1;
	add.s32 	%r120, %r185, -15;
	setp.ge.s32 	%p34, %r120, %r80;
	or.pred  	%p35, %p33, %p34;
	@%p35 bra 	$L__BB3_130;
	setp.eq.s32 	%p36, %r184, 15;
	@%p36 bra 	$L__BB3_36;
	ld.shared.f32 	%f193, [_ZZ22natr_batch_warp_io_f32E5sh_tr];
	cvt.f64.f32 	%fd72, %f193;
	sub.f64 	%fd73, %fd72, %fd172;
	fma.rn.f64 	%fd172, %fd1, %fd73, %fd172;
$L__BB3_36:
	st.shared.f64 	[_ZZ22natr_batch_warp_io_f32E6sh_atr], %fd172;
	add.s32 	%r121, %r185, -14;
	setp.ge.s32 	%p37, %r121, %r80;
	@%p37 bra 	$L__BB3_130;
	setp.eq.s32 	%p38, %r184, 14;
	@%p38 bra 	$L__BB3_39;
	ld.shared.f32 	%f194, [_ZZ22natr_batch_warp_io_f32E5sh_tr+4];
	cvt.f64.f32 	%fd74, %f194;
	sub.f64 	%fd75, %fd74, %fd172;
	fma.rn.f64 	%fd172, %fd1, %fd75, %fd172;
$L__BB3_39:
	st.shared.f64 	[_ZZ22natr_batch_warp_io_f32E6sh_atr+8], %fd172;
	add.s32 	%r122, %r185, -13;
	setp.ge.s32 	%p39, %r122, %r80;
	@%p39 bra 	$L__BB3_130;
	setp.eq.s32 	%p40, %r184, 13;
	@%p40 bra 	$L__BB3_42;
	ld.shared.f32 	%f195, [_ZZ22natr_batch_warp_io_f32E5sh_tr+8];
	cvt.f64.f32 	%fd76, %f195;
	sub.f64 	%fd77, %fd76, %fd172;
	fma.rn.f64 	%fd172, %fd1, %fd77, %fd172;
$L__BB3_42:
	st.shared.f64 	[_ZZ22natr_batch_warp_io_f32E6sh_atr+16], %fd172;
	add.s32 	%r123, %r185, -12;
	setp.ge.s32 	%p41, %r123, %r80;
	@%p41 bra 	$L__BB3_130;
	setp.eq.s32 	%p42, %r184, 12;
	@%p42 bra 	$L__BB3_45;
	ld.shared.f32 	%f196, [_ZZ22natr_batch_warp_io_f32E5sh_tr+12];
	cvt.f64.f32 	%fd78, %f196;
	sub.f64 	%fd79, %fd78, %fd172;
	fma.rn.f64 	%fd172, %fd1, %fd79, %fd172;
$L__BB3_45:
	st.shared.f64 	[_ZZ22natr_batch_warp_io_f32E6sh_atr+24], %fd172;
	add.s32 	%r124, %r185, -11;
	setp.ge.s32 	%p43, %r124, %r80;
	@%p43 bra 	$L__BB3_130;
	setp.eq.s32 	%p44, %r184, 11;
	@%p44 bra 	$L__BB3_48;
	ld.shared.f32 	%f197, [_ZZ22natr_batch_warp_io_f32E5sh_tr+16];
	cvt.f64.f32 	%fd80, %f197;
	sub.f64 	%fd81, %fd80, %fd172;
	fma.rn.f64 	%fd172, %fd1, %fd81, %fd172;
$L__BB3_48:
	st.shared.f64 	[_ZZ22natr_batch_warp_io_f32E6sh_atr+32], %fd172;
	add.s32 	%r125, %r185, -10;
	setp.ge.s32 	%p45, %r125, %r80;
	@%p45 bra 	$L__BB3_130;
	setp.eq.s32 	%p46, %r184, 10;
	@%p46 bra 	$L__BB3_51;
	ld.shared.f32 	%f198, [_ZZ22natr_batch_warp_io_f32E5sh_tr+20];
	cvt.f64.f32 	%fd82, %f198;
	sub.f64 	%fd83, %fd82, %fd172;
	fma.rn.f64 	%fd172, %fd1, %fd83, %fd172;
$L__BB3_51:
	st.shared.f64 	[_ZZ22natr_batch_warp_io_f32E6sh_atr+40], %fd172;
	add.s32 	%r126, %r185, -9;
	setp.ge.s32 	%p47, %r126, %r80;
	@%p47 bra 	$L__BB3_130;
	setp.eq.s32 	%p48, %r184, 9;
	@%p48 bra 	$L__BB3_54;
	ld.shared.f32 	%f199, [_ZZ22natr_batch_warp_io_f32E5sh_tr+24];
	cvt.f64.f32 	%fd84, %f199;
	sub.f64 	%fd85, %fd84, %fd172;
	fma.rn.f64 	%fd172, %fd1, %fd85, %fd172;
$L__BB3_54:
	st.shared.f64 	[_ZZ22natr_batch_warp_io_f32E6sh_atr+48], %fd172;
	add.s32 	%r127, %r185, -8;
	setp.ge.s32 	%p49, %r127, %r80;
	@%p49 bra 	$L__BB3_130;
	setp.eq.s32 	%p50, %r184, 8;
	@%p50 bra 	$L__BB3_57;
	ld.shared.f32 	%f200, [_ZZ22natr_batch_warp_io_f32E5sh_tr+28];
	cvt.f64.f32 	%fd86, %f200;
	sub.f64 	%fd87, %fd86, %fd172;
	fma.rn.f64 	%fd172, %fd1, %fd87, %fd172;
$L__BB3_57:
	st.shared.f64 	[_ZZ22natr_batch_warp_io_f32E6sh_atr+56], %fd172;
	add.s32 	%r128, %r185, -7;
	setp.ge.s32 	%p51, %r128, %r80;
	@%p51 bra 	$L__BB3_130;
	setp.eq.s32 	%p52, %r184, 7;
	@%p52 bra 	$L__BB3_60;
	ld.shared.f32 	%f201, [_ZZ22natr_batch_warp_io_f32E5sh_tr+32];
	cvt.f64.f32 	%fd88, %f201;
	sub.f64 	%fd89, %fd88, %fd172;
	fma.rn.f64 	%fd172, %fd1, %fd89, %fd172;
$L__BB3_60:
	st.shared.f64 	[_ZZ22natr_batch_warp_io_f32E6sh_atr+64], %fd172;
	add.s32 	%r129, %r185, -6;
	setp.ge.s32 	%p53, %r129, %r80;
	@%p53 bra 	$L__BB3_130;
	setp.eq.s32 	%p54, %r184, 6;
	@%p54 bra 	$L__BB3_63;
	ld.shared.f32 	%f202, [_ZZ22natr_batch_warp_io_f32E5sh_tr+36];
	cvt.f64.f32 	%fd90, %f202;
	sub.f64 	%fd91, %fd90, %fd172;
	fma.rn.f64 	%fd172, %fd1, %fd91, %fd172;
$L__BB3_63:
	st.shared.f64 	[_ZZ22natr_batch_warp_io_f32E6sh_atr+72], %fd172;
	add.s32 	%r130, %r185, -5;
	setp.ge.s32 	%p55, %r130, %r80;
	@%p55 bra 	$L__BB3_130;
	setp.eq.s32 	%p56, %r184, 5;
	@%p56 bra 	$L__BB3_66;
	ld.shared.f32 	%f203, [_ZZ22natr_batch_warp_io_f32E5sh_tr+40];
	cvt.f64.f32 	%fd92, %f203;
	sub.f64 	%fd93, %fd92, %fd172;
	fma.rn.f64 	%fd172, %fd1, %fd93, %fd172;
$L__BB3_66:
	st.shared.f64 	[_ZZ22natr_batch_warp_io_f32E6sh_atr+80], %fd172;
	add.s32 	%r131, %r185, -4;
	setp.ge.s32 	%p57, %r131, %r80;
	@%p57 bra 	$L__BB3_130;
	setp.eq.s32 	%p58, %r184, 4;
	@%p58 bra 	$L__BB3_69;
	ld.shared.f32 	%f204, [_ZZ22natr_batch_warp_io_f32E5sh_tr+44];
	cvt.f64.f32 	%fd94, %f204;
	sub.f64 	%fd95, %fd94, %fd172;
	fma.rn.f64 	%fd172, %fd1, %fd95, %fd172;
$L__BB3_69:
	st.shared.f64 	[_ZZ22natr_batch_warp_io_f32E6sh_atr+88], %fd172;
	add.s32 	%r132, %r185, -3;
	setp.ge.s32 	%p59, %r132, %r80;
	@%p59 bra 	$L__BB3_130;
	setp.eq.s32 	%p60, %r184, 3;
	@%p60 bra 	$L__BB3_72;
	ld.shared.f32 	%f205, [_ZZ22natr_batch_warp_io_f32E5sh_tr+48];
	cvt.f64.f32 	%fd96, %f205;
	sub.f64 	%fd97, %fd96, %fd172;
	fma.rn.f64 	%fd172, %fd1, %fd97, %fd172;
$L__BB3_72:
	st.shared.f64 	[_ZZ22natr_batch_warp_io_f32E6sh_atr+96], %fd172;
	add.s32 	%r133, %r185, -2;
	setp.ge.s32 	%p61, %r133, %r80;
	@%p61 bra 	$L__BB3_130;
	setp.eq.s32 	%p62, %r184, 2;
	@%p62 bra 	$L__BB3_75;
	ld.shared.f32 	%f206, [_ZZ22natr_batch_warp_io_f32E5sh_tr+52];
	cvt.f64.f32 	%fd98, %f206;
	sub.f64 	%fd99, %fd98, %fd172;
	fma.rn.f64 	%fd172, %fd1, %fd99, %fd172;
$L__BB3_75:
	st.shared.f64 	[_ZZ22natr_batch_warp_io_f32E6sh_atr+104], %fd172;
	add.s32 	%r134, %r185, -1;
	setp.ge.s32 	%p63, %r134, %r80;
	@%p63 bra 	$L__BB3_130;
	setp.eq.s32 	%p64, %r184, 1;
	@%p64 bra 	$L__BB3_78;
	ld.shared.f32 	%f207, [_ZZ22natr_batch_warp_io_f32E5sh_tr+56];
	cvt.f64.f32 	%fd100, %f207;
	sub.f64 	%fd101, %fd100, %fd172;
	fma.rn.f64 	%fd172, %fd1, %fd101, %fd172;
$L__BB3_78:
	st.shared.f64 	[_ZZ22natr_batch_warp_io_f32E6sh_atr+112], %fd172;
	add.s32 	%r69, %r184, 16;
	setp.ge.s32 	%p65, %r185, %r80;
	@%p65 bra 	$L__BB3_130;
	setp.eq.s32 	%p66, %r69, 16;
	@%p66 bra 	$L__BB3_81;
	ld.shared.f32 	%f208, [_ZZ22natr_batch_warp_io_f32E5sh_tr+60];
	cvt.f64.f32 	%fd102, %f208;
	sub.f64 	%fd103, %fd102, %fd172;
	fma.rn.f64 	%fd172, %fd1, %fd103, %fd172;
$L__BB3_81:
	st.shared.f64 	[_ZZ22natr_batch_warp_io_f32E6sh_atr+120], %fd172;
	add.s32 	%r135, %r185, 1;
	setp.ge.s32 	%p67, %r135, %r80;
	@%p67 bra 	$L__BB3_130;
	setp.eq.s32 	%p68, %r184, -1;
	@%p68 bra 	$L__BB3_84;
	ld.shared.f32 	%f209, [_ZZ22natr_batch_warp_io_f32E5sh_tr+64];
	cvt.f64.f32 	%fd104, %f209;
	sub.f64 	%fd105, %fd104, %fd172;
	fma.rn.f64 	%fd172, %fd1, %fd105, %fd172;
$L__BB3_84:
	st.shared.f64 	[_ZZ22natr_batch_warp_io_f32E6sh_atr+128], %fd172;
	add.s32 	%r136, %r185, 2;
	setp.ge.s32 	%p69, %r136, %r80;
	@%p69 bra 	$L__BB3_130;
	setp.eq.s32 	%p70, %r184, -2;
	@%p70 bra 	$L__BB3_87;
	ld.shared.f32 	%f210, [_ZZ22natr_batch_warp_io_f32E5sh_tr+68];
	cvt.f64.f32 	%fd106, %f210;
	sub.f64 	%fd107, %fd106, %fd172;
	fma.rn.f64 	%fd172, %fd1, %fd107, %fd172;
$L__BB3_87:
	st.shared.f64 	[_ZZ22natr_batch_warp_io_f32E6sh_atr+136], %fd172;
	add.s32 	%r137, %r185, 3;
	setp.ge.s32 	%p71, %r137, %r80;
	@%p71 bra 	$L__BB3_130;
	setp.eq.s32 	%p72, %r184, -3;
	@%p72 bra 	$L__BB3_90;
	ld.shared.f32 	%f211, [_ZZ22natr_batch_warp_io_f32E5sh_tr+72];
	cvt.f64.f32 	%fd108, %f211;
	sub.f64 	%fd109, %fd108, %fd172;
	fma.rn.f64 	%fd172, %fd1, %fd109, %fd172;
$L__BB3_90:
	st.shared.f64 	[_ZZ22natr_batch_warp_io_f32E6sh_atr+144], %fd172;
	add.s32 	%r138, %r185, 4;
	setp.ge.s32 	%p73, %r138, %r80;
	@%p73 bra 	$L__BB3_130;
	setp.eq.s32 	%p74, %r184, -4;
	@%p74 bra 	$L__BB3_93;
	ld.shared.f32 	%f212, [_ZZ22natr_batch_warp_io_f32E5sh_tr+76];
	cvt.f64.f32 	%fd110, %f212;
	sub.f64 	%fd111, %fd110, %fd172;
	fma.rn.f64 	%fd172, %fd1, %fd111, %fd172;
$L__BB3_93:
	st.shared.f64 	[_ZZ22natr_batch_warp_io_f32E6sh_atr+152], %fd172;
	add.s32 	%r139, %r185, 5;
	setp.ge.s32 	%p75, %r139, %r80;
	@%p75 bra 	$L__BB3_130;
	setp.eq.s32 	%p76, %r184, -5;
	@%p76 bra 	$L__BB3_96;
	ld.shared.f32 	%f213, [_ZZ22natr_batch_warp_io_f32E5sh_tr+80];
	cvt.f64.f32 	%fd112, %f213;
	sub.f64 	%fd113, %fd112, %fd172;
	fma.rn.f64 	%fd172, %fd1, %fd113, %fd172;
$L__BB3_96:
	st.shared.f64 	[_ZZ22natr_batch_warp_io_f32E6sh_atr+160], %fd172;
	add.s32 	%r140, %r185, 6;
	setp.ge.s32 	%p77, %r140, %r80;
	@%p77 bra 	$L__BB3_130;
	setp.eq.s32 	%p78, %r184, -6;
	@%p78 bra 	$L__BB3_99;
	ld.shared.f32 	%f214, [_ZZ22natr_batch_warp_io_f32E5sh_tr+84];
	cvt.f64.f32 	%fd114, %f214;
	sub.f64 	%fd115, %fd114, %fd172;
	fma.rn.f64 	%fd172, %fd1, %fd115, %fd172;
$L__BB3_99:
	st.shared.f64 	[_ZZ22natr_batch_warp_io_f32E6sh_atr+168], %fd172;
	add.s32 	%r141, %r185, 7;
	setp.ge.s32 	%p79, %r141, %r80;
	@%p79 bra 	$L__BB3_130;
	setp.eq.s32 	%p80, %r184, -7;
	@%p80 bra 	$L__BB3_102;
	ld.shared.f32 	%f215, [_ZZ22natr_batch_warp_io_f32E5sh_tr+88];
	cvt.f64.f32 	%fd116, %f215;
	sub.f64 	%fd117, %fd116, %fd172;
	fma.rn.f64 	%fd172, %fd1, %fd117, %fd172;
$L__BB3_102:
	st.shared.f64 	[_ZZ22natr_batch_warp_io_f32E6sh_atr+176], %fd172;
	add.s32 	%r142, %r185, 8;
	setp.ge.s32 	%p81, %r142, %r80;
	@%p81 bra 	$L__BB3_130;
	setp.eq.s32 	%p82, %r184, -8;
	@%p82 bra 	$L__BB3_105;
	ld.shared.f32 	%f216, [_ZZ22natr_batch_warp_io_f32E5sh_tr+92];
	cvt.f64.f32 	%fd118, %f216;
	sub.f64 	%fd119, %fd118, %fd172;
	fma.rn.f64 	%fd172, %fd1, %fd119, %fd172;
$L__BB3_105:
	st.shared.f64 	[_ZZ22natr_batch_warp_io_f32E6sh_atr+184], %fd172;
	add.s32 	%r143, %r185, 9;
	setp.ge.s32 	%p83, %r143, %r80;
	@%p83 bra 	$L__BB3_130;
	setp.eq.s32 	%p84, %r184, -9;
	@%p84 bra 	$L__BB3_108;
	ld.shared.f32 	%f217, [_ZZ22natr_batch_warp_io_f32E5sh_tr+96];
	cvt.f64.f32 	%fd120, %f217;
	sub.f64 	%fd121, %fd120, %fd172;
	fma.rn.f64 	%fd172, %fd1, %fd121, %fd172;
$L__BB3_108:
	st.shared.f64 	[_ZZ22natr_batch_warp_io_f32E6sh_atr+192], %fd172;
	add.s32 	%r144, %r185, 10;
	setp.ge.s32 	%p85, %r144, %r80;
	@%p85 bra 	$L__BB3_130;
	setp.eq.s32 	%p86, %r184, -10;
	@%p86 bra 	$L__BB3_111;
	ld.shared.f32 	%f218, [_ZZ22natr_batch_warp_io_f32E5sh_tr+100];
	cvt.f64.f32 	%fd122, %f218;
	sub.f64 	%fd123, %fd122, %fd172;
	fma.rn.f64 	%fd172, %fd1, %fd123, %fd172;
$L__BB3_111:
	st.shared.f64 	[_ZZ22natr_batch_warp_io_f32E6sh_atr+200], %fd172;
	add.s32 	%r145, %r185, 11;
	setp.ge.s32 	%p87, %r145, %r80;
	@%p87 bra 	$L__BB3_130;
	setp.eq.s32 	%p88, %r184, -11;
	@%p88 bra 	$L__BB3_114;
	ld.shared.f32 	%f219, [_ZZ22natr_batch_warp_io_f32E5sh_tr+104];
	cvt.f64.f32 	%fd124, %f219;
	sub.f64 	%fd125, %fd124, %fd172;
	fma.rn.f64 	%fd172, %fd1, %fd125, %fd172;
$L__BB3_114:
	st.shared.f64 	[_ZZ22natr_batch_warp_io_f32E6sh_atr+208], %fd172;
	add.s32 	%r146, %r185, 12;
	setp.ge.s32 	%p89, %r146, %r80;
	@%p89 bra 	$L__BB3_130;
	setp.eq.s32 	%p90, %r184, -12;
	@%p90 bra 	$L__BB3_117;
	ld.shared.f32 	%f220, [_ZZ22natr_batch_warp_io_f32E5sh_tr+108];
	cvt.f64.f32 	%fd126, %f220;
	sub.f64 	%fd127, %fd126, %fd172;
	fma.rn.f64 	%fd172, %fd1, %fd127, %fd172;
$L__BB3_117:
	st.shared.f64 	[_ZZ22natr_batch_warp_io_f32E6sh_atr+216], %fd172;
	add.s32 	%r147, %r185, 13;
	setp.ge.s32 	%p91, %r147, %r80;
	@%p91 bra 	$L__BB3_130;
	setp.eq.s32 	%p92, %r184, -13;
	@%p92 bra 	$L__BB3_120;
	ld.shared.f32 	%f221, [_ZZ22natr_batch_warp_io_f32E5sh_tr+112];
	cvt.f64.f32 	%fd128, %f221;
	sub.f64 	%fd129, %fd128, %fd172;
	fma.rn.f64 	%fd172, %fd1, %fd129, %fd172;
$L__BB3_120:
	st.shared.f64 	[_ZZ22natr_batch_warp_io_f32E6sh_atr+224], %fd172;
	add.s32 	%r148, %r185, 14;
	setp.ge.s32 	%p93, %r148, %r80;
	@%p93 bra 	$L__BB3_130;
	setp.eq.s32 	%p94, %r184, -14;
	@%p94 bra 	$L__BB3_123;
	ld.shared.f32 	%f222, [_ZZ22natr_batch_warp_io_f32E5sh_tr+116];
	cvt.f64.f32 	%fd130, %f222;
	sub.f64 	%fd131, %fd130, %fd172;
	fma.rn.f64 	%fd172, %fd1, %fd131, %fd172;
$L__BB3_123:
	st.shared.f64 	[_ZZ22natr_batch_warp_io_f32E6sh_atr+232], %fd172;
	add.s32 	%r149, %r185, 15;
	setp.ge.s32 	%p95, %r149, %r80;
	@%p95 bra 	$L__BB3_130;
	setp.eq.s32 	%p96, %r69, 1;
	@%p96 bra 	$L__BB3_126;
	ld.shared.f32 	%f223, [_ZZ22natr_batch_warp_io_f32E5sh_tr+120];
	cvt.f64.f32 	%fd132, %f223;
	sub.f64 	%fd133, %fd132, %fd172;
	fma.rn.f64 	%fd172, %fd1, %fd133, %fd172;
$L__BB3_126:
	st.shared.f64 	[_ZZ22natr_batch_warp_io_f32E6sh_atr+240], %fd172;
	add.s32 	%r150, %r185, 16;
	setp.ge.s32 	%p97, %r150, %r80;
	@%p97 bra 	$L__BB3_130;
	setp.eq.s32 	%p98, %r184, -16;
	@%p98 bra 	$L__BB3_129;
	ld.shared.f32 	%f224, [_ZZ22natr_batch_warp_io_f32E5sh_tr+124];
	cvt.f64.f32 	%fd134, %f224;
	sub.f64 	%fd135, %fd134, %fd172;
	fma.rn.f64 	%fd172, %fd1, %fd135, %fd172;
$L__BB3_129:
	st.shared.f64 	[_ZZ22natr_batch_warp_io_f32E6sh_atr+248], %fd172;
$L__BB3_130:
	setp.ge.s32 	%p99, %r68, %r80;
	bar.warp.sync 	-1;
	@%p99 bra 	$L__BB3_134;
	ld.shared.f32 	%f29, [%r57];
	setp.nan.f32 	%p100, %f29, %f29;
	mov.f32 	%f245, 0f7FFFFFFF;
	@%p100 bra 	$L__BB3_133;
	ld.shared.f64 	%fd136, [%r58];
	cvt.f64.f32 	%fd137, %f29;
	mul.f64 	%fd138, %fd136, %fd137;
	cvt.rn.f32.f64 	%f245, %fd138;
$L__BB3_133:
	st.global.f32 	[%rd7], %f245;
$L__BB3_134:
	bar.warp.sync 	-1;
	add.s32 	%r70, %r185, 32;
	add.s32 	%r184, %r184, 32;
	add.s32 	%r151, %r185, 17;
	add.s32 	%r183, %r183, 32;
	add.s32 	%r182, %r182, 32;
	add.s32 	%r181, %r181, 32;
	setp.lt.s32 	%p101, %r151, %r80;
	mov.u32 	%r185, %r70;
	@%p101 bra 	$L__BB3_31;
	bra.uni 	$L__BB3_147;
$L__BB3_135:
	setp.ge.s32 	%p102, %r186, %r80;
	@%p102 bra 	$L__BB3_147;
	not.b32 	%r152, %r186;
	add.s32 	%r11, %r80, %r152;
	shr.u32 	%r153, %r11, 5;
	add.s32 	%r12, %r153, 1;
	and.b32  	%r13, %r12, 7;
	setp.lt.u32 	%p103, %r11, 224;
	@%p103 bra 	$L__BB3_139;
	and.b32  	%r154, %r12, 268435448;
	neg.s32 	%r165, %r154;
	add.s64 	%rd4, %rd1, 512;
	add.s32 	%r164, %r4, %r186;
$L__BB3_138:
	.pragma "nounroll";
	mul.wide.s32 	%rd35, %r164, 4;
	add.s64 	%rd36, %rd4, %rd35;
	mov.b32 	%r155, 2147483647;
	st.global.u32 	[%rd36+-512], %r155;
	st.global.u32 	[%rd36+-384], %r155;
	st.global.u32 	[%rd36+-256], %r155;
	st.global.u32 	[%rd36+-128], %r155;
	st.global.u32 	[%rd36], %r155;
	st.global.u32 	[%rd36+128], %r155;
	st.global.u32 	[%rd36+256], %r155;
	st.global.u32 	[%rd36+384], %r155;
	add.s32 	%r186, %r186, 256;
	add.s32 	%r165, %r165, 8;
	add.s32 	%r164, %r164, 256;
	setp.eq.s32 	%p104, %r165, 0;
	@%p104 bra 	$L__BB3_139;
	bra.uni 	$L__BB3_138;
$L__BB3_139:
	setp.eq.s32 	%p105, %r13, 0;
	@%p105 bra 	$L__BB3_147;
	setp.lt.u32 	%p106, %r13, 4;
	@%p106 bra 	$L__BB3_142;
	add.s32 	%r156, %r186, %r4;
	mul.wide.s32 	%rd37, %r156, 4;
	add.s64 	%rd38, %rd1, %rd37;
	mov.b32 	%r157, 2147483647;
	st.global.u32 	[%rd38], %r157;
	st.global.u32 	[%rd38+128], %r157;
	st.global.u32 	[%rd38+256], %r157;
	st.global.u32 	[%rd38+384], %r157;
	add.s32 	%r186, %r186, 128;
$L__BB3_142:
	and.b32  	%r158, %r12, 3;
	setp.eq.s32 	%p107, %r158, 0;
	@%p107 bra 	$L__BB3_147;
	setp.eq.s32 	%p108, %r158, 1;
	@%p108 bra 	$L__BB3_145;
	add.s32 	%r159, %r186, %r4;
	mul.wide.s32 	%rd39, %r159, 4;
	add.s64 	%rd40, %rd1, %rd39;
	mov.b32 	%r160, 2147483647;
	st.global.u32 	[%rd40], %r160;
	st.global.u32 	[%rd40+128], %r160;
	add.s32 	%r186, %r186, 64;
$L__BB3_145:
	and.b32  	%r161, %r11, 32;
	setp.ne.s32 	%p109, %r161, 0;
	@%p109 bra 	$L__BB3_147;
	add.s32 	%r162, %r186, %r4;
	mul.wide.s32 	%rd41, %r162, 4;
	add.s64 	%rd42, %rd1, %rd41;
	mov.b32 	%r163, 2147483647;
	st.global.u32 	[%rd42], %r163;
$L__BB3_147:
	ret;

}
	// .globl	natr_batch_warp_io_f32_with_inv
.visible .entry natr_batch_warp_io_f32_with_inv(
	.param .u64 .ptr .align 1 natr_batch_warp_io_f32_with_inv_param_0,
	.param .u64 .ptr .align 1 natr_batch_warp_io_f32_with_inv_param_1,
	.param .u64 .ptr .align 1 natr_batch_warp_io_f32_with_inv_param_2,
	.param .u32 natr_batch_warp_io_f32_with_inv_param_3,
	.param .u32 natr_batch_warp_io_f32_with_inv_param_4,
	.param .u32 natr_batch_warp_io_f32_with_inv_param_5,
	.param .u64 .ptr .align 1 natr_batch_warp_io_f32_with_inv_param_6
)
{
	.reg .pred 	%p<108>;
	.reg .b32 	%r<189>;
	.reg .b32 	%f<240>;
	.reg .b64 	%rd<43>;
	.reg .b64 	%fd<173>;
	// demoted variable
	.shared .align 4 .b8 _ZZ31natr_batch_warp_io_f32_with_invE5sh_tr[128];
	// demoted variable
	.shared .align 4 .b8 _ZZ31natr_batch_warp_io_f32_with_invE8sh_scale[128];
	// demoted variable
	.shared .align 8 .b8 _ZZ31natr_batch_warp_io_f32_with_invE6sh_atr[256];
	ld.param.u64 	%rd12, [natr_batch_warp_io_f32_with_inv_param_0];
	ld.param.u64 	%rd10, [natr_batch_warp_io_f32_with_inv_param_1];
	ld.param.u64 	%rd11, [natr_batch_warp_io_f32_with_inv_param_2];
	ld.param.u32 	%r80, [natr_batch_warp_io_f32_with_inv_param_3];
	ld.param.u32 	%r81, [natr_batch_warp_io_f32_with_inv_param_4];
	ld.param.u32 	%r82, [natr_batch_warp_io_f32_with_inv_param_5];
	ld.param.u64 	%rd13, [natr_batch_warp_io_f32_with_inv_param_6];
	cvta.to.global.u64 	%rd1, %rd13;
	cvta.to.global.u64 	%rd2, %rd12;
	mov.u32 	%r83, %ntid.x;
	setp.ne.s32 	%p1, %r83, 32;
	@%p1 bra 	$L__BB4_147;
	mov.u32 	%r1, %ctaid.x;
	setp.ge.s32 	%p2, %r1, %r82;
	@%p2 bra 	$L__BB4_147;
	cvta.to.global.u64 	%rd14, %rd11;
	mul.wide.u32 	%rd15, %r1, 4;
	add.s64 	%rd16, %rd14, %rd15;
	ld.global.nc.u32 	%r2, [%rd16];
	setp.lt.s32 	%p3, %r2, 1;
	@%p3 bra 	$L__BB4_147;
	add.s32 	%r3, %r2, %r81;
	mul.lo.s32 	%r4, %r80, %r1;
	mov.u32 	%r84, %tid.x;
	and.b32  	%r186, %r84, 31;
	setp.ge.s32 	%p4, %r81, %r80;
	setp.gt.s32 	%p5, %r3, %r80;
	or.pred  	%p6, %p4, %p5;
	@%p6 bra 	$L__BB4_135;
	add.s32 	%r85, %r3, -1;
	setp.ge.s32 	%p7, %r186, %r85;
	@%p7 bra 	$L__BB4_16;
	sub.s32 	%r86, %r3, %r186;
	add.s32 	%r6, %r86, -2;
	shr.u32 	%r87, %r6, 5;
	add.s32 	%r7, %r87, 1;
	and.b32  	%r8, %r7, 7;
	setp.lt.u32 	%p8, %r6, 224;
	mov.u32 	%r172, %r186;
	@%p8 bra 	$L__BB4_8;
	and.b32  	%r88, %r7, 268435448;
	neg.s32 	%r171, %r88;
	add.s64 	%rd3, %rd1, 512;
	add.s32 	%r170, %r4, %r186;
	mov.u32 	%r172, %r186;
$L__BB4_7:
	.pragma "nounroll";
	mul.wide.s32 	%rd17, %r170, 4;
	add.s64 	%rd18, %rd3, %rd17;
	mov.b32 	%r89, 2147483647;
	st.global.u32 	[%rd18+-512], %r89;
	st.global.u32 	[%rd18+-384], %r89;
	st.global.u32 	[%rd18+-256], %r89;
	st.global.u32 	[%rd18+-128], %r89;
	st.global.u32 	[%rd18], %r89;
	st.global.u32 	[%rd18+128], %r89;
	st.global.u32 	[%rd18+256], %r89;
	st.global.u32 	[%rd18+384], %r89;
	add.s32 	%r172, %r172, 256;
	add.s32 	%r171, %r171, 8;
	add.s32 	%r170, %r170, 256;
	setp.eq.s32 	%p9, %r171, 0;
	@%p9 bra 	$L__BB4_8;
	bra.uni 	$L__BB4_7;
$L__BB4_8:
	setp.eq.s32 	%p10, %r8, 0;
	@%p10 bra 	$L__BB4_16;
	setp.lt.u32 	%p11, %r8, 4;
	@%p11 bra 	$L__BB4_11;
	add.s32 	%r90, %r172, %r4;
	mul.wide.s32 	%rd19, %r90, 4;
	add.s64 	%rd20, %rd1, %rd19;
	mov.b32 	%r91, 2147483647;
	st.global.u32 	[%rd20], %r91;
	st.global.u32 	[%rd20+128], %r91;
	st.global.u32 	[%rd20+256], %r91;
	st.global.u32 	[%rd20+384], %r91;
	add.s32 	%r172, %r172, 128;
$L__BB4_11:
	and.b32  	%r92, %r7, 3;
	setp.eq.s32 	%p12, %r92, 0;
	@%p12 bra 	$L__BB4_16;
	setp.eq.s32 	%p13, %r92, 1;
	@%p13 bra 	$L__BB4_14;
	add.s32 	%r93, %r172, %r4;
	mul.wide.s32 	%rd21, %r93, 4;
	add.s64 	%rd22, %rd1, %rd21;
	mov.b32 	%r94, 2147483647;
	st.global.u32 	[%rd22], %r94;
	st.global.u32 	[%rd22+128], %r94;
	add.s32 	%r172, %r172, 64;
$L__BB4_14:
	and.b32  	%r95, %r6, 32;
	setp.ne.s32 	%p14, %r95, 0;
	@%p14 bra 	$L__BB4_16;
	add.s32 	%r96, %r172, %r4;
	mul.wide.s32 	%rd23, %r96, 4;
	add.s64 	%rd24, %rd1, %rd23;
	mov.b32 	%r97, 2147483647;
	st.global.u32 	[%rd24], %r97;
$L__BB4_16:
	setp.ge.u32 	%p15, %r186, %r2;
	mov.f32 	%f238, 0f00000000;
	@%p15 bra 	$L__BB4_30;
	not.b32 	%r98, %r186;
	add.s32 	%r99, %r2, %r98;
	shr.u32 	%r100, %r99, 5;
	add.s32 	%r27, %r100, 1;
	and.b32  	%r28, %r27, 15;
	setp.lt.u32 	%p16, %r99, 480;
	mov.f32 	%f237, 0f00000000;
	mov.u32 	%r176, %r186;
	mov.f32 	%f236, %f237;
	@%p16 bra 	$L__BB4_20;
	and.b32  	%r101, %r27, 268435440;
	neg.s32 	%r174, %r101;
	add.s64 	%rd5, %rd2, 1024;
	add.s32 	%r173, %r81, %r186;
	mov.f32 	%f237, 0f00000000;
	mov.u32 	%r176, %r186;
$L__BB4_19:
	.pragma "nounroll";
	mul.wide.s32 	%rd25, %r173, 4;
	add.s64 	%rd26, %rd5, %rd25;
	ld.global.nc.f32 	%f36, [%rd26+-1024];
	sub.f32 	%f37, %f36, %f237;
	add.f32 	%f38, %f236, %f37;
	sub.f32 	%f39, %f38, %f236;
	sub.f32 	%f40, %f39, %f37;
	ld.global.nc.f32 	%f41, [%rd26+-896];
	sub.f32 	%f42, %f41, %f40;
	add.f32 	%f43, %f38, %f42;
	sub.f32 	%f44, %f43, %f38;
	sub.f32 	%f45, %f44, %f42;
	ld.global.nc.f32 	%f46, [%rd26+-768];
	sub.f32 	%f47, %f46, %f45;
	add.f32 	%f48, %f43, %f47;
	sub.f32 	%f49, %f48, %f43;
	sub.f32 	%f50, %f49, %f47;
	ld.global.nc.f32 	%f51, [%rd26+-640];
	sub.f32 	%f52, %f51, %f50;
	add.f32 	%f53, %f48, %f52;
	sub.f32 	%f54, %f53, %f48;
	sub.f32 	%f55, %f54, %f52;
	ld.global.nc.f32 	%f56, [%rd26+-512];
	sub.f32 	%f57, %f56, %f55;
	add.f32 	%f58, %f53, %f57;
	sub.f32 	%f59, %f58, %f53;
	sub.f32 	%f60, %f59, %f57;
	ld.global.nc.f32 	%f61, [%rd26+-384];
	sub.f32 	%f62, %f61, %f60;
	add.f32 	%f63, %f58, %f62;
	sub.f32 	%f64, %f63, %f58;
	sub.f32 	%f65, %f64, %f62;
	ld.global.nc.f32 	%f66, [%rd26+-256];
	sub.f32 	%f67, %f66, %f65;
	add.f32 	%f68, %f63, %f67;
	sub.f32 	%f69, %f68, %f63;
	sub.f32 	%f70, %f69, %f67;
	ld.global.nc.f32 	%f71, [%rd26+-128];
	sub.f32 	%f72, %f71, %f70;
	add.f32 	%f73, %f68, %f72;
	sub.f32 	%f74, %f73, %f68;
	sub.f32 	%f75, %f74, %f72;
	ld.global.nc.f32 	%f76, [%rd26];
	sub.f32 	%f77, %f76, %f75;
	add.f32 	%f78, %f73, %f77;
	sub.f32 	%f79, %f78, %f73;
	sub.f32 	%f80, %f79, %f77;
	ld.global.nc.f32 	%f81, [%rd26+128];
	sub.f32 	%f82, %f81, %f80;
	add.f32 	%f83, %f78, %f82;
	sub.f32 	%f84, %f83, %f78;
	sub.f32 	%f85, %f84, %f82;
	ld.global.nc.f32 	%f86, [%rd26+256];
	sub.f32 	%f87, %f86, %f85;
	add.f32 	%f88, %f83, %f87;
	sub.f32 	%f89, %f88, %f83;
	sub.f32 	%f90, %f89, %f87;
	ld.global.nc.f32 	%f91, [%rd26+384];
	sub.f32 	%f92, %f91, %f90;
	add.f32 	%f93, %f88, %f92;
	sub.f32 	%f94, %f93, %f88;
	sub.f32 	%f95, %f94, %f92;
	ld.global.nc.f32 	%f96, [%rd26+512];
	sub.f32 	%f97, %f96, %f95;
	add.f32 	%f98, %f93, %f97;
	sub.f32 	%f99, %f98, %f93;
	sub.f32 	%f100, %f99, %f97;
	ld.global.nc.f32 	%f101, [%rd26+640];
	sub.f32 	%f102, %f101, %f100;
	add.f32 	%f103, %f98, %f102;
	sub.f32 	%f104, %f103, %f98;
	sub.f32 	%f105, %f104, %f102;
	ld.global.nc.f32 	%f106, [%rd26+768];
	sub.f32 	%f107, %f106, %f105;
	add.f32 	%f108, %f103, %f107;
	sub.f32 	%f109, %f108, %f103;
	sub.f32 	%f110, %f109, %f107;
	ld.global.nc.f32 	%f111, [%rd26+896];
	sub.f32 	%f112, %f111, %f110;
	add.f32 	%f236, %f108, %f112;
	sub.f32 	%f113, %f236, %f108;
	sub.f32 	%f237, %f113, %f112;
	add.s32 	%r176, %r176, 512;
	add.s32 	%r174, %r174, 16;
	add.s32 	%r173, %r173, 512;
	setp.ne.s32 	%p17, %r174, 0;
	@%p17 bra 	$L__BB4_19;
$L__BB4_20:
	setp.eq.s32 	%p18, %r28, 0;
	@%p18 bra 	$L__BB4_29;
	and.b32  	%r44, %r27, 7;
	setp.lt.u32 	%p19, %r28, 8;
	@%p19 bra 	$L__BB4_23;
	add.s32 	%r102, %r176, %r81;
	mul.wide.s32 	%rd27, %r102, 4;
	add.s64 	%rd28, %rd2, %rd27;
	ld.global.nc.f32 	%f115, [%rd28];
	sub.f32 	%f116, %f115, %f237;
	add.f32 	%f117, %f236, %f116;
	sub.f32 	%f118, %f117, %f236;
	sub.f32 	%f119, %f118, %f116;
	ld.global.nc.f32 	%f120, [%rd28+128];
	sub.f32 	%f121, %f120, %f119;
	add.f32 	%f122, %f117, %f121;
	sub.f32 	%f123, %f122, %f117;
	sub.f32 	%f124, %f123, %f121;
	ld.global.nc.f32 	%f125, [%rd28+256];
	sub.f32 	%f126, %f125, %f124;
	add.f32 	%f127, %f122, %f126;
	sub.f32 	%f128, %f127, %f122;
	sub.f32 	%f129, %f128, %f126;
	ld.global.nc.f32 	%f130, [%rd28+384];
	sub.f32 	%f131, %f130, %f129;
	add.f32 	%f132, %f127, %f131;
	sub.f32 	%f133, %f132, %f127;
	sub.f32 	%f134, %f133, %f131;
	ld.global.nc.f32 	%f135, [%rd28+512];
	sub.f32 	%f136, %f135, %f134;
	add.f32 	%f137, %f132, %f136;
	sub.f32 	%f138, %f137, %f132;
	sub.f32 	%f139, %f138, %f136;
	ld.global.nc.f32 	%f140, [%rd28+640];
	sub.f32 	%f141, %f140, %f139;
	add.f32 	%f142, %f137, %f141;
	sub.f32 	%f143, %f142, %f137;
	sub.f32 	%f144, %f143, %f141;
	ld.global.nc.f32 	%f145, [%rd28+768];
	sub.f32 	%f146, %f145, %f144;
	add.f32 	%f147, %f142, %f146;
	sub.f32 	%f148, %f147, %f142;
	sub.f32 	%f149, %f148, %f146;
	ld.global.nc.f32 	%f150, [%rd28+896];
	sub.f32 	%f151, %f150, %f149;
	add.f32 	%f236, %f147, %f151;
	sub.f32 	%f152, %f236, %f147;
	sub.f32 	%f237, %f152, %f151;
	add.s32 	%r176, %r176, 256;
$L__BB4_23:
	setp.eq.s32 	%p20, %r44, 0;
	@%p20 bra 	$L__BB4_29;
	and.b32  	%r47, %r27, 3;
	setp.lt.u32 	%p21, %r44, 4;
	@%p21 bra 	$L__BB4_26;
	add.s32 	%r103, %r176, %r81;
	mul.wide.s32 	%rd29, %r103, 4;
	add.s64 	%rd30, %rd2, %rd29;
	ld.global.nc.f32 	%f154, [%rd30];
	sub.f32 	%f155, %f154, %f237;
	add.f32 	%f156, %f236, %f155;
	sub.f32 	%f157, %f156, %f236;
	sub.f32 	%f158, %f157, %f155;
	ld.global.nc.f32 	%f159, [%rd30+128];
	sub.f32 	%f160, %f159, %f158;
	add.f32 	%f161, %f156, %f160;
	sub.f32 	%f162, %f161, %f156;
	sub.f32 	%f163, %f162, %f160;
	ld.global.nc.f32 	%f164, [%rd30+256];
	sub.f32 	%f165, %f164, %f163;
	add.f32 	%f166, %f161, %f165;
	sub.f32 	%f167, %f166, %f161;
	sub.f32 	%f168, %f167, %f165;
	ld.global.nc.f32 	%f169, [%rd30+384];
	sub.f32 	%f170, %f169, %f168;
	add.f32 	%f236, %f166, %f170;
	sub.f32 	%f171, %f236, %f166;
	sub.f32 	%f237, %f171, %f170;
	add.s32 	%r176, %r176, 128;
$L__BB4_26:
	setp.eq.s32 	%p22, %r47, 0;
	@%p22 bra 	$L__BB4_29;
	add.s32 	%r180, %r176, %r81;
	neg.s32 	%r179, %r47;
	mov.f32 	%f235, %f236;
$L__BB4_28:
	.pragma "nounroll";
	mul.wide.s32 	%rd31, %r180, 4;
	add.s64 	%rd32, %rd2, %rd31;
	ld.global.nc.f32 	%f172, [%rd32];
	sub.f32 	%f173, %f172, %f237;
	add.f32 	%f236, %f235, %f173;
	sub.f32 	%f174, %f236, %f235;
	sub.f32 	%f237, %f174, %f173;
	add.s32 	%r180, %r180, 32;
	add.s32 	%r179, %r179, 1;
	setp.ne.s32 	%p23, %r179, 0;
	mov.f32 	%f235, %f236;
	@%p23 bra 	$L__BB4_28;
$L__BB4_29:
	add.f32 	%f238, %f236, %f237;
$L__BB4_30:
	mov.b32 	%r105, %f238;
	shfl.sync.down.b32	%r106|%p24, %r105, 16, 31, -1;
	mov.b32 	%f175, %r106;
	add.f32 	%f176, %f238, %f175;
	mov.b32 	%r107, %f176;
	shfl.sync.down.b32	%r108|%p25, %r107, 8, 31, -1;
	mov.b32 	%f177, %r108;
	add.f32 	%f178, %f176, %f177;
	mov.b32 	%r109, %f178;
	shfl.sync.down.b32	%r110|%p26, %r109, 4, 31, -1;
	mov.b32 	%f179, %r110;
	add.f32 	%f180, %f178, %f179;
	mov.b32 	%r111, %f180;
	shfl.sync.down.b32	%r112|%p27, %r111, 2, 31, -1;
	mov.b32 	%f181, %r112;
	add.f32 	%f182, %f180, %f181;
	mov.b32 	%r113, %f182;
	shfl.sync.down.b32	%r114|%p28, %r113, 1, 31, -1;
	mov.b32 	%f183, %r114;
	add.f32 	%f184, %f182, %f183;
	cvt.rn.f64.u32 	%fd69, %r2;
	rcp.rn.f64 	%fd1, %fd69;
	setp.eq.s32 	%p29, %r186, 0;
	cvt.f64.f32 	%fd70, %f184;
	mul.f64 	%fd71, %fd1, %fd70;
	selp.f64 	%fd172, %fd71, 0d0000000000000000, %p29;
	shl.b32 	%r115, %r186, 2;
	mov.u32 	%r116, _ZZ31natr_batch_warp_io_f32_with_invE5sh_tr;
	add.s32 	%r56, %r116, %r115;
	mov.u32 	%r117, _ZZ31natr_batch_warp_io_f32_with_invE8sh_scale;
	add.s32 	%r57, %r117, %r115;
	shl.b32 	%r118, %r186, 3;
	mov.u32 	%r119, _ZZ31natr_batch_warp_io_f32_with_invE6sh_atr;
	add.s32 	%r58, %r119, %r118;
	add.s32 	%r185, %r3, 14;
	add.s32 	%r181, %r3, %r186;
	add.s32 	%r182, %r181, -1;
	add.s32 	%r183, %r182, %r4;
	cvta.to.global.u64 	%rd6, %rd10;
	mov.b32 	%r184, 15;
$L__BB4_31:
	mul.wide.s32 	%rd33, %r183, 4;
	add.s64 	%rd7, %rd1, %rd33;
	mul.wide.s32 	%rd34, %r182, 4;
	add.s64 	%rd8, %rd6, %rd34;
	add.s64 	%rd9, %rd2, %rd34;
	add.s32 	%r68, %r181, -1;
	setp.ge.s32 	%p30, %r68, %r80;
	@%p30 bra 	$L__BB4_33;
	ld.global.nc.f32 	%f185, [%rd9];
	st.shared.f32 	[%r56], %f185;
	ld.global.nc.f32 	%f186, [%rd8];
	st.shared.f32 	[%r57], %f186;
$L__BB4_33:
	setp.ne.s32 	%p31, %r186, 0;
	bar.warp.sync 	-1;
	add.s32 	%r120, %r185, -15;
	setp.ge.s32 	%p32, %r120, %r80;
	or.pred  	%p33, %p31, %p32;
	@%p33 bra 	$L__BB4_130;
	setp.eq.s32 	%p34, %r184, 15;
	@%p34 bra 	$L__BB4_36;
	ld.shared.f32 	%f187, [_ZZ31natr_batch_warp_io_f32_with_invE5sh_tr];
	cvt.f64.f32 	%fd72, %f187;
	sub.f64 	%fd73, %fd72, %fd172;
	fma.rn.f64 	%fd172, %fd1, %fd73, %fd172;
$L__BB4_36:
	st.shared.f64 	[_ZZ31natr_batch_warp_io_f32_with_invE6sh_atr], %fd172;
	add.s32 	%r121, %r185, -14;
	setp.ge.s32 	%p35, %r121, %r80;
	@%p35 bra 	$L__BB4_130;
	setp.eq.s32 	%p36, %r184, 14;
	@%p36 bra 	$L__BB4_39;
	ld.shared.f32 	%f188, [_ZZ31natr_batch_warp_io_f32_with_invE5sh_tr+4];
	cvt.f64.f32 	%fd74, %f188;
	sub.f64 	%fd75, %fd74, %fd172;
	fma.rn.f64 	%fd172, %fd1, %fd75, %fd172;
$L__BB4_39:
	st.shared.f64 	[_ZZ31natr_batch_warp_io_f32_with_invE6sh_atr+8], %fd172;
	add.s32 	%r122, %r185, -13;
	setp.ge.s32 	%p37, %r122, %r80;
	@%p37 bra 	$L__BB4_130;
	setp.eq.s32 	%p38, %r184, 13;
	@%p38 bra 	$L__BB4_42;
	ld.shared.f32 	%f189, [_ZZ31natr_batch_warp_io_f32_with_invE5sh_tr+8];
	cvt.f64.f32 	%fd76, %f189;
	sub.f64 	%fd77, %fd76, %fd172;
	fma.rn.f64 	%fd172, %fd1, %fd77, %fd172;
$L__BB4_42:
	st.shared.f64 	[_ZZ31natr_batch_warp_io_f32_with_invE6sh_atr+16], %fd172;
	add.s32 	%r123, %r185, -12;
	setp.ge.s32 	%p39, %r123, %r80;
	@%p39 bra 	$L__BB4_130;
	setp.eq.s32 	%p40, %r184, 12;
	@%p40 bra 	$L__BB4_45;
	ld.shared.f32 	%f190, [_ZZ31natr_batch_warp_io_f32_with_invE5sh_tr+12];
	cvt.f64.f32 	%fd78, %f190;
	sub.f64 	%fd79, %fd78, %fd172;
	fma.rn.f64 	%fd172, %fd1, %fd79, %fd172;
$L__BB4_45:
	st.shared.f64 	[_ZZ31natr_batch_warp_io_f32_with_invE6sh_atr+24], %fd172;
	add.s32 	%r124, %r185, -11;
	setp.ge.s32 	%p41, %r124, %r80;
	@%p41 bra 	$L__BB4_130;
	setp.eq.s32 	%p42, %r184, 11;
	@%p42 bra 	$L__BB4_48;
	ld.shared.f32 	%f191, [_ZZ31natr_batch_warp_io_f32_with_invE5sh_tr+16];
	cvt.f64.f32 	%fd80, %f191;
	sub.f64 	%fd81, %fd80, %fd172;
	fma.rn.f64 	%fd172, %fd1, %fd81, %fd172;
$L__BB4_48:
	st.shared.f64 	[_ZZ31natr_batch_warp_io_f32_with_invE6sh_atr+32], %fd172;
	add.s32 	%r125, %r185, -10;
	setp.ge.s32 	%p43, %r125, %r80;
	@%p43 bra 	$L__BB4_130;
	setp.eq.s32 	%p44, %r184, 10;
	@%p44 bra 	$L__BB4_51;
	ld.shared.f32 	%f192, [_ZZ31natr_batch_warp_io_f32_with_invE5sh_tr+20];
	cvt.f64.f32 	%fd82, %f192;
	sub.f64 	%fd83, %fd82, %fd172;
	fma.rn.f64 	%fd172, %fd1, %fd83, %fd172;
$L__BB4_51:
	st.shared.f64 	[_ZZ31natr_batch_warp_io_f32_with_invE6sh_atr+40], %fd172;
	add.s32 	%r126, %r185, -9;
	setp.ge.s32 	%p45, %r126, %r80;
	@%p45 bra 	$L__BB4_130;
	setp.eq.s32 	%p46, %r184, 9;
	@%p46 bra 	$L__BB4_54;
	ld.shared.f32 	%f193, [_ZZ31natr_batch_warp_io_f32_with_invE5sh_tr+24];
	cvt.f64.f32 	%fd84, %f193;
	sub.f64 	%fd85, %fd84, %fd172;
	fma.rn.f64 	%fd172, %fd1, %fd85, %fd172;
$L__BB4_54:
	st.shared.f64 	[_ZZ31natr_batch_warp_io_f32_with_invE6sh_atr+48], %fd172;
	add.s32 	%r127, %r185, -8;
	setp.ge.s32 	%p47, %r127, %r80;
	@%p47 bra 	$L__BB4_130;
	setp.eq.s32 	%p48, %r184, 8;
	@%p48 bra 	$L__BB4_57;
	ld.shared.f32 	%f194, [_ZZ31natr_batch_warp_io_f32_with_invE5sh_tr+28];
	cvt.f64.f32 	%fd86, %f194;
	sub.f64 	%fd87, %fd86, %fd172;
	fma.rn.f64 	%fd172, %fd1, %fd87, %fd172;
$L__BB4_57:
	st.shared.f64 	[_ZZ31natr_batch_warp_io_f32_with_invE6sh_atr+56], %fd172;
	add.s32 	%r128, %r185, -7;
	setp.ge.s32 	%p49, %r128, %r80;
	@%p49 bra 	$L__BB4_130;
	setp.eq.s32 	%p50, %r184, 7;
	@%p50 bra 	$L__BB4_60;
	ld.shared.f32 	%f195, [_ZZ31natr_batch_warp_io_f32_with_invE5sh_tr+32];
	cvt.f64.f32 	%fd88, %f195;
	sub.f64 	%fd89, %fd88, %fd172;
	fma.rn.f64 	%fd172, %fd1, %fd89, %fd172;
$L__BB4_60:
	st.shared.f64 	[_ZZ31natr_batch_warp_io_f32_with_invE6sh_atr+64], %fd172;
	add.s32 	%r129, %r185, -6;
	setp.ge.s32 	%p51, %r129, %r80;
	@%p51 bra 	$L__BB4_130;
	setp.eq.s32 	%p52, %r184, 6;
	@%p52 bra 	$L__BB4_63;
	ld.shared.f32 	%f196, [_ZZ31natr_batch_warp_io_f32_with_invE5sh_tr+36];
	cvt.f64.f32 	%fd90, %f196;
	sub.f64 	%fd91, %fd90, %fd172;
	fma.rn.f64 	%fd172, %fd1, %fd91, %fd172;
$L__BB4_63:
	st.shared.f64 	[_ZZ31natr_batch_warp_io_f32_with_invE6sh_atr+72], %fd172;
	add.s32 	%r130, %r185, -5;
	setp.ge.s32 	%p53, %r130, %r80;
	@%p53 bra 	$L__BB4_130;
	setp.eq.s32 	%p54, %r184, 5;
	@%p54 bra 	$L__BB4_66;
	ld.shared.f32 	%f197, [_ZZ31natr_batch_warp_io_f32_with_invE5sh_tr+40];
	cvt.f64.f32 	%fd92, %f197;
	sub.f64 	%fd93, %fd92, %fd172;
	fma.rn.f64 	%fd172, %fd1, %fd93, %fd172;
$L__BB4_66:
	st.shared.f64 	[_ZZ31natr_batch_warp_io_f32_with_invE6sh_atr+80], %fd172;
	add.s32 	%r131, %r185, -4;
	setp.ge.s32 	%p55, %r131, %r80;
	@%p55 bra 	$L__BB4_130;
	setp.eq.s32 	%p56, %r184, 4;
	@%p56 bra 	$L__BB4_69;
	ld.shared.f32 	%f198, [_ZZ31natr_batch_warp_io_f32_with_invE5sh_tr+44];
	cvt.f64.f32 	%fd94, %f198;
	sub.f64 	%fd95, %fd94, %fd172;
	fma.rn.f64 	%fd172, %fd1, %fd95, %fd172;
$L__BB4_69:
	st.shared.f64 	[_ZZ31natr_batch_warp_io_f32_with_invE6sh_atr+88], %fd172;
	add.s32 	%r132, %r185, -3;
	setp.ge.s32 	%p57, %r132, %r80;
	@%p57 bra 	$L__BB4_130;
	setp.eq.s32 	%p58, %r184, 3;
	@%p58 bra 	$L__BB4_72;
	ld.shared.f32 	%f199, [_ZZ31natr_batch_warp_io_f32_with_invE5sh_tr+48];
	cvt.f64.f32 	%fd96, %f199;
	sub.f64 	%fd97, %fd96, %fd172;
	fma.rn.f64 	%fd172, %fd1, %fd97, %fd172;
$L__BB4_72:
	st.shared.f64 	[_ZZ31natr_batch_warp_io_f32_with_invE6sh_atr+96], %fd172;
	add.s32 	%r133, %r185, -2;
	setp.ge.s32 	%p59, %r133, %r80;
	@%p59 bra 	$L__BB4_130;
	setp.eq.s32 	%p60, %r184, 2;
	@%p60 bra 	$L__BB4_75;
	ld.shared.f32 	%f200, [_ZZ31natr_batch_warp_io_f32_with_invE5sh_tr+52];
	cvt.f64.f32 	%fd98, %f200;
	sub.f64 	%fd99, %fd98, %fd172;
	fma.rn.f64 	%fd172, %fd1, %fd99, %fd172;
$L__BB4_75:
	st.shared.f64 	[_ZZ31natr_batch_warp_io_f32_with_invE6sh_atr+104], %fd172;
	add.s32 	%r134, %r185, -1;
	setp.ge.s32 	%p61, %r134, %r80;
	@%p61 bra 	$L__BB4_130;
	setp.eq.s32 	%p62, %r184, 1;
	@%p62 bra 	$L__BB4_78;
	ld.shared.f32 	%f201, [_ZZ31natr_batch_warp_io_f32_with_invE5sh_tr+56];
	cvt.f64.f32 	%fd100, %f201;
	sub.f64 	%fd101, %fd100, %fd172;
	fma.rn.f64 	%fd172, %fd1, %fd101, %fd172;
$L__BB4_78:
	st.shared.f64 	[_ZZ31natr_batch_warp_io_f32_with_invE6sh_atr+112], %fd172;
	add.s32 	%r69, %r184, 16;
	setp.ge.s32 	%p63, %r185, %r80;
	@%p63 bra 	$L__BB4_130;
	setp.eq.s32 	%p64, %r69, 16;
	@%p64 bra 	$L__BB4_81;
	ld.shared.f32 	%f202, [_ZZ31natr_batch_warp_io_f32_with_invE5sh_tr+60];
	cvt.f64.f32 	%fd102, %f202;
	sub.f64 	%fd103, %fd102, %fd172;
	fma.rn.f64 	%fd172, %fd1, %fd103, %fd172;
$L__BB4_81:
	st.shared.f64 	[_ZZ31natr_batch_warp_io_f32_with_invE6sh_atr+120], %fd172;
	add.s32 	%r135, %r185, 1;
	setp.ge.s32 	%p65, %r135, %r80;
	@%p65 bra 	$L__BB4_130;
	setp.eq.s32 	%p66, %r184, -1;
	@%p66 bra 	$L__BB4_84;
	ld.shared.f32 	%f203, [_ZZ31natr_batch_warp_io_f32_with_invE5sh_tr+64];
	cvt.f64.f32 	%fd104, %f203;
	sub.f64 	%fd105, %fd104, %fd172;
	fma.rn.f64 	%fd172, %fd1, %fd105, %fd172;
$L__BB4_84:
	st.shared.f64 	[_ZZ31natr_batch_warp_io_f32_with_invE6sh_atr+128], %fd172;
	add.s32 	%r136, %r185, 2;
	setp.ge.s32 	%p67, %r136, %r80;
	@%p67 bra 	$L__BB4_130;
	setp.eq.s32 	%p68, %r184, -2;
	@%p68 bra 	$L__BB4_87;
	ld.shared.f32 	%f204, [_ZZ31natr_batch_warp_io_f32_with_invE5sh_tr+68];
	cvt.f64.f32 	%fd106, %f204;
	sub.f64 	%fd107, %fd106, %fd172;
	fma.rn.f64 	%fd172, %fd1, %fd107, %fd172;
$L__BB4_87:
	st.shared.f64 	[_ZZ31natr_batch_warp_io_f32_with_invE6sh_atr+136], %fd172;
	add.s32 	%r137, %r185, 3;
	setp.ge.s32 	%p69, %r137, %r80;
	@%p69 bra 	$L__BB4_130;
	setp.eq.s32 	%p70, %r184, -3;
	@%p70 bra 	$L__BB4_90;
	ld.shared.f32 	%f205, [_ZZ31natr_batch_warp_io_f32_with_invE5sh_tr+72];
	cvt.f64.f32 	%fd108, %f205;
	sub.f64 	%fd109, %fd108, %fd172;
	fma.rn.f64 	%fd172, %fd1, %fd109, %fd172;
$L__BB4_90:
	st.shared.f64 	[_ZZ31natr_batch_warp_io_f32_with_invE6sh_atr+144], %fd172;
	add.s32 	%r138, %r185, 4;
	setp.ge.s32 	%p71, %r138, %r80;
	@%p71 bra 	$L__BB4_130;
	setp.eq.s32 	%p72, %r184, -4;
	@%p72 bra 	$L__BB4_93;
	ld.shared.f32 	%f206, [_ZZ31natr_batch_warp_io_f32_with_invE5sh_tr+76];
	cvt.f64.f32 	%fd110, %f206;
	sub.f64 	%fd111, %fd110, %fd172;
	fma.rn.f64 	%fd172, %fd1, %fd111, %fd172;
$L__BB4_93:
	st.shared.f64 	[_ZZ31natr_batch_warp_io_f32_with_invE6sh_atr+152], %fd172;
	add.s32 	%r139, %r185, 5;
	setp.ge.s32 	%p73, %r139, %r80;
	@%p73 bra 	$L__BB4_130;
	setp.eq.s32 	%p74, %r184, -5;
	@%p74 bra 	$L__BB4_96;
	ld.shared.f32 	%f207, [_ZZ31natr_batch_warp_io_f32_with_invE5sh_tr+80];
	cvt.f64.f32 	%fd112, %f207;
	sub.f64 	%fd113, %fd112, %fd172;
	fma.rn.f64 	%fd172, %fd1, %fd113, %fd172;
$L__BB4_96:
	st.shared.f64 	[_ZZ31natr_batch_warp_io_f32_with_invE6sh_atr+160], %fd172;
	add.s32 	%r140, %r185, 6;
	setp.ge.s32 	%p75, %r140, %r80;
	@%p75 bra 	$L__BB4_130;
	setp.eq.s32 	%p76, %r184, -6;
	@%p76 bra 	$L__BB4_99;
	ld.shared.f32 	%f208, [_ZZ31natr_batch_warp_io_f32_with_invE5sh_tr+84];
	cvt.f64.f32 	%fd114, %f208;
	sub.f64 	%fd115, %fd114, %fd172;
	fma.rn.f64 	%fd172, %fd1, %fd115, %fd172;
$L__BB4_99:
	st.shared.f64 	[_ZZ31natr_batch_warp_io_f32_with_invE6sh_atr+168], %fd172;
	add.s32 	%r141, %r185, 7;
	setp.ge.s32 	%p77, %r141, %r80;
	@%p77 bra 	$L__BB4_130;
	setp.eq.s32 	%p78, %r184, -7;
	@%p78 bra 	$L__BB4_102;
	ld.shared.f32 	%f209, [_ZZ31natr_batch_warp_io_f32_with_invE5sh_tr+88];
	cvt.f64.f32 	%fd116, %f209;
	sub.f64 	%fd117, %fd116, %fd172;
	fma.rn.f64 	%fd172, %fd1, %fd117, %fd172;
$L__BB4_102:
	st.shared.f64 	[_ZZ31natr_batch_warp_io_f32_with_invE6sh_atr+176], %fd172;
	add.s32 	%r142, %r185, 8;
	setp.ge.s32 	%p79, %r142, %r80;
	@%p79 bra 	$L__BB4_130;
	setp.eq.s32 	%p80, %r184, -8;
	@%p80 bra 	$L__BB4_105;
	ld.shared.f32 	%f210, [_ZZ31natr_batch_warp_io_f32_with_invE5sh_tr+92];
	cvt.f64.f32 	%fd118, %f210;
	sub.f64 	%fd119, %fd118, %fd172;
	fma.rn.f64 	%fd172, %fd1, %fd119, %fd172;
$L__BB4_105:
	st.shared.f64 	[_ZZ31natr_batch_warp_io_f32_with_invE6sh_atr+184], %fd172;
	add.s32 	%r143, %r185, 9;
	setp.ge.s32 	%p81, %r143, %r80;
	@%p81 bra 	$L__BB4_130;
	setp.eq.s32 	%p82, %r184, -9;
	@%p82 bra 	$L__BB4_108;
	ld.shared.f32 	%f211, [_ZZ31natr_batch_warp_io_f32_with_invE5sh_tr+96];
	cvt.f64.f32 	%fd120, %f211;
	sub.f64 	%fd121, %fd120, %fd172;
	fma.rn.f64 	%fd172, %fd1, %fd121, %fd172;
$L__BB4_108:
	st.shared.f64 	[_ZZ31natr_batch_warp_io_f32_with_invE6sh_atr+192], %fd172;
	add.s32 	%r144, %r185, 10;
	setp.ge.s32 	%p83, %r144, %r80;
	@%p83 bra 	$L__BB4_130;
	setp.eq.s32 	%p84, %r184, -10;
	@%p84 bra 	$L__BB4_111;
	ld.shared.f32 	%f212, [_ZZ31natr_batch_warp_io_f32_with_invE5sh_tr+100];
	cvt.f64.f32 	%fd122, %f212;
	sub.f64 	%fd123, %fd122, %fd172;
	fma.rn.f64 	%fd172, %fd1, %fd123, %fd172;
$L__BB4_111:
	st.shared.f64 	[_ZZ31natr_batch_warp_io_f32_with_invE6sh_atr+200], %fd172;
	add.s32 	%r145, %r185, 11;
	setp.ge.s32 	%p85, %r145, %r80;
	@%p85 bra 	$L__BB4_130;
	setp.eq.s32 	%p86, %r184, -11;
	@%p86 bra 	$L__BB4_114;
	ld.shared.f32 	%f213, [_ZZ31natr_batch_warp_io_f32_with_invE5sh_tr+104];
	cvt.f64.f32 	%fd124, %f213;
	sub.f64 	%fd125, %fd124, %fd172;
	fma.rn.f64 	%fd172, %fd1, %fd125, %fd172;
$L__BB4_114:
	st.shared.f64 	[_ZZ31natr_batch_warp_io_f32_with_invE6sh_atr+208], %fd172;
	add.s32 	%r146, %r185, 12;
	setp.ge.s32 	%p87, %r146, %r80;
	@%p87 bra 	$L__BB4_130;
	setp.eq.s32 	%p88, %r184, -12;
	@%p88 bra 	$L__BB4_117;
	ld.shared.f32 	%f214, [_ZZ31natr_batch_warp_io_f32_with_invE5sh_tr+108];
	cvt.f64.f32 	%fd126, %f214;
	sub.f64 	%fd127, %fd126, %fd172;
	fma.rn.f64 	%fd172, %fd1, %fd127, %fd172;
$L__BB4_117:
	st.shared.f64 	[_ZZ31natr_batch_warp_io_f32_with_invE6sh_atr+216], %fd172;
	add.s32 	%r147, %r185, 13;
	setp.ge.s32 	%p89, %r147, %r80;
	@%p89 bra 	$L__BB4_130;
	setp.eq.s32 	%p90, %r184, -13;
	@%p90 bra 	$L__BB4_120;
	ld.shared.f32 	%f215, [_ZZ31natr_batch_warp_io_f32_with_invE5sh_tr+112];
	cvt.f64.f32 	%fd128, %f215;
	sub.f64 	%fd129, %fd128, %fd172;
	fma.rn.f64 	%fd172, %fd1, %fd129, %fd172;
$L__BB4_120:
	st.shared.f64 	[_ZZ31natr_batch_warp_io_f32_with_invE6sh_atr+224], %fd172;
	add.s32 	%r148, %r185, 14;
	setp.ge.s32 	%p91, %r148, %r80;
	@%p91 bra 	$L__BB4_130;
	setp.eq.s32 	%p92, %r184, -14;
	@%p92 bra 	$L__BB4_123;
	ld.shared.f32 	%f216, [_ZZ31natr_batch_warp_io_f32_with_invE5sh_tr+116];
	cvt.f64.f32 	%fd130, %f216;
	sub.f64 	%fd131, %fd130, %fd172;
	fma.rn.f64 	%fd172, %fd1, %fd131, %fd172;
$L__BB4_123:
	st.shared.f64 	[_ZZ31natr_batch_warp_io_f32_with_invE6sh_atr+232], %fd172;
	add.s32 	%r149, %r185, 15;
	setp.ge.s32 	%p93, %r149, %r80;
	@%p93 bra 	$L__BB4_130;
	setp.eq.s32 	%p94, %r69, 1;
	@%p94 bra 	$L__BB4_126;
	ld.shared.f32 	%f217, [_ZZ31natr_batch_warp_io_f32_with_invE5sh_tr+120];
	cvt.f64.f32 	%fd132, %f217;
	sub.f64 	%fd133, %fd132, %fd172;
	fma.rn.f64 	%fd172, %fd1, %fd133, %fd172;
$L__BB4_126:
	st.shared.f64 	[_ZZ31natr_batch_warp_io_f32_with_invE6sh_atr+240], %fd172;
	add.s32 	%r150, %r185, 16;
	setp.ge.s32 	%p95, %r150, %r80;
	@%p95 bra 	$L__BB4_130;
	setp.eq.s32 	%p96, %r184, -16;
	@%p96 bra 	$L__BB4_129;
	ld.shared.f32 	%f218, [_ZZ31natr_batch_warp_io_f32_with_invE5sh_tr+124];
	cvt.f64.f32 	%fd134, %f218;
	sub.f64 	%fd135, %fd134, %fd172;
	fma.rn.f64 	%fd172, %fd1, %fd135, %fd172;
$L__BB4_129:
	st.shared.f64 	[_ZZ31natr_batch_warp_io_f32_with_invE6sh_atr+248], %fd172;
$L__BB4_130:
	setp.ge.s32 	%p97, %r68, %r80;
	bar.warp.sync 	-1;
	@%p97 bra 	$L__BB4_134;
	ld.shared.f32 	%f29, [%r57];
	setp.nan.f32 	%p98, %f29, %f29;
	mov.f32 	%f239, 0f7FFFFFFF;
	@%p98 bra 	$L__BB4_133;
	ld.shared.f64 	%fd136, [%r58];
	cvt.f64.f32 	%fd137, %f29;
	mul.f64 	%fd138, %fd136, %fd137;
	cvt.rn.f32.f64 	%f239, %fd138;
$L__BB4_133:
	st.global.f32 	[%rd7], %f239;
$L__BB4_134:
	bar.warp.sync 	-1;
	add.s32 	%r70, %r185, 32;
	add.s32 	%r184, %r184, 32;
	add.s32 	%r151, %r185, 17;
	add.s32 	%r183, %r183, 32;
	add.s32 	%r182, %r182, 32;
	add.s32 	%r181, %r181, 32;
	setp.lt.s32 	%p99, %r151, %r80;
	mov.u32 	%r185, %r70;
	@%p99 bra 	$L__BB4_31;
	bra.uni 	$L__BB4_147;
$L__BB4_135:
	setp.ge.s32 	%p100, %r186, %r80;
	@%p100 bra 	$L__BB4_147;
	not.b32 	%r152, %r186;
	add.s32 	%r11, %r80, %r152;
	shr.u32 	%r153, %r11, 5;
	add.s32 	%r12, %r153, 1;
	and.b32  	%r13, %r12, 7;
	setp.lt.u32 	%p101, %r11, 224;
	@%p101 bra 	$L__BB4_139;
	and.b32  	%r154, %r12, 268435448;
	neg.s32 	%r165, %r154;
	add.s64 	%rd4, %rd1, 512;
	add.s32 	%r164, %r4, %r186;
$L__BB4_138:
	.pragma "nounroll";
	mul.wide.s32 	%rd35, %r164, 4;
	add.s64 	%rd36, %rd4, %rd35;
	mov.b32 	%r155, 2147483647;
	st.global.u32 	[%rd36+-512], %r155;
	st.global.u32 	[%rd36+-384], %r155;
	st.global.u32 	[%rd36+-256], %r155;
	st.global.u32 	[%rd36+-128], %r155;
	st.global.u32 	[%rd36], %r155;
	st.global.u32 	[%rd36+128], %r155;
	st.global.u32 	[%rd36+256], %r155;
	st.global.u32 	[%rd36+384], %r155;
	add.s32 	%r186, %r186, 256;
	add.s32 	%r165, %r165, 8;
	add.s32 	%r164, %r164, 256;
	setp.eq.s32 	%p102, %r165, 0;
	@%p102 bra 	$L__BB4_139;
	bra.uni 	$L__BB4_138;
$L__BB4_139:
	setp.eq.s32 	%p103, %r13, 0;
	@%p103 bra 	$L__BB4_147;
	setp.lt.u32 	%p104, %r13, 4;
	@%p104 bra 	$L__BB4_142;
	add.s32 	%r156, %r186, %r4;
	mul.wide.s32 	%rd37, %r156, 4;
	add.s64 	%rd38, %rd1, %rd37;
	mov.b32 	%r157, 2147483647;
	st.global.u32 	[%rd38], %r157;
	st.global.u32 	[%rd38+128], %r157;
	st.global.u32 	[%rd38+256], %r157;
	st.global.u32 	[%rd38+384], %r157;
	add.s32 	%r186, %r186, 128;
$L__BB4_142:
	and.b32  	%r158, %r12, 3;
	setp.eq.s32 	%p105, %r158, 0;
	@%p105 bra 	$L__BB4_147;
	setp.eq.s32 	%p106, %r158, 1;
	@%p106 bra 	$L__BB4_145;
	add.s32 	%r159, %r186, %r4;
	mul.wide.s32 	%rd39, %r159, 4;
	add.s64 	%rd40, %rd1, %rd39;
	mov.b32 	%r160, 2147483647;
	st.global.u32 	[%rd40], %r160;
	st.global.u32 	[%rd40+128], %r160;
	add.s32 	%r186, %r186, 64;
$L__BB4_145:
	and.b32  	%r161, %r11, 32;
	setp.ne.s32 	%p107, %r161, 0;
	@%p107 bra 	$L__BB4_147;
	add.s32 	%r162, %r186, %r4;
	mul.wide.s32 	%rd41, %r162, 4;
	add.s64 	%rd42, %rd1, %rd41;
	mov.b32 	%r163, 2147483647;
	st.global.u32 	[%rd42], %r163;
$L__BB4_147:
	ret;

}
	// .globl	natr_many_series_one_param_f32
.visible .entry natr_many_series_one_param_f32(
	.param .u64 .ptr .align 1 natr_many_series_one_param_f32_param_0,
	.param .u64 .ptr .align 1 natr_many_series_one_param_f32_param_1,
	.param .u64 .ptr .align 1 natr_many_series_one_param_f32_param_2,
	.param .u32 natr_many_series_one_param_f32_param_3,
	.param .u32 natr_many_series_one_param_f32_param_4,
	.param .u32 natr_many_series_one_param_f32_param_5,
	.param .u64 .ptr .align 1 natr_many_series_one_param_f32_param_6,
	.param .u64 .ptr .align 1 natr_many_series_one_param_f32_param_7
)
{
	.reg .pred 	%p<70>;
	.reg .b32 	%r<237>;
	.reg .b32 	%f<170>;
	.reg .b64 	%rd<146>;
	.reg .b64 	%fd<46>;

	ld.param.u64 	%rd17, [natr_many_series_one_param_f32_param_0];
	ld.param.u64 	%rd18, [natr_many_series_one_param_f32_param_1];
	ld.param.u64 	%rd19, [natr_many_series_one_param_f32_param_2];
	ld.param.u32 	%r90, [natr_many_series_one_param_f32_param_3];
	ld.param.u32 	%r91, [natr_many_series_one_param_f32_param_4];
	ld.param.u32 	%r92, [natr_many_series_one_param_f32_param_5];
	ld.param.u64 	%rd20, [natr_many_series_one_param_f32_param_7];
	cvta.to.global.u64 	%rd1, %rd18;
	cvta.to.global.u64 	%rd2, %rd17;
	cvta.to.global.u64 	%rd3, %rd19;
	cvta.to.global.u64 	%rd4, %rd20;
	min.s32 	%r93, %r90, %r91;
	min.s32 	%r94, %r93, %r92;
	setp.lt.s32 	%p1, %r94, 1;
	@%p1 bra 	$L__BB5_58;
	mov.u32 	%r1, %tid.x;
	and.b32  	%r2, %r1, 31;
	mov.u32 	%r3, %ntid.x;
	setp.lt.u32 	%p2, %r3, 32;
	@%p2 bra 	$L__BB5_58;
	shr.u32 	%r4, %r3, 5;
	shr.u32 	%r95, %r1, 5;
	mov.u32 	%r96, %ctaid.x;
	mad.lo.s32 	%r210, %r4, %r96, %r95;
	setp.ge.s32 	%p3, %r210, %r91;
	@%p3 bra 	$L__BB5_58;
	cvt.rn.f64.u32 	%fd9, %r90;
	rcp.rn.f64 	%fd1, %fd9;
	not.b32 	%r97, %r2;
	add.s32 	%r6, %r92, %r97;
	shr.u32 	%r98, %r6, 5;
	add.s32 	%r99, %r98, 1;
	and.b32  	%r7, %r99, 7;
	and.b32  	%r8, %r99, 3;
	sub.s32 	%r100, %r90, %r2;
	add.s32 	%r9, %r100, -2;
	sub.s32 	%r10, %r90, %r92;
	shl.b32 	%r11, %r91, 8;
	or.b32  	%r101, %r2, 160;
	mul.lo.s32 	%r12, %r91, %r101;
	or.b32  	%r102, %r2, 192;
	mul.lo.s32 	%r13, %r91, %r102;
	or.b32  	%r103, %r2, 224;
	mul.lo.s32 	%r14, %r91, %r103;
	or.b32  	%r104, %r2, 64;
	mul.lo.s32 	%r15, %r91, %r104;
	or.b32  	%r105, %r2, 96;
	mul.lo.s32 	%r16, %r91, %r105;
	or.b32  	%r106, %r2, 32;
	mul.lo.s32 	%r17, %r91, %r106;
	mov.u32 	%r107, %nctaid.x;
	mul.lo.s32 	%r18, %r4, %r107;
	mul.wide.u32 	%rd100, %r91, 4;
$L__BB5_4:
	ld.param.u64 	%rd145, [natr_many_series_one_param_f32_param_6];
	cvta.to.global.u64 	%rd21, %rd145;
	mul.wide.s32 	%rd22, %r210, 4;
	add.s64 	%rd23, %rd21, %rd22;
	ld.global.nc.u32 	%r20, [%rd23];
	setp.lt.u32 	%p4, %r20, %r92;
	@%p4 bra 	$L__BB5_17;
	setp.ge.u32 	%p5, %r2, %r92;
	@%p5 bra 	$L__BB5_57;
	setp.lt.u32 	%p6, %r6, 224;
	mov.u32 	%r234, %r2;
	@%p6 bra 	$L__BB5_9;
	shr.u32 	%r108, %r6, 5;
	add.s32 	%r109, %r108, 1;
	and.b32  	%r110, %r109, 268435448;
	neg.s32 	%r211, %r110;
	or.b32  	%r111, %r2, 128;
	mad.lo.s32 	%r219, %r91, %r111, %r210;
	add.s32 	%r218, %r12, %r210;
	add.s32 	%r217, %r13, %r210;
	add.s32 	%r216, %r14, %r210;
	add.s32 	%r215, %r15, %r210;
	add.s32 	%r214, %r16, %r210;
	add.s32 	%r213, %r17, %r210;
	mad.lo.s32 	%r212, %r91, %r2, %r210;
	mov.u32 	%r234, %r2;
$L__BB5_8:
	.pragma "nounroll";
	mul.wide.s32 	%rd24, %r212, 4;
	add.s64 	%rd25, %rd4, %rd24;
	mov.b32 	%r112, 2147483647;
	st.global.u32 	[%rd25], %r112;
	mul.wide.s32 	%rd26, %r213, 4;
	add.s64 	%rd27, %rd4, %rd26;
	st.global.u32 	[%rd27], %r112;
	mul.wide.s32 	%rd28, %r215, 4;
	add.s64 	%rd29, %rd4, %rd28;
	st.global.u32 	[%rd29], %r112;
	mul.wide.s32 	%rd30, %r214, 4;
	add.s64 	%rd31, %rd4, %rd30;
	st.global.u32 	[%rd31], %r112;
	mul.wide.s32 	%rd32, %r219, 4;
	add.s64 	%rd33, %rd4, %rd32;
	st.global.u32 	[%rd33], %r112;
	mul.wide.s32 	%rd34, %r218, 4;
	add.s64 	%rd35, %rd4, %rd34;
	st.global.u32 	[%rd35], %r112;
	mul.wide.s32 	%rd36, %r217, 4;
	add.s64 	%rd37, %rd4, %rd36;
	st.global.u32 	[%rd37], %r112;
	mul.wide.s32 	%rd38, %r216, 4;
	add.s64 	%rd39, %rd4, %rd38;
	st.global.u32 	[%rd39], %r112;
	add.s32 	%r234, %r234, 256;
	add.s32 	%r219, %r219, %r11;
	add.s32 	%r218, %r218, %r11;
	add.s32 	%r217, %r217, %r11;
	add.s32 	%r216, %r216, %r11;
	add.s32 	%r215, %r215, %r11;
	add.s32 	%r214, %r214, %r11;
	add.s32 	%r213, %r213, %r11;
	add.s32 	%r212, %r212, %r11;
	add.s32 	%r211, %r211, 8;
	setp.eq.s32 	%p7, %r211, 0;
	@%p7 bra 	$L__BB5_9;
	bra.uni 	$L__BB5_8;
$L__BB5_9:
	setp.eq.s32 	%p8, %r7, 0;
	@%p8 bra 	$L__BB5_57;
	add.s32 	%r113, %r7, -1;
	setp.lt.u32 	%p9, %r113, 3;
	@%p9 bra 	$L__BB5_12;
	mad.lo.s32 	%r114, %r234, %r91, %r210;
	mul.wide.s32 	%rd40, %r114, 4;
	add.s64 	%rd41, %rd4, %rd40;
	mov.b32 	%r115, 2147483647;
	st.global.u32 	[%rd41], %r115;
	shl.b32 	%r116, %r91, 5;
	add.s32 	%r117, %r114, %r116;
	mul.wide.s32 	%rd42, %r117, 4;
	add.s64 	%rd43, %rd4, %rd42;
	st.global.u32 	[%rd43], %r115;
	shl.b32 	%r118, %r91, 6;
	add.s32 	%r119, %r114, %r118;
	mul.wide.s32 	%rd44, %r119, 4;
	add.s64 	%rd45, %rd4, %rd44;
	st.global.u32 	[%rd45], %r115;
	add.s32 	%r120, %r119, %r116;
	mul.wide.s32 	%rd46, %r120, 4;
	add.s64 	%rd47, %rd4, %rd46;
	st.global.u32 	[%rd47], %r115;
	add.s32 	%r234, %r234, 128;
$L__BB5_12:
	setp.eq.s32 	%p10, %r8, 0;
	@%p10 bra 	$L__BB5_57;
	setp.eq.s32 	%p11, %r8, 1;
	@%p11 bra 	$L__BB5_15;
	mad.lo.s32 	%r121, %r234, %r91, %r210;
	mul.wide.s32 	%rd48, %r121, 4;
	add.s64 	%rd49, %rd4, %rd48;
	mov.b32 	%r122, 2147483647;
	st.global.u32 	[%rd49], %r122;
	shl.b32 	%r123, %r91, 5;
	add.s32 	%r124, %r121, %r123;
	mul.wide.s32 	%rd50, %r124, 4;
	add.s64 	%rd51, %rd4, %rd50;
	st.global.u32 	[%rd51], %r122;
	add.s32 	%r234, %r234, 64;
$L__BB5_15:
	and.b32  	%r125, %r6, 32;
	setp.ne.s32 	%p12, %r125, 0;
	@%p12 bra 	$L__BB5_57;
	mad.lo.s32 	%r126, %r234, %r91, %r210;
	mul.wide.s32 	%rd52, %r126, 4;
	add.s64 	%rd53, %rd4, %rd52;
	mov.b32 	%r127, 2147483647;
	st.global.u32 	[%rd53], %r127;
	bra.uni 	$L__BB5_57;
$L__BB5_17:
	add.s32 	%r50, %r20, %r90;
	setp.ge.s32 	%p13, %r92, %r50;
	@%p13 bra 	$L__BB5_30;
	setp.ge.u32 	%p61, %r2, %r92;
	@%p61 bra 	$L__BB5_57;
	setp.lt.u32 	%p62, %r6, 224;
	mov.u32 	%r231, %r2;
	@%p62 bra 	$L__BB5_22;
	mov.b32 	%r222, 0;
	mov.u32 	%r231, %r2;
$L__BB5_21:
	.pragma "nounroll";
	mad.lo.s32 	%r180, %r231, %r91, %r210;
	mul.wide.s32 	%rd115, %r180, 4;
	add.s64 	%rd116, %rd4, %rd115;
	mov.b32 	%r181, 2147483647;
	st.global.u32 	[%rd116], %r181;
	shl.b32 	%r182, %r91, 5;
	add.s32 	%r183, %r180, %r182;
	mul.wide.s32 	%rd117, %r183, 4;
	add.s64 	%rd118, %rd4, %rd117;
	st.global.u32 	[%rd118], %r181;
	shl.b32 	%r184, %r91, 6;
	add.s32 	%r185, %r180, %r184;
	mul.wide.s32 	%rd119, %r185, 4;
	add.s64 	%rd120, %rd4, %rd119;
	st.global.u32 	[%rd120], %r181;
	add.s32 	%r186, %r185, %r182;
	mul.wide.s32 	%rd121, %r186, 4;
	add.s64 	%rd122, %rd4, %rd121;
	st.global.u32 	[%rd122], %r181;
	shl.b32 	%r187, %r91, 7;
	add.s32 	%r188, %r180, %r187;
	mul.wide.s32 	%rd123, %r188, 4;
	add.s64 	%rd124, %rd4, %rd123;
	st.global.u32 	[%rd124], %r181;
	add.s32 	%r189, %r188, %r182;
	mul.wide.s32 	%rd125, %r189, 4;
	add.s64 	%rd126, %rd4, %rd125;
	st.global.u32 	[%rd126], %r181;
	add.s32 	%r190, %r188, %r184;
	mul.wide.s32 	%rd127, %r190, 4;
	add.s64 	%rd128, %rd4, %rd127;
	st.global.u32 	[%rd128], %r181;
	add.s32 	%r191, %r190, %r182;
	mul.wide.s32 	%rd129, %r191, 4;
	add.s64 	%rd130, %rd4, %rd129;
	st.global.u32 	[%rd130], %r181;
	add.s32 	%r231, %r231, 256;
	add.s32 	%r222, %r222, 8;
	shr.u32 	%r192, %r6, 5;
	add.s32 	%r193, %r192, 1;
	and.b32  	%r194, %r193, 268435448;
	setp.eq.s32 	%p63, %r222, %r194;
	@%p63 bra 	$L__BB5_22;
	bra.uni 	$L__BB5_21;
$L__BB5_22:
	setp.eq.s32 	%p64, %r7, 0;
	@%p64 bra 	$L__BB5_57;
	add.s32 	%r195, %r7, -1;
	setp.lt.u32 	%p65, %r195, 3;
	@%p65 bra 	$L__BB5_25;
	mad.lo.s32 	%r196, %r231, %r91, %r210;
	mul.wide.s32 	%rd131, %r196, 4;
	add.s64 	%rd132, %rd4, %rd131;
	mov.b32 	%r197, 2147483647;
	st.global.u32 	[%rd132], %r197;
	shl.b32 	%r198, %r91, 5;
	add.s32 	%r199, %r196, %r198;
	mul.wide.s32 	%rd133, %r199, 4;
	add.s64 	%rd134, %rd4, %rd133;
	st.global.u32 	[%rd134], %r197;
	shl.b32 	%r200, %r91, 6;
	add.s32 	%r201, %r196, %r200;
	mul.wide.s32 	%rd135, %r201, 4;
	add.s64 	%rd136, %rd4, %rd135;
	st.global.u32 	[%rd136], %r197;
	add.s32 	%r202, %r201, %r198;
	mul.wide.s32 	%rd137, %r202, 4;
	add.s64 	%rd138, %rd4, %rd137;
	st.global.u32 	[%rd138], %r197;
	add.s32 	%r231, %r231, 128;
$L__BB5_25:
	setp.eq.s32 	%p66, %r8, 0;
	@%p66 bra 	$L__BB5_57;
	setp.eq.s32 	%p67, %r8, 1;
	@%p67 bra 	$L__BB5_28;
	mad.lo.s32 	%r203, %r231, %r91, %r210;
	mul.wide.s32 	%rd139, %r203, 4;
	add.s64 	%rd140, %rd4, %rd139;
	mov.b32 	%r204, 2147483647;
	st.global.u32 	[%rd140], %r204;
	shl.b32 	%r205, %r91, 5;
	add.s32 	%r206, %r203, %r205;
	mul.wide.s32 	%rd141, %r206, 4;
	add.s64 	%rd142, %rd4, %rd141;
	st.global.u32 	[%rd142], %r204;
	add.s32 	%r231, %r231, 64;
$L__BB5_28:
	and.b32  	%r207, %r6, 32;
	setp.ne.s32 	%p68, %r207, 0;
	@%p68 bra 	$L__BB5_57;
	mad.lo.s32 	%r208, %r231, %r91, %r210;
	mul.wide.s32 	%rd143, %r208, 4;
	add.s64 	%rd144, %rd4, %rd143;
	mov.b32 	%r209, 2147483647;
	st.global.u32 	[%rd144], %r209;
	bra.uni 	$L__BB5_57;
$L__BB5_30:
	add.s32 	%r55, %r50, -1;
	setp.ge.s32 	%p14, %r2, %r55;
	@%p14 bra 	$L__BB5_42;
	add.s32 	%r56, %r9, %r20;
	shr.u32 	%r128, %r56, 5;
	add.s32 	%r57, %r128, 1;
	setp.lt.u32 	%p15, %r56, 224;
	mov.u32 	%r226, %r2;
	@%p15 bra 	$L__BB5_34;
	mov.b32 	%r227, 0;
	mov.u32 	%r226, %r2;
$L__BB5_33:
	.pragma "nounroll";
	mad.lo.s32 	%r130, %r226, %r91, %r210;
	mul.wide.s32 	%rd54, %r130, 4;
	add.s64 	%rd55, %rd4, %rd54;
	mov.b32 	%r131, 2147483647;
	st.global.u32 	[%rd55], %r131;
	shl.b32 	%r132, %r91, 5;
	add.s32 	%r133, %r130, %r132;
	mul.wide.s32 	%rd56, %r133, 4;
	add.s64 	%rd57, %rd4, %rd56;
	st.global.u32 	[%rd57], %r131;
	shl.b32 	%r134, %r91, 6;
	add.s32 	%r135, %r130, %r134;
	mul.wide.s32 	%rd58, %r135, 4;
	add.s64 	%rd59, %rd4, %rd58;
	st.global.u32 	[%rd59], %r131;
	add.s32 	%r136, %r135, %r132;
	mul.wide.s32 	%rd60, %r136, 4;
	add.s64 	%rd61, %rd4, %rd60;
	st.global.u32 	[%rd61], %r131;
	shl.b32 	%r137, %r91, 7;
	add.s32 	%r138, %r130, %r137;
	mul.wide.s32 	%rd62, %r138, 4;
	add.s64 	%rd63, %rd4, %rd62;
	st.global.u32 	[%rd63], %r131;
	add.s32 	%r139, %r138, %r132;
	mul.wide.s32 	%rd64, %r139, 4;
	add.s64 	%rd65, %rd4, %rd64;
	st.global.u32 	[%rd65], %r131;
	add.s32 	%r140, %r138, %r134;
	mul.wide.s32 	%rd66, %r140, 4;
	add.s64 	%rd67, %rd4, %rd66;
	st.global.u32 	[%rd67], %r131;
	add.s32 	%r141, %r140, %r132;
	mul.wide.s32 	%rd68, %r141, 4;
	add.s64 	%rd69, %rd4, %rd68;
	st.global.u32 	[%rd69], %r131;
	add.s32 	%r226, %r226, 256;
	add.s32 	%r227, %r227, 8;
	and.b32  	%r142, %r57, 268435448;
	setp.eq.s32 	%p16, %r227, %r142;
	@%p16 bra 	$L__BB5_34;
	bra.uni 	$L__BB5_33;
$L__BB5_34:
	and.b32  	%r59, %r57, 7;
	setp.eq.s32 	%p17, %r59, 0;
	@%p17 bra 	$L__BB5_42;
	setp.lt.u32 	%p18, %r59, 4;
	@%p18 bra 	$L__BB5_37;
	mad.lo.s32 	%r143, %r226, %r91, %r210;
	mul.wide.s32 	%rd70, %r143, 4;
	add.s64 	%rd71, %rd4, %rd70;
	mov.b32 	%r144, 2147483647;
	st.global.u32 	[%rd71], %r144;
	shl.b32 	%r145, %r91, 5;
	add.s32 	%r146, %r143, %r145;
	mul.wide.s32 	%rd72, %r146, 4;
	add.s64 	%rd73, %rd4, %rd72;
	st.global.u32 	[%rd73], %r144;
	shl.b32 	%r147, %r91, 6;
	add.s32 	%r148, %r143, %r147;
	mul.wide.s32 	%rd74, %r148, 4;
	add.s64 	%rd75, %rd4, %rd74;
	st.global.u32 	[%rd75], %r144;
	add.s32 	%r149, %r148, %r145;
	mul.wide.s32 	%rd76, %r149, 4;
	add.s64 	%rd77, %rd4, %rd76;
	st.global.u32 	[%rd77], %r144;
	add.s32 	%r226, %r226, 128;
$L__BB5_37:
	and.b32  	%r150, %r57, 3;
	setp.eq.s32 	%p19, %r150, 0;
	@%p19 bra 	$L__BB5_42;
	setp.eq.s32 	%p20, %r150, 1;
	@%p20 bra 	$L__BB5_40;
	mad.lo.s32 	%r151, %r226, %r91, %r210;
	mul.wide.s32 	%rd78, %r151, 4;
	add.s64 	%rd79, %rd4, %rd78;
	mov.b32 	%r152, 2147483647;
	st.global.u32 	[%rd79], %r152;
	shl.b32 	%r153, %r91, 5;
	add.s32 	%r154, %r151, %r153;
	mul.wide.s32 	%rd80, %r154, 4;
	add.s64 	%rd81, %rd4, %rd80;
	st.global.u32 	[%rd81], %r152;
	add.s32 	%r226, %r226, 64;
$L__BB5_40:
	and.b32  	%r155, %r56, 32;
	setp.ne.s32 	%p21, %r155, 0;
	@%p21 bra 	$L__BB5_42;
	mad.lo.s32 	%r156, %r226, %r91, %r210;
	mul.wide.s32 	%rd82, %r156, 4;
	add.s64 	%rd83, %rd4, %rd82;
	mov.b32 	%r157, 2147483647;
	st.global.u32 	[%rd83], %r157;
$L__BB5_42:
	setp.ge.u32 	%p22, %r2, %r90;
	mov.f32 	%f169, 0f00000000;
	@%p22 bra 	$L__BB5_49;
	mov.f32 	%f166, 0f00000000;
	mov.u32 	%r228, %r2;
	mov.f32 	%f167, %f166;
$L__BB5_44:
	.pragma "nounroll";
	add.s32 	%r158, %r228, %r20;
	mul.lo.s32 	%r69, %r158, %r91;
	add.s32 	%r159, %r69, %r210;
	mul.wide.s32 	%rd84, %r159, 4;
	add.s64 	%rd85, %rd2, %rd84;
	ld.global.nc.f32 	%f3, [%rd85];
	add.s64 	%rd86, %rd1, %rd84;
	ld.global.nc.f32 	%f4, [%rd86];
	setp.ne.s32 	%p23, %r228, 0;
	@%p23 bra 	$L__BB5_46;
	sub.f32 	%f168, %f3, %f4;
	bra.uni 	$L__BB5_47;
$L__BB5_46:
	sub.s32 	%r160, %r69, %r91;
	add.s32 	%r161, %r160, %r210;
	mul.wide.s32 	%rd87, %r161, 4;
	add.s64 	%rd88, %rd3, %rd87;
	ld.global.nc.f32 	%f18, [%rd88];
	sub.f32 	%f19, %f3, %f4;
	sub.f32 	%f20, %f3, %f18;
	abs.f32 	%f21, %f20;
	sub.f32 	%f22, %f4, %f18;
	abs.f32 	%f23, %f22;
	max.f32 	%f24, %f21, %f23;
	max.f32 	%f168, %f19, %f24;
$L__BB5_47:
	sub.f32 	%f25, %f168, %f166;
	add.f32 	%f8, %f167, %f25;
	sub.f32 	%f26, %f8, %f167;
	sub.f32 	%f166, %f26, %f25;
	add.s32 	%r228, %r228, 32;
	setp.lt.s32 	%p24, %r228, %r90;
	mov.f32 	%f167, %f8;
	@%p24 bra 	$L__BB5_44;
	add.f32 	%f169, %f8, %f166;
$L__BB5_49:
	setp.ne.s32 	%p25, %r2, 0;
	mov.b32 	%r162, %f169;
	shfl.sync.down.b32	%r163|%p26, %r162, 16, 31, -1;
	mov.b32 	%f27, %r163;
	add.f32 	%f28, %f169, %f27;
	mov.b32 	%r164, %f28;
	shfl.sync.down.b32	%r165|%p27, %r164, 8, 31, -1;
	mov.b32 	%f29, %r165;
	add.f32 	%f30, %f28, %f29;
	mov.b32 	%r166, %f30;
	shfl.sync.down.b32	%r167|%p28, %r166, 4, 31, -1;
	mov.b32 	%f31, %r167;
	add.f32 	%f32, %f30, %f31;
	mov.b32 	%r168, %f32;
	shfl.sync.down.b32	%r169|%p29, %r168, 2, 31, -1;
	mov.b32 	%f33, %r169;
	add.f32 	%f34, %f32, %f33;
	mov.b32 	%r170, %f34;
	shfl.sync.down.b32	%r171|%p30, %r170, 1, 31, -1;
	mov.b32 	%f35, %r171;
	add.f32 	%f12, %f34, %f35;
	@%p25 bra 	$L__BB5_57;
	cvt.f64.f32 	%fd10, %f12;
	mul.f64 	%fd44, %fd1, %fd10;
	mad.lo.s32 	%r71, %r55, %r91, %r210;
	mul.wide.s32 	%rd89, %r71, 4;
	add.s64 	%rd5, %rd3, %rd89;
	ld.global.nc.f32 	%f36, [%rd5];
	abs.f32 	%f37, %f36;
	setp.ne.f32 	%p31, %f37, 0f7F800000;
	setp.neu.f32 	%p32, %f36, 0f00000000;
	mov.f32 	%f38, 0f42C80000;
	div.rn.f32 	%f39, %f38, %f36;
	selp.f32 	%f40, %f39, 0f7FFFFFFF, %p32;
	selp.f32 	%f41, %f40, 0f7FFFFFFF, %p31;
	setp.num.f32 	%p33, %f41, %f41;
	cvt.f64.f32 	%fd11, %f41;
	mul.f64 	%fd12, %fd44, %fd11;
	cvt.rn.f32.f64 	%f42, %fd12;
	selp.f32 	%f43, %f42, 0f7FFFFFFF, %p33;
	add.s64 	%rd6, %rd4, %rd89;
	st.global.f32 	[%rd6], %f43;
	setp.le.s32 	%p34, %r92, %r50;
	@%p34 bra 	$L__BB5_57;
	sub.s32 	%r172, %r92, %r50;
	and.b32  	%r72, %r172, 3;
	setp.eq.s32 	%p35, %r72, 0;
	mov.u32 	%r229, %r50;
	@%p35 bra 	$L__BB5_55;
	add.s32 	%r173, %r71, %r91;
	mul.wide.s32 	%rd90, %r173, 4;
	add.s64 	%rd7, %rd2, %rd90;
	ld.global.nc.f32 	%f44, [%rd7];
	add.s64 	%rd8, %rd1, %rd90;
	ld.global.nc.f32 	%f45, [%rd8];
	sub.f32 	%f46, %f44, %f45;
	sub.f32 	%f47, %f44, %f36;
	abs.f32 	%f48, %f47;
	sub.f32 	%f49, %f45, %f36;
	abs.f32 	%f50, %f49;
	max.f32 	%f51, %f48, %f50;
	max.f32 	%f52, %f46, %f51;
	cvt.f64.f32 	%fd13, %f52;
	sub.f64 	%fd14, %fd13, %fd44;
	fma.rn.f64 	%fd44, %fd1, %fd14, %fd44;
	mul.wide.u32 	%rd9, %r91, 4;
	add.s64 	%rd10, %rd5, %rd9;
	ld.global.nc.f32 	%f53, [%rd10];
	abs.f32 	%f54, %f53;
	setp.ne.f32 	%p36, %f54, 0f7F800000;
	setp.neu.f32 	%p37, %f53, 0f00000000;
	mov.f32 	%f55, 0f42C80000;
	div.rn.f32 	%f56, %f55, %f53;
	selp.f32 	%f57, %f56, 0f7FFFFFFF, %p37;
	selp.f32 	%f58, %f57, 0f7FFFFFFF, %p36;
	setp.num.f32 	%p38, %f58, %f58;
	cvt.f64.f32 	%fd15, %f58;
	mul.f64 	%fd16, %fd44, %fd15;
	cvt.rn.f32.f64 	%f59, %fd16;
	selp.f32 	%f60, %f59, 0f7FFFFFFF, %p38;
	add.s64 	%rd11, %rd6, %rd9;
	st.global.f32 	[%rd11], %f60;
	add.s32 	%r229, %r50, 1;
	setp.eq.s32 	%p39, %r72, 1;
	@%p39 bra 	$L__BB5_55;
	add.s64 	%rd12, %rd7, %rd9;
	ld.global.nc.f32 	%f61, [%rd12];
	add.s64 	%rd13, %rd8, %rd9;
	ld.global.nc.f32 	%f62, [%rd13];
	sub.f32 	%f63, %f61, %f62;
	sub.f32 	%f64, %f61, %f53;
	abs.f32 	%f65, %f64;
	sub.f32 	%f66, %f62, %f53;
	abs.f32 	%f67, %f66;
	max.f32 	%f68, %f65, %f67;
	max.f32 	%f69, %f63, %f68;
	cvt.f64.f32 	%fd17, %f69;
	sub.f64 	%fd18, %fd17, %fd44;
	fma.rn.f64 	%fd44, %fd1, %fd18, %fd44;
	add.s64 	%rd14, %rd10, %rd9;
	ld.global.nc.f32 	%f70, [%rd14];
	abs.f32 	%f71, %f70;
	setp.ne.f32 	%p40, %f71, 0f7F800000;
	setp.neu.f32 	%p41, %f70, 0f00000000;
	mov.f32 	%f72, 0f42C80000;
	div.rn.f32 	%f73, %f72, %f70;
	selp.f32 	%f74, %f73, 0f7FFFFFFF, %p41;
	selp.f32 	%f75, %f74, 0f7FFFFFFF, %p40;
	setp.num.f32 	%p42, %f75, %f75;
	cvt.f64.f32 	%fd19, %f75;
	mul.f64 	%fd20, %fd44, %fd19;
	cvt.rn.f32.f64 	%f76, %fd20;
	selp.f32 	%f77, %f76, 0f7FFFFFFF, %p42;
	add.s64 	%rd15, %rd11, %rd9;
	st.global.f32 	[%rd15], %f77;
	add.s32 	%r229, %r50, 2;
	setp.eq.s32 	%p43, %r72, 2;
	@%p43 bra 	$L__BB5_55;
	add.s64 	%rd91, %rd12, %rd9;
	ld.global.nc.f32 	%f78, [%rd91];
	add.s64 	%rd92, %rd13, %rd9;
	ld.global.nc.f32 	%f79, [%rd92];
	sub.f32 	%f80, %f78, %f79;
	sub.f32 	%f81, %f78, %f70;
	abs.f32 	%f82, %f81;
	sub.f32 	%f83, %f79, %f70;
	abs.f32 	%f84, %f83;
	max.f32 	%f85, %f82, %f84;
	max.f32 	%f86, %f80, %f85;
	cvt.f64.f32 	%fd21, %f86;
	sub.f64 	%fd22, %fd21, %fd44;
	fma.rn.f64 	%fd44, %fd1, %fd22, %fd44;
	add.s64 	%rd93, %rd14, %rd9;
	ld.global.nc.f32 	%f87, [%rd93];
	abs.f32 	%f89, %f87;
	setp.ne.f32 	%p44, %f89, 0f7F800000;
	setp.neu.f32 	%p45, %f87, 0f00000000;
	mov.f32 	%f90, 0f42C80000;
	div.rn.f32 	%f91, %f90, %f87;
	selp.f32 	%f92, %f91, 0f7FFFFFFF, %p45;
	selp.f32 	%f93, %f92, 0f7FFFFFFF, %p44;
	setp.num.f32 	%p46, %f93, %f93;
	cvt.f64.f32 	%fd23, %f93;
	mul.f64 	%fd24, %fd44, %fd23;
	cvt.rn.f32.f64 	%f94, %fd24;
	selp.f32 	%f95, %f94, 0f7FFFFFFF, %p46;
	add.s64 	%rd94, %rd15, %rd9;
	st.global.f32 	[%rd94], %f95;
	add.s32 	%r229, %r50, 3;
$L__BB5_55:
	add.s32 	%r174, %r10, %r20;
	setp.gt.u32 	%p47, %r174, -4;
	@%p47 bra 	$L__BB5_57;
$L__BB5_56:
	mul.lo.s32 	%r175, %r229, %r91;
	add.s32 	%r176, %r175, %r210;
	mul.wide.s32 	%rd95, %r176, 4;
	add.s64 	%rd96, %rd2, %rd95;
	ld.global.nc.f32 	%f96, [%rd96];
	add.s64 	%rd97, %rd1, %rd95;
	ld.global.nc.f32 	%f97, [%rd97];
	sub.s32 	%r177, %r175, %r91;
	add.s32 	%r178, %r177, %r210;
	mul.wide.s32 	%rd98, %r178, 4;
	add.s64 	%rd99, %rd3, %rd98;
	ld.global.nc.f32 	%f98, [%rd99];
	sub.f32 	%f99, %f96, %f97;
	sub.f32 	%f100, %f96, %f98;
	abs.f32 	%f101, %f100;
	sub.f32 	%f102, %f97, %f98;
	abs.f32 	%f103, %f102;
	max.f32 	%f104, %f101, %f103;
	max.f32 	%f105, %f99, %f104;
	cvt.f64.f32 	%fd25, %f105;
	sub.f64 	%fd26, %fd25, %fd44;
	fma.rn.f64 	%fd27, %fd1, %fd26, %fd44;
	add.s64 	%rd101, %rd99, %rd100;
	ld.global.nc.f32 	%f106, [%rd101];
	abs.f32 	%f108, %f106;
	setp.ne.f32 	%p48, %f108, 0f7F800000;
	setp.neu.f32 	%p49, %f106, 0f00000000;
	mov.f32 	%f109, 0f42C80000;
	div.rn.f32 	%f110, %f109, %f106;
	selp.f32 	%f111, %f110, 0f7FFFFFFF, %p49;
	selp.f32 	%f112, %f111, 0f7FFFFFFF, %p48;
	setp.num.f32 	%p50, %f112, %f112;
	cvt.f64.f32 	%fd28, %f112;
	mul.f64 	%fd29, %fd27, %fd28;
	cvt.rn.f32.f64 	%f113, %fd29;
	selp.f32 	%f114, %f113, 0f7FFFFFFF, %p50;
	add.s64 	%rd102, %rd4, %rd95;
	st.global.f32 	[%rd102], %f114;
	add.s64 	%rd103, %rd96, %rd100;
	ld.global.nc.f32 	%f115, [%rd103];
	add.s64 	%rd104, %rd97, %rd100;
	ld.global.nc.f32 	%f116, [%rd104];
	sub.f32 	%f117, %f115, %f116;
	sub.f32 	%f118, %f115, %f106;
	abs.f32 	%f119, %f118;
	sub.f32 	%f120, %f116, %f106;
	abs.f32 	%f121, %f120;
	max.f32 	%f122, %f119, %f121;
	max.f32 	%f123, %f117, %f122;
	cvt.f64.f32 	%fd30, %f123;
	sub.f64 	%fd31, %fd30, %fd27;
	fma.rn.f64 	%fd32, %fd1, %fd31, %fd27;
	add.s64 	%rd105, %rd101, %rd100;
	ld.global.nc.f32 	%f124, [%rd105];
	abs.f32 	%f126, %f124;
	setp.ne.f32 	%p51, %f126, 0f7F800000;
	setp.neu.f32 	%p52, %f124, 0f00000000;
	div.rn.f32 	%f127, %f109, %f124;
	selp.f32 	%f128, %f127, 0f7FFFFFFF, %p52;
	selp.f32 	%f129, %f128, 0f7FFFFFFF, %p51;
	setp.num.f32 	%p53, %f129, %f129;
	cvt.f64.f32 	%fd33, %f129;
	mul.f64 	%fd34, %fd32, %fd33;
	cvt.rn.f32.f64 	%f130, %fd34;
	selp.f32 	%f131, %f130, 0f7FFFFFFF, %p53;
	add.s64 	%rd106, %rd102, %rd100;
	st.global.f32 	[%rd106], %f131;
	add.s64 	%rd107, %rd103, %rd100;
	ld.global.nc.f32 	%f132, [%rd107];
	add.s64 	%rd108, %rd104, %rd100;
	ld.global.nc.f32 	%f133, [%rd108];
	sub.f32 	%f134, %f132, %f133;
	sub.f32 	%f135, %f132, %f124;
	abs.f32 	%f136, %f135;
	sub.f32 	%f137, %f133, %f124;
	abs.f32 	%f138, %f137;
	max.f32 	%f139, %f136, %f138;
	max.f32 	%f140, %f134, %f139;
	cvt.f64.f32 	%fd35, %f140;
	sub.f64 	%fd36, %fd35, %fd32;
	fma.rn.f64 	%fd37, %fd1, %fd36, %fd32;
	add.s64 	%rd109, %rd105, %rd100;
	ld.global.nc.f32 	%f141, [%rd109];
	abs.f32 	%f143, %f141;
	setp.ne.f32 	%p54, %f143, 0f7F800000;
	setp.neu.f32 	%p55, %f141, 0f00000000;
	div.rn.f32 	%f144, %f109, %f141;
	selp.f32 	%f145, %f144, 0f7FFFFFFF, %p55;
	selp.f32 	%f146, %f145, 0f7FFFFFFF, %p54;
	setp.num.f32 	%p56, %f146, %f146;
	cvt.f64.f32 	%fd38, %f146;
	mul.f64 	%fd39, %fd37, %fd38;
	cvt.rn.f32.f64 	%f147, %fd39;
	selp.f32 	%f148, %f147, 0f7FFFFFFF, %p56;
	add.s64 	%rd110, %rd106, %rd100;
	st.global.f32 	[%rd110], %f148;
	add.s64 	%rd111, %rd107, %rd100;
	ld.global.nc.f32 	%f149, [%rd111];
	add.s64 	%rd112, %rd108, %rd100;
	ld.global.nc.f32 	%f150, [%rd112];
	sub.f32 	%f151, %f149, %f150;
	sub.f32 	%f152, %f149, %f141;
	abs.f32 	%f153, %f152;
	sub.f32 	%f154, %f150, %f141;
	abs.f32 	%f155, %f154;
	max.f32 	%f156, %f153, %f155;
	max.f32 	%f157, %f151, %f156;
	cvt.f64.f32 	%fd40, %f157;
	sub.f64 	%fd41, %fd40, %fd37;
	fma.rn.f64 	%fd44, %fd1, %fd41, %fd37;
	add.s64 	%rd113, %rd109, %rd100;
	ld.global.nc.f32 	%f158, [%rd113];
	abs.f32 	%f160, %f158;
	setp.ne.f32 	%p57, %f160, 0f7F800000;
	setp.neu.f32 	%p58, %f158, 0f00000000;
	div.rn.f32 	%f161, %f109, %f158;
	selp.f32 	%f162, %f161, 0f7FFFFFFF, %p58;
	selp.f32 	%f163, %f162, 0f7FFFFFFF, %p57;
	setp.num.f32 	%p59, %f163, %f163;
	cvt.f64.f32 	%fd42, %f163;
	mul.f64 	%fd43, %fd44, %fd42;
	cvt.rn.f32.f64 	%f164, %fd43;
	selp.f32 	%f165, %f164, 0f7FFFFFFF, %p59;
	add.s64 	%rd114, %rd110, %rd100;
	st.global.f32 	[%rd114], %f165;
	add.s32 	%r229, %r229, 4;
	setp.lt.s32 	%p60, %r229, %r92;
	@%p60 bra 	$L__BB5_56;
$L__BB5_57:
	add.s32 	%r210, %r210, %r18;
	setp.lt.s32 	%p69, %r210, %r91;
	@%p69 bra 	$L__BB5_4;
$L__BB5_58:
	ret;

}


// ===== COMPILED SASS (sm_100) =====

	.target	sm_100

	.elftype	@"ET_EXEC"


//--------------------- .note.nv.tkinfo           --------------------------
	.section	.note.nv.tkinfo,"",@"SHT_NOTE"
	.sectionflags	@"SHF_NOTE_NV_TKINFO"
	.tkinfo
        /*0018*/ 	.word	0x00000002
        /*0030*/ 	.string	""
        /*0030*/ 	.string	"ptxas"
        /*0030*/ 	.string	"Cuda compilation tools, release 13.0, V13.0.88"
        /*0030*/ 	.string	"Build cuda_13.0.r13.0/compiler.36424714_0"
        /*0030*/ 	.string	"-arch sm_100 -m 64 "



//--------------------- .note.nv.cuinfo           --------------------------
	.section	.note.nv.cuinfo,"",@"SHT_NOTE"
	.sectionflags	@"SHF_NOTE_NV_CUINFO"
        /*0018*/ 	.short	0x0002
        /*001a*/ 	.short	0x0064
        /*001c*/ 	.short	0x0082
	.zero		2


//--------------------- .nv.info                  --------------------------
	.section	.nv.info,"",@"SHT_CUDA_INFO"
	.align	4


	//----- nvinfo : EIATTR_REGCOUNT
	.align		4
        /*0000*/ 	.byte	0x04, 0x2f
        /*0002*/ 	.short	(.L_1 - .L_0)
	.align		4
.L_0:
        /*0004*/ 	.word	index@(natr_make_inv_close100)
        /*0008*/ 	.word	0x0000000d


	//----- nvinfo : EIATTR_FRAME_SIZE
	.align		4
.L_1:
        /*000c*/ 	.byte	0x04, 0x11
        /*000e*/ 	.short	(.L_3 - .L_2)
	.align		4
.L_2:
        /*0010*/ 	.word	index@($__internal_8_$__cuda_sm3x_div_rn_noftz_f32_slowpath)
        /*0014*/ 	.word	0x00000000


	//----- nvinfo : EIATTR_FRAME_SIZE
	.align		4
.L_3:
        /*0018*/ 	.byte	0x04, 0x11
        /*001a*/ 	.short	(.L_5 - .L_4)
	.align		4
.L_4:
        /*001c*/ 	.word	index@(natr_make_inv_close100)
        /*0020*/ 	.word	0x00000000


	//----- nvinfo : EIATTR_REGCOUNT
	.align		4
.L_5:
        /*0024*/ 	.byte	0x04, 0x2f
        /*0026*/ 	.short	(.L_7 - .L_6)
	.align		4
.L_6:
        /*0028*/ 	.word	index@(natr_batch_f32)
        /*002c*/ 	.word	0x0000001f


	//----- nvinfo : EIATTR_FRAME_SIZE
	.align		4
.L_7:
        /*0030*/ 	.byte	0x04, 0x11
        /*0032*/ 	.short	(.L_9 - .L_8)
	.align		4
.L_8:
        /*0034*/ 	.word	index@($__internal_7_$__cuda_sm3x_div_rn_noftz_f32_slowpath)
        /*0038*/ 	.word	0x00000000


	//----- nvinfo : EIATTR_FRAME_SIZE
	.align		4
.L_9:
        /*003c*/ 	.byte	0x04, 0x11
        /*003e*/ 	.short	(.L_11 - .L_10)
	.align		4
.L_10:
        /*0040*/ 	.word	index@($__internal_6_$__cuda_sm20_dblrcp_rn_slowpath_v3)
        /*0044*/ 	.word	0x00000000


	//----- nvinfo : EIATTR_FRAME_SIZE
	.align		4
.L_11:
        /*0048*/ 	.byte	0x04, 0x11
        /*004a*/ 	.short	(.L_13 - .L_12)
	.align		4
.L_12:
        /*004c*/ 	.word	index@(natr_batch_f32)
        /*0050*/ 	.word	0x00000000


	//----- nvinfo : EIATTR_REGCOUNT
	.align		4
.L_13:
        /*0054*/ 	.byte	0x04, 0x2f
        /*0056*/ 	.short	(.L_15 - .L_14)
	.align		4
.L_14:
        /*0058*/ 	.word	index@(natr_batch_f32_with_inv)
        /*005c*/ 	.word	0x00000020


	//----- nvinfo : EIATTR_FRAME_SIZE
	.align		4
.L_15:
        /*0060*/ 	.byte	0x04, 0x11
        /*0062*/ 	.short	(.L_17 - .L_16)
	.align		4
.L_16:
        /*0064*/ 	.word	index@($__internal_5_$__cuda_sm20_dblrcp_rn_slowpath_v3)
        /*0068*/ 	.word	0x00000000


	//----- nvinfo : EIATTR_FRAME_SIZE
	.align		4
.L_17:
        /*006c*/ 	.byte	0x04, 0x11
        /*006e*/ 	.short	(.L_19 - .L_18)
	.align		4
.L_18:
        /*0070*/ 	.word	index@(natr_batch_f32_with_inv)
        /*0074*/ 	.word	0x00000000


	//----- nvinfo : EIATTR_REGCOUNT
	.align		4
.L_19:
        /*0078*/ 	.byte	0x04, 0x2f
        /*007a*/ 	.short	(.L_21 - .L_20)
	.align		4
.L_20:
        /*007c*/ 	.word	index@(natr_batch_warp_io_f32)
        /*0080*/ 	.word	0x00000021


	//----- nvinfo : EIATTR_FRAME_SIZE
	.align		4
.L_21:
        /*0084*/ 	.byte	0x04, 0x11
        /*0086*/ 	.short	(.L_23 - .L_22)
	.align		4
.L_22:
        /*0088*/ 	.word	index@($__internal_4_$__cuda_sm3x_div_rn_noftz_f32_slowpath)
        /*008c*/ 	.word	0x00000000


	//----- nvinfo : EIATTR_FRAME_SIZE
	.align		4
.L_23:
        /*0090*/ 	.byte	0x04, 0x11
        /*0092*/ 	.short	(.L_25 - .L_24)
	.align		4
.L_24:
        /*0094*/ 	.word	index@($__internal_3_$__cuda_sm20_dblrcp_rn_slowpath_v3)
        /*0098*/ 	.word	0x00000000


	//----- nvinfo : EIATTR_FRAME_SIZE
	.align		4
.L_25:
        /*009c*/ 	.byte	0x04, 0x11
        /*009e*/ 	.short	(.L_27 - .L_26)
	.align		4
.L_26:
        /*00a0*/ 	.word	index@(natr_batch_warp_io_f32)
        /*00a4*/ 	.word	0x00000000


	//----- nvinfo : EIATTR_REGCOUNT
	.align		4
.L_27:
        /*00a8*/ 	.byte	0x04, 0x2f
        /*00aa*/ 	.short	(.L_29 - .L_28)
	.align		4
.L_28:
        /*00ac*/ 	.word	index@(natr_batch_warp_io_f32_with_inv)
        /*00b0*/ 	.word	0x0000001f


	//----- nvinfo : EIATTR_FRAME_SIZE
	.align		4
.L_29:
        /*00b4*/ 	.byte	0x04, 0x11
        /*00b6*/ 	.short	(.L_31 - .L_30)
	.align		4
.L_30:
        /*00b8*/ 	.word	index@($__internal_2_$__cuda_sm20_dblrcp_rn_slowpath_v3)
        /*00bc*/ 	.word	0x00000000


	//----- nvinfo : EIATTR_FRAME_SIZE
	.align		4
.L_31:
        /*00c0*/ 	.byte	0x04, 0x11
        /*00c2*/ 	.short	(.L_33 - .L_32)
	.align		4
.L_32:
        /*00c4*/ 	.word	index@(natr_batch_warp_io_f32_with_inv)
        /*00c8*/ 	.word	0x00000000


	//----- nvinfo : EIATTR_REGCOUNT
	.align		4
.L_33:
        /*00cc*/ 	.byte	0x04, 0x2f
        /*00ce*/ 	.short	(.L_35 - .L_34)
	.align		4
.L_34:
        /*00d0*/ 	.word	index@(natr_many_series_one_param_f32)
        /*00d4*/ 	.word	0x00000030


	//----- nvinfo : EIATTR_FRAME_SIZE
	.align		4
.L_35:
        /*00d8*/ 	.byte	0x04, 0x11
        /*00da*/ 	.short	(.L_37 - .L_36)
	.align		4
.L_36:
        /*00dc*/ 	.word	index@($__internal_1_$__cuda_sm3x_div_rn_noftz_f32_slowpath)
        /*00e0*/ 	.word	0x00000000


	//----- nvinfo : EIATTR_FRAME_SIZE
	.align		4
.L_37:
        /*00e4*/ 	.byte	0x04, 0x11
        /*00e6*/ 	.short	(.L_39 - .L_38)
	.align		4
.L_38:
        /*00e8*/ 	.word	index@($__internal_0_$__cuda_sm20_dblrcp_rn_slowpath_v3)
        /*00ec*/ 	.word	0x00000000


	//----- nvinfo : EIATTR_FRAME_SIZE
	.align		4
.L_39:
        /*00f0*/ 	.byte	0x04, 0x11
        /*00f2*/ 	.short	(.L_41 - .L_40)
	.align		4
.L_40:
        /*00f4*/ 	.word	index@(natr_many_series_one_param_f32)
        /*00f8*/ 	.word	0x00000000


	//----- nvinfo : EIATTR_MIN_STACK_SIZE
	.align		4
.L_41:
        /*00fc*/ 	.byte	0x04, 0x12
        /*00fe*/ 	.short	(.L_43 - .L_42)
	.align		4
.L_42:
        /*0100*/ 	.word	index@(natr_many_series_one_param_f32)
        /*0104*/ 	.word	0x00000000


	//----- nvinfo : EIATTR_MIN_STACK_SIZE
	.align		4
.L_43:
        /*0108*/ 	.byte	0x04, 0x12
        /*010a*/ 	.short	(.L_45 - .L_44)
	.align		4
.L_44:
        /*010c*/ 	.word	index@(natr_batch_warp_io_f32_with_inv)
        /*0110*/ 	.word	0x00000000


	//----- nvinfo : EIATTR_MIN_STACK_SIZE
	.align		4
.L_45:
        /*0114*/ 	.byte	0x04, 0x12
        /*0116*/ 	.short	(.L_47 - .L_46)
	.align		4
.L_46:
        /*0118*/ 	.word	index@(natr_batch_warp_io_f32)
        /*011c*/ 	.word	0x00000000


	//----- nvinfo : EIATTR_MIN_STACK_SIZE
	.align		4
.L_47:
        /*0120*/ 	.byte	0x04, 0x12
        /*0122*/ 	.short	(.L_49 - .L_48)
	.align		4
.L_48:
        /*0124*/ 	.word	index@(natr_batch_f32_with_inv)
        /*0128*/ 	.word	0x00000000


	//----- nvinfo : EIATTR_MIN_STACK_SIZE
	.align		4
.L_49:
        /*012c*/ 	.byte	0x04, 0x12
        /*012e*/ 	.short	(.L_51 - .L_50)
	.align		4
.L_50:
        /*0130*/ 	.word	index@(natr_batch_f32)
        /*0134*/ 	.word	0x00000000


	//----- nvinfo : EIATTR_MIN_STACK_SIZE
	.align		4
.L_51:
        /*0138*/ 	.byte	0x04, 0x12
        /*013a*/ 	.short	(.L_53 - .L_52)
	.align		4
.L_52:
        /*013c*/ 	.word	index@(natr_make_inv_close100)
        /*0140*/ 	.word	0x00000000
.L_53:


//--------------------- .nv.compat                --------------------------
	.section	.nv.compat,"",@"SHT_CUDA_COMPAT_INFO"
	.align	4
        /*0000*/ 	.byte	0x02, 0x09, 0x00, 0x00, 0x02, 0x02, 0x01, 0x00, 0x02, 0x05, 0x05, 0x00, 0x03, 0x07, 0x01, 0x01
        /*0010*/ 	.byte	0x02, 0x03, 0x00, 0x00, 0x02, 0x06, 0x01, 0x00, 0x04, 0x0b, 0x08, 0x00, 0x01, 0x00, 0x00, 0x00
        /*0020*/ 	.byte	0x00, 0x00, 0x00, 0x00


//--------------------- .nv.info.natr_many_series_one_param_f32 --------------------------
	.section	.nv.info.natr_many_series_one_param_f32,"",@"SHT_CUDA_INFO"
	.sectionflags	@""
	.align	4


	//----- nvinfo : EIATTR_CUDA_API_VERSION
	.align		4
        /*0000*/ 	.byte	0x04, 0x37
        /*0002*/ 	.short	(.L_55 - .L_54)
.L_54:
        /*0004*/ 	.word	0x00000082


	//----- nvinfo : EIATTR_KPARAM_INFO
	.align		4
.L_55:
        /*0008*/ 	.byte	0x04, 0x17
        /*000a*/ 	.short	(.L_57 - .L_56)
.L_56:
        /*000c*/ 	.word	0x00000000
        /*0010*/ 	.short	0x0007
        /*0012*/ 	.short	0x0030
        /*0014*/ 	.byte	0x00, 0xf5, 0x21, 0x00


	//----- nvinfo : EIATTR_KPARAM_INFO
	.align		4
.L_57:
        /*0018*/ 	.byte	0x04, 0x17
        /*001a*/ 	.short	(.L_59 - .L_58)
.L_58:
        /*001c*/ 	.word	0x00000000
        /*0020*/ 	.short	0x0006
        /*0022*/ 	.short	0x0028
        /*0024*/ 	.byte	0x00, 0xf5, 0x21, 0x00


	//----- nvinfo : EIATTR_KPARAM_INFO
	.align		4
.L_59:
        /*0028*/ 	.byte	0x04, 0x17
        /*002a*/ 	.short	(.L_61 - .L_60)
.L_60:
        /*002c*/ 	.word	0x00000000
        /*0030*/ 	.short	0x0005
        /*0032*/ 	.short	0x0020
        /*0034*/ 	.byte	0x00, 0xf0, 0x11, 0x00


	//----- nvinfo : EIATTR_KPARAM_INFO
	.align		4
.L_61:
        /*0038*/ 	.byte	0x04, 0x17
        /*003a*/ 	.short	(.L_63 - .L_62)
.L_62:
        /*003c*/ 	.word	0x00000000
        /*0040*/ 	.short	0x0004
        /*0042*/ 	.short	0x001c
        /*0044*/ 	.byte	0x00, 0xf0, 0x11, 0x00


	//----- nvinfo : EIATTR_KPARAM_INFO
	.align		4
.L_63:
        /*0048*/ 	.byte	0x04, 0x17
        /*004a*/ 	.short	(.L_65 - .L_64)
.L_64:
        /*004c*/ 	.word	0x00000000
        /*0050*/ 	.short	0x0003
        /*0052*/ 	.short	0x0018
        /*0054*/ 	.byte	0x00, 0xf0, 0x11, 0x00


	//----- nvinfo : EIATTR_KPARAM_INFO
	.align		4
.L_65:
        /*0058*/ 	.byte	0x04, 0x17
        /*005a*/ 	.short	(.L_67 - .L_66)
.L_66:
        /*005c*/ 	.word	0x00000000
        /*0060*/ 	.short	0x0002
        /*0062*/ 	.short	0x0010
        /*0064*/ 	.byte	0x00, 0xf5, 0x21, 0x00


	//----- nvinfo : EIATTR_KPARAM_INFO
	.align		4
.L_67:
        /*0068*/ 	.byte	0x04, 0x17
        /*006a*/ 	.short	(.L_69 - .L_68)
.L_68:
        /*006c*/ 	.word	0x00000000
        /*0070*/ 	.short	0x0001
        /*0072*/ 	.short	0x0008
        /*0074*/ 	.byte	0x00, 0xf5, 0x21, 0x00


	//----- nvinfo : EIATTR_KPARAM_INFO
	.align		4
.L_69:
        /*0078*/ 	.byte	0x04, 0x17
        /*007a*/ 	.short	(.L_71 - .L_70)
.L_70:
        /*007c*/ 	.word	0x00000000
        /*0080*/ 	.short	0x0000
        /*0082*/ 	.short	0x0000
        /*0084*/ 	.byte	0x00, 0xf5, 0x21, 0x00


	//----- nvinfo : EIATTR_SPARSE_MMA_MASK
	.align		4
.L_71:
        /*0088*/ 	.byte	0x03, 0x50
        /*008a*/ 	.short	0x0000


	//----- nvinfo : EIATTR_MAXREG_COUNT
	.align		4
        /*008c*/ 	.byte	0x03, 0x1b
        /*008e*/ 	.short	0x00ff


	//----- nvinfo : EIATTR_MERCURY_ISA_VERSION
	.align		4
        /*0090*/ 	.byte	0x03, 0x5f
        /*0092*/ 	.short	0x0101


	//----- nvinfo : EIATTR_COOP_GROUP_MASK_REGIDS
	.align		4
        /*0094*/ 	.byte	0x04, 0x29
        /*0096*/ 	.short	(.L_73 - .L_72)


	//   ....[0]....
.L_72:
        /*0098*/ 	.word	0xffffffff


	//   ....[1]....
        /*009c*/ 	.word	0xffffffff


	//   ....[2]....
        /*00a0*/ 	.word	0xffffffff


	//   ....[3]....
        /*00a4*/ 	.word	0xffffffff


	//   ....[4]....
        /*00a8*/ 	.word	0xffffffff


	//   ....[5]....
        /*00ac*/ 	.word	0x05000010


	//   ....[6]....
        /*00b0*/ 	.word	0x05000010


	//   ....[7]....
        /*00b4*/ 	.word	0x05000010


	//   ....[8]....
        /*00b8*/ 	.word	0x05000010


	//   ....[9]....
        /*00bc*/ 	.word	0x05000010


	//----- nvinfo : EIATTR_COOP_GROUP_INSTR_OFFSETS
	.align		4
.L_73:
        /*00c0*/ 	.byte	0x04, 0x28
        /*00c2*/ 	.short	(.L_75 - .L_74)


	//   ....[0]....
.L_74:
        /*00c4*/ 	.word	0x000017b0


	//   ....[1]....
        /*00c8*/ 	.word	0x000017d0


	//   ....[2]....
        /*00cc*/ 	.word	0x000017f0


	//   ....[3]....
        /*00d0*/ 	.word	0x00001810


	//   ....[4]....
        /*00d4*/ 	.word	0x00001830


	//   ....[5]....
        /*00d8*/ 	.word	0x00002e10


	//   ....[6]....
        /*00dc*/ 	.word	0x00002eb0


	//   ....[7]....
        /*00e0*/ 	.word	0x00002f20


	//   ....[8]....
        /*00e4*/ 	.word	0x00002f90


	//   ....[9]....
        /*00e8*/ 	.word	0x00003000


	//----- nvinfo : EIATTR_VRC_CTA_INIT_COUNT
	.align		4
.L_75:
        /*00ec*/ 	.byte	0x02, 0x4a
	.zero		1
	.zero		1


	//----- nvinfo : EIATTR_EXIT_INSTR_OFFSETS
	.align		4
        /*00f0*/ 	.byte	0x04, 0x1c
        /*00f2*/ 	.short	(.L_77 - .L_76)


	//   ....[0]....
.L_76:
        /*00f4*/ 	.word	0x00000050


	//   ....[1]....
        /*00f8*/ 	.word	0x00000080


	//   ....[2]....
        /*00fc*/ 	.word	0x000000f0


	//   ....[3]....
        /*0100*/ 	.word	0x00002db0


	//----- nvinfo : EIATTR_CRS_STACK_SIZE
	.align		4
.L_77:
        /*0104*/ 	.byte	0x04, 0x1e
        /*0106*/ 	.short	(.L_79 - .L_78)
.L_78:
        /*0108*/ 	.word	0x00000000


	//----- nvinfo : EIATTR_CBANK_PARAM_SIZE
	.align		4
.L_79:
        /*010c*/ 	.byte	0x03, 0x19
        /*010e*/ 	.short	0x0038


	//----- nvinfo : EIATTR_PARAM_CBANK
	.align		4
        /*0110*/ 	.byte	0x04, 0x0a
        /*0112*/ 	.short	(.L_81 - .L_80)
	.align		4
.L_80:
        /*0114*/ 	.word	index@(.nv.constant0.natr_many_series_one_param_f32)
        /*0118*/ 	.short	0x0380
        /*011a*/ 	.short	0x0038


	//----- nvinfo : EIATTR_SW_WAR
	.align		4
.L_81:
        /*011c*/ 	.byte	0x04, 0x36
        /*011e*/ 	.short	(.L_83 - .L_82)
.L_82:
        /*0120*/ 	.word	0x00000008
.L_83:


//--------------------- .nv.info.natr_batch_warp_io_f32_with_inv --------------------------
	.section	.nv.info.natr_batch_warp_io_f32_with_inv,"",@"SHT_CUDA_INFO"
	.sectionflags	@""
	.align	4


	//----- nvinfo : EIATTR_CUDA_API_VERSION
	.align		4
        /*0000*/ 	.byte	0x04, 0x37
        /*0002*/ 	.short	(.L_85 - .L_84)
.L_84:
        /*0004*/ 	.word	0x00000082


	//----- nvinfo : EIATTR_KPARAM_INFO
	.align		4
.L_85:
        /*0008*/ 	.byte	0x04, 0x17
        /*000a*/ 	.short	(.L_87 - .L_86)
.L_86:
        /*000c*/ 	.word	0x00000000
        /*0010*/ 	.short	0x0006
        /*0012*/ 	.short	0x0028
        /*0014*/ 	.byte	0x00, 0xf5, 0x21, 0x00


	//----- nvinfo : EIATTR_KPARAM_INFO
	.align		4
.L_87:
        /*0018*/ 	.byte	0x04, 0x17
        /*001a*/ 	.short	(.L_89 - .L_88)
.L_88:
        /*001c*/ 	.word	0x00000000
        /*0020*/ 	.short	0x0005
        /*0022*/ 	.short	0x0020
        /*0024*/ 	.byte	0x00, 0xf0, 0x11, 0x00


	//----- nvinfo : EIATTR_KPARAM_INFO
	.align		4
.L_89:
        /*0028*/ 	.byte	0x04, 0x17
        /*002a*/ 	.short	(.L_91 - .L_90)
.L_90:
        /*002c*/ 	.word	0x00000000
        /*0030*/ 	.short	0x0004
        /*0032*/ 	.short	0x001c
        /*0034*/ 	.byte	0x00, 0xf0, 0x11, 0x00


	//----- nvinfo : EIATTR_KPARAM_INFO
	.align		4
.L_91:
        /*0038*/ 	.byte	0x04, 0x17
        /*003a*/ 	.short	(.L_93 - .L_92)
.L_92:
        /*003c*/ 	.word	0x00000000
        /*0040*/ 	.short	0x0003
        /*0042*/ 	.short	0x0018
        /*0044*/ 	.byte	0x00, 0xf0, 0x11, 0x00


	//----- nvinfo : EIATTR_KPARAM_INFO
	.align		4
.L_93:
        /*0048*/ 	.byte	0x04, 0x17
        /*004a*/ 	.short	(.L_95 - .L_94)
.L_94:
        /*004c*/ 	.word	0x00000000
        /*0050*/ 	.short	0x0002
        /*0052*/ 	.short	0x0010
        /*0054*/ 	.byte	0x00, 0xf5, 0x21, 0x00


	//----- nvinfo : EIATTR_KPARAM_INFO
	.align		4
.L_95:
        /*0058*/ 	.byte	0x04, 0x17
        /*005a*/ 	.short	(.L_97 - .L_96)
.L_96:
        /*005c*/ 	.word	0x00000000
        /*0060*/ 	.short	0x0001
        /*0062*/ 	.short	0x0008
        /*0064*/ 	.byte	0x00, 0xf5, 0x21, 0x00


	//----- nvinfo : EIATTR_KPARAM_INFO
	.align		4
.L_97:
        /*0068*/ 	.byte	0x04, 0x17
        /*006a*/ 	.short	(.L_99 - .L_98)
.L_98:
        /*006c*/ 	.word	0x00000000
        /*0070*/ 	.short	0x0000
        /*0072*/ 	.short	0x0000
        /*0074*/ 	.byte	0x00, 0xf5, 0x21, 0x00


	//----- nvinfo : EIATTR_SPARSE_MMA_MASK
	.align		4
.L_99:
        /*0078*/ 	.byte	0x03, 0x50
        /*007a*/ 	.short	0x0000


	//----- nvinfo : EIATTR_MAXREG_COUNT
	.align		4
        /*007c*/ 	.byte	0x03, 0x1b
        /*007e*/ 	.short	0x00ff


	//----- nvinfo : EIATTR_MERCURY_ISA_VERSION
	.align		4
        /*0080*/ 	.byte	0x03, 0x5f
        /*0082*/ 	.short	0x0101


	//----- nvinfo : EIATTR_COOP_GROUP_MASK_REGIDS
	.align		4
        /*0084*/ 	.byte	0x04, 0x29
        /*0086*/ 	.short	(.L_101 - .L_100)


	//   ....[0]....
.L_100:
        /*0088*/ 	.word	0xffffffff


	//   ....[1]....
        /*008c*/ 	.word	0xffffffff


	//   ....[2]....
        /*0090*/ 	.word	0xffffffff


	//   ....[3]....
        /*0094*/ 	.word	0xffffffff


	//   ....[4]....
        /*0098*/ 	.word	0xffffffff


	//   ....[5]....
        /*009c*/ 	.word	0xffffffff


	//   ....[6]....
        /*00a0*/ 	.word	0xffffffff


	//   ....[7]....
        /*00a4*/ 	.word	0xffffffff


	//----- nvinfo : EIATTR_COOP_GROUP_INSTR_OFFSETS
	.align		4
.L_101:
        /*00a8*/ 	.byte	0x04, 0x28
        /*00aa*/ 	.short	(.L_103 - .L_102)


	//   ....[0]....
.L_102:
        /*00ac*/ 	.word	0x00001340


	//   ....[1]....
        /*00b0*/ 	.word	0x00001360


	//   ....[2]....
        /*00b4*/ 	.word	0x00001390


	//   ....[3]....
        /*00b8*/ 	.word	0x000013d0


	//   ....[4]....
        /*00bc*/ 	.word	0x00001440


	//   ....[5]....
        /*00c0*/ 	.word	0x00001720


	//   ....[6]....
        /*00c4*/ 	.word	0x00002990


	//   ....[7]....
        /*00c8*/ 	.word	0x00002a60


	//----- nvinfo : EIATTR_VRC_CTA_INIT_COUNT
	.align		4
.L_103:
        /*00cc*/ 	.byte	0x02, 0x4a
	.zero		1
	.zero		1


	//----- nvinfo : EIATTR_EXIT_INSTR_OFFSETS
	.align		4
        /*00d0*/ 	.byte	0x04, 0x1c
        /*00d2*/ 	.short	(.L_105 - .L_104)


	//   ....[0]....
.L_104:
        /*00d4*/ 	.word	0x00000030


	//   ....[1]....
        /*00d8*/ 	.word	0x00000070


	//   ....[2]....
        /*00dc*/ 	.word	0x000000d0


	//   ....[3]....
        /*00e0*/ 	.word	0x00002ae0


	//   ....[4]....
        /*00e4*/ 	.word	0x00002b00


	//   ....[5]....
        /*00e8*/ 	.word	0x00002cf0


	//   ....[6]....
        /*00ec*/ 	.word	0x00002df0


	//   ....[7]....
        /*00f0*/ 	.word	0x00002e90


	//   ....[8]....
        /*00f4*/ 	.word	0x00002f10


	//----- nvinfo : EIATTR_CRS_STACK_SIZE
	.align		4
.L_105:
        /*00f8*/ 	.byte	0x04, 0x1e
        /*00fa*/ 	.short	(.L_107 - .L_106)
.L_106:
        /*00fc*/ 	.word	0x00000000


	//----- nvinfo : EIATTR_CBANK_PARAM_SIZE
	.align		4
.L_107:
        /*0100*/ 	.byte	0x03, 0x19
        /*0102*/ 	.short	0x0030


	//----- nvinfo : EIATTR_PARAM_CBANK
	.align		4
        /*0104*/ 	.byte	0x04, 0x0a
        /*0106*/ 	.short	(.L_109 - .L_108)
	.align		4
.L_108:
        /*0108*/ 	.word	index@(.nv.constant0.natr_batch_warp_io_f32_with_inv)
        /*010c*/ 	.short	0x0380
        /*010e*/ 	.short	0x0030


	//----- nvinfo : EIATTR_SW_WAR
	.align		4
.L_109:
        /*0110*/ 	.byte	0x04, 0x36
        /*0112*/ 	.short	(.L_111 - .L_110)
.L_110:
        /*0114*/ 	.word	0x00000008
.L_111:


//--------------------- .nv.info.natr_batch_warp_io_f32 --------------------------
	.section	.nv.info.natr_batch_warp_io_f32,"",@"SHT_CUDA_INFO"
	.sectionflags	@""
	.align	4


	//----- nvinfo : EIATTR_CUDA_API_VERSION
	.align		4
        /*0000*/ 	.byte	0x04, 0x37
        /*0002*/ 	.short	(.L_113 - .L_112)
.L_112:
        /*0004*/ 	.word	0x00000082


	//----- nvinfo : EIATTR_KPARAM_INFO
	.align		4
.L_113:
        /*0008*/ 	.byte	0x04, 0x17
        /*000a*/ 	.short	(.L_115 - .L_114)
.L_114:
        /*000c*/ 	.word	0x00000000
        /*0010*/ 	.short	0x0006
        /*0012*/ 	.short	0x0028
        /*0014*/ 	.byte	0x00, 0xf5, 0x21, 0x00


	//----- nvinfo : EIATTR_KPARAM_INFO
	.align		4
.L_115:
        /*0018*/ 	.byte	0x04, 0x17
        /*001a*/ 	.short	(.L_117 - .L_116)
.L_116:
        /*001c*/ 	.word	0x00000000
        /*0020*/ 	.short	0x0005
        /*0022*/ 	.short	0x0020
        /*0024*/ 	.byte	0x00, 0xf0, 0x11, 0x00


	//----- nvinfo : EIATTR_KPARAM_INFO
	.align		4
.L_117:
        /*0028*/ 	.byte	0x04, 0x17
        /*002a*/ 	.short	(.L_119 - .L_118)
.L_118:
        /*002c*/ 	.word	0x00000000
        /*0030*/ 	.short	0x0004
        /*0032*/ 	.short	0x001c
        /*0034*/ 	.byte	0x00, 0xf0, 0x11, 0x00


	//----- nvinfo : EIATTR_KPARAM_INFO
	.align		4
.L_119:
        /*0038*/ 	.byte	0x04, 0x17
        /*003a*/ 	.short	(.L_121 - .L_120)
.L_120:
        /*003c*/ 	.word	0x00000000
        /*0040*/ 	.short	0x0003
        /*0042*/ 	.short	0x0018
        /*0044*/ 	.byte	0x00, 0xf0, 0x11, 0x00


	//----- nvinfo : EIATTR_KPARAM_INFO
	.align		4
.L_121:
        /*0048*/ 	.byte	0x04, 0x17
        /*004a*/ 	.short	(.L_123 - .L_122)
.L_122:
        /*004c*/ 	.word	0x00000000
        /*0050*/ 	.short	0x0002
        /*0052*/ 	.short	0x0010
        /*0054*/ 	.byte	0x00, 0xf5, 0x21, 0x00


	//----- nvinfo : EIATTR_KPARAM_INFO
	.align		4
.L_123:
        /*0058*/ 	.byte	0x04, 0x17
        /*005a*/ 	.short	(.L_125 - .L_124)
.L_124:
        /*005c*/ 	.word	0x00000000
        /*0060*/ 	.short	0x0001
        /*0062*/ 	.short	0x0008
        /*0064*/ 	.byte	0x00, 0xf5, 0x21, 0x00


	//----- nvinfo : EIATTR_KPARAM_INFO
	.align		4
.L_125:
        /*0068*/ 	.byte	0x04, 0x17
        /*006a*/ 	.short	(.L_127 - .L_126)
.L_126:
        /*006c*/ 	.word	0x00000000
        /*0070*/ 	.short	0x0000
        /*0072*/ 	.short	0x0000
        /*0074*/ 	.byte	0x00, 0xf5, 0x21, 0x00


	//----- nvinfo : EIATTR_SPARSE_MMA_MASK
	.align		4
.L_127:
        /*0078*/ 	.byte	0x03, 0x50
        /*007a*/ 	.short	0x0000


	//----- nvinfo : EIATTR_MAXREG_COUNT
	.align		4
        /*007c*/ 	.byte	0x03, 0x1b
        /*007e*/ 	.short	0x00ff


	//----- nvinfo : EIATTR_MERCURY_ISA_VERSION
	.align		4
        /*0080*/ 	.byte	0x03, 0x5f
        /*0082*/ 	.short	0x0101


	//----- nvinfo : EIATTR_COOP_GROUP_MASK_REGIDS
	.align		4
        /*0084*/ 	.byte	0x04, 0x29
        /*0086*/ 	.short	(.L_129 - .L_128)


	//   ....[0]....
.L_128:
        /*0088*/ 	.word	0xffffffff


	//   ....[1]....
        /*008c*/ 	.word	0xffffffff


	//   ....[2]....
        /*0090*/ 	.word	0xffffffff


	//   ....[3]....
        /*0094*/ 	.word	0xffffffff


	//   ....[4]....
        /*0098*/ 	.word	0xffffffff


	//   ....[5]....
        /*009c*/ 	.word	0xffffffff


	//   ....[6]....
        /*00a0*/ 	.word	0xffffffff


	//   ....[7]....
        /*00a4*/ 	.word	0xffffffff


	//----- nvinfo : EIATTR_COOP_GROUP_INSTR_OFFSETS
	.align		4
.L_129:
        /*00a8*/ 	.byte	0x04, 0x28
        /*00aa*/ 	.short	(.L_131 - .L_130)


	//   ....[0]....
.L_130:
        /*00ac*/ 	.word	0x000012d0


	//   ....[1]....
        /*00b0*/ 	.word	0x00001300


	//   ....[2]....
        /*00b4*/ 	.word	0x00001330


	//   ....[3]....
        /*00b8*/ 	.word	0x00001360


	//   ....[4]....
        /*00bc*/ 	.word	0x000013d0


	//   ....[5]....
        /*00c0*/ 	.word	0x000017d0


	//   ....[6]....
        /*00c4*/ 	.word	0x00002a80


	//   ....[7]....
        /*00c8*/ 	.word	0x00002b50


	//----- nvinfo : EIATTR_VRC_CTA_INIT_COUNT
	.align		4
.L_131:
        /*00cc*/ 	.byte	0x02, 0x4a
	.zero		1
	.zero		1


	//----- nvinfo : EIATTR_EXIT_INSTR_OFFSETS
	.align		4
        /*00d0*/ 	.byte	0x04, 0x1c
        /*00d2*/ 	.short	(.L_133 - .L_132)


	//   ....[0]....
.L_132:
        /*00d4*/ 	.word	0x00000030


	//   ....[1]....
        /*00d8*/ 	.word	0x00000070


	//   ....[2]....
        /*00dc*/ 	.word	0x000000d0


	//   ....[3]....
        /*00e0*/ 	.word	0x00002bd0


	//   ....[4]....
        /*00e4*/ 	.word	0x00002bf0


	//   ....[5]....
        /*00e8*/ 	.word	0x00002de0


	//   ....[6]....
        /*00ec*/ 	.word	0x00002ed0


	//   ....[7]....
        /*00f0*/ 	.word	0x00002f60


	//   ....[8]....
        /*00f4*/ 	.word	0x00002fd0


	//----- nvinfo : EIATTR_CRS_STACK_SIZE
	.align		4
.L_133:
        /*00f8*/ 	.byte	0x04, 0x1e
        /*00fa*/ 	.short	(.L_135 - .L_134)
.L_134:
        /*00fc*/ 	.word	0x00000000


	//----- nvinfo : EIATTR_CBANK_PARAM_SIZE
	.align		4
.L_135:
        /*0100*/ 	.byte	0x03, 0x19
        /*0102*/ 	.short	0x0030


	//----- nvinfo : EIATTR_PARAM_CBANK
	.align		4
        /*0104*/ 	.byte	0x04, 0x0a
        /*0106*/ 	.short	(.L_137 - .L_136)
	.align		4
.L_136:
        /*0108*/ 	.word	index@(.nv.constant0.natr_batch_warp_io_f32)
        /*010c*/ 	.short	0x0380
        /*010e*/ 	.short	0x0030


	//----- nvinfo : EIATTR_SW_WAR
	.align		4
.L_137:
        /*0110*/ 	.byte	0x04, 0x36
        /*0112*/ 	.short	(.L_139 - .L_138)
.L_138:
        /*0114*/ 	.word	0x00000008
.L_139:


//--------------------- .nv.info.natr_batch_f32_with_inv --------------------------
	.section	.nv.info.natr_batch_f32_with_inv,"",@"SHT_CUDA_INFO"
	.sectionflags	@""
	.align	4


	//----- nvinfo : EIATTR_CUDA_API_VERSION
	.align		4
        /*0000*/ 	.byte	0x04, 0x37
        /*0002*/ 	.short	(.L_141 - .L_140)
.L_140:
        /*0004*/ 	.word	0x00000082


	//----- nvinfo : EIATTR_KPARAM_INFO
	.align		4
.L_141:
        /*0008*/ 	.byte	0x04, 0x17
        /*000a*/ 	.short	(.L_143 - .L_142)
.L_142:
        /*000c*/ 	.word	0x00000000
        /*0010*/ 	.short	0x0006
        /*0012*/ 	.short	0x0028
        /*0014*/ 	.byte	0x00, 0xf5, 0x21, 0x00


	//----- nvinfo : EIATTR_KPARAM_INFO
	.align		4
.L_143:
        /*0018*/ 	.byte	0x04, 0x17
        /*001a*/ 	.short	(.L_145 - .L_144)
.L_144:
        /*001c*/ 	.word	0x00000000
        /*0020*/ 	.short	0x0005
        /*0022*/ 	.short	0x0020
        /*0024*/ 	.byte	0x00, 0xf0, 0x11, 0x00


	//----- nvinfo : EIATTR_KPARAM_INFO
	.align		4
.L_145:
        /*0028*/ 	.byte	0x04, 0x17
        /*002a*/ 	.short	(.L_147 - .L_146)
.L_146:
        /*002c*/ 	.word	0x00000000
        /*0030*/ 	.short	0x0004
        /*0032*/ 	.short	0x001c
        /*0034*/ 	.byte	0x00, 0xf0, 0x11, 0x00


	//----- nvinfo : EIATTR_KPARAM_INFO
	.align		4
.L_147:
        /*0038*/ 	.byte	0x04, 0x17
        /*003a*/ 	.short	(.L_149 - .L_148)
.L_148:
        /*003c*/ 	.word	0x00000000
        /*0040*/ 	.short	0x0003
        /*0042*/ 	.short	0x0018
        /*0044*/ 	.byte	0x00, 0xf0, 0x11, 0x00


	//----- nvinfo : EIATTR_KPARAM_INFO
	.align		4
.L_149:
        /*0048*/ 	.byte	0x04, 0x17
        /*004a*/ 	.short	(.L_151 - .L_150)
.L_150:
        /*004c*/ 	.word	0x00000000
        /*0050*/ 	.short	0x0002
        /*0052*/ 	.short	0x0010
        /*0054*/ 	.byte	0x00, 0xf5, 0x21, 0x00


	//----- nvinfo : EIATTR_KPARAM_INFO
	.align		4
.L_151:
        /*0058*/ 	.byte	0x04, 0x17
        /*005a*/ 	.short	(.L_153 - .L_152)
.L_152:
        /*005c*/ 	.word	0x00000000
        /*0060*/ 	.short	0x0001
        /*0062*/ 	.short	0x0008
        /*0064*/ 	.byte	0x00, 0xf5, 0x21, 0x00


	//----- nvinfo : EIATTR_KPARAM_INFO
	.align		4
.L_153:
        /*0068*/ 	.byte	0x04, 0x17
        /*006a*/ 	.short	(.L_155 - .L_154)
.L_154:
        /*006c*/ 	.word	0x00000000
        /*0070*/ 	.short	0x0000
        /*0072*/ 	.short	0x0000
        /*0074*/ 	.byte	0x00, 0xf5, 0x21, 0x00


	//----- nvinfo : EIATTR_SPARSE_MMA_MASK
	.align		4
.L_155:
        /*0078*/ 	.byte	0x03, 0x50
        /*007a*/ 	.short	0x0000


	//----- nvinfo : EIATTR_MAXREG_COUNT
	.align		4
        /*007c*/ 	.byte	0x03, 0x1b
        /*007e*/ 	.short	0x00ff


	//----- nvinfo : EIATTR_NUM_BARRIERS
	.align		4
        /*0080*/ 	.byte	0x02, 0x4c
        /*0082*/ 	.byte	0x01
	.zero		1


	//----- nvinfo : EIATTR_MERCURY_ISA_VERSION
	.align		4
        /*0084*/ 	.byte	0x03, 0x5f
        /*0086*/ 	.short	0x0101


	//----- nvinfo : EIATTR_COOP_GROUP_MASK_REGIDS
	.align		4
        /*0088*/ 	.byte	0x04, 0x29
        /*008a*/ 	.short	(.L_157 - .L_156)


	//   ....[0]....
.L_156:
        /*008c*/ 	.word	0xffffffff


	//   ....[1]....
        /*0090*/ 	.word	0xffffffff


	//   ....[2]....
        /*0094*/ 	.word	0xffffffff


	//   ....[3]....
        /*0098*/ 	.word	0xffffffff


	//   ....[4]....
        /*009c*/ 	.word	0xffffffff


	//----- nvinfo : EIATTR_COOP_GROUP_INSTR_OFFSETS
	.align		4
.L_157:
        /*00a0*/ 	.byte	0x04, 0x28
        /*00a2*/ 	.short	(.L_159 - .L_158)


	//   ....[0]....
.L_158:
        /*00a4*/ 	.word	0x00000470


	//   ....[1]....
        /*00a8*/ 	.word	0x000004d0


	//   ....[2]....
        /*00ac*/ 	.word	0x00000510


	//   ....[3]....
        /*00b0*/ 	.word	0x00000530


	//   ....[4]....
        /*00b4*/ 	.word	0x00000550


	//----- nvinfo : EIATTR_VRC_CTA_INIT_COUNT
	.align		4
.L_159:
        /*00b8*/ 	.byte	0x02, 0x4a
	.zero		1
	.zero		1


	//----- nvinfo : EIATTR_EXIT_INSTR_OFFSETS
	.align		4
        /*00bc*/ 	.byte	0x04, 0x1c
        /*00be*/ 	.short	(.L_161 - .L_160)


	//   ....[0]....
.L_160:
        /*00c0*/ 	.word	0x00000040


	//   ....[1]....
        /*00c4*/ 	.word	0x000000a0


	//   ....[2]....
        /*00c8*/ 	.word	0x00000140


	//   ....[3]....
        /*00cc*/ 	.word	0x000001e0


	//   ....[4]....
        /*00d0*/ 	.word	0x00000590


	//   ....[5]....
        /*00d4*/ 	.word	0x00000910


	//   ....[6]....
        /*00d8*/ 	.word	0x00000af0


	//   ....[7]....
        /*00dc*/ 	.word	0x00000ec0


	//----- nvinfo : EIATTR_CRS_STACK_SIZE
	.align		4
.L_161:
        /*00e0*/ 	.byte	0x04, 0x1e
        /*00e2*/ 	.short	(.L_163 - .L_162)
.L_162:
        /*00e4*/ 	.word	0x00000000


	//----- nvinfo : EIATTR_CBANK_PARAM_SIZE
	.align		4
.L_163:
        /*00e8*/ 	.byte	0x03, 0x19
        /*00ea*/ 	.short	0x0030


	//----- nvinfo : EIATTR_PARAM_CBANK
	.align		4
        /*00ec*/ 	.byte	0x04, 0x0a
        /*00ee*/ 	.short	(.L_165 - .L_164)
	.align		4
.L_164:
        /*00f0*/ 	.word	index@(.nv.constant0.natr_batch_f32_with_inv)
        /*00f4*/ 	.short	0x0380
        /*00f6*/ 	.short	0x0030


	//----- nvinfo : EIATTR_SW_WAR
	.align		4
.L_165:
        /*00f8*/ 	.byte	0x04, 0x36
        /*00fa*/ 	.short	(.L_167 - .L_166)
.L_166:
        /*00fc*/ 	.word	0x00000008
.L_167:


//--------------------- .nv.info.natr_batch_f32   --------------------------
	.section	.nv.info.natr_batch_f32,"",@"SHT_CUDA_INFO"
	.sectionflags	@""
	.align	4


	//----- nvinfo : EIATTR_CUDA_API_VERSION
	.align		4
        /*0000*/ 	.byte	0x04, 0x37
        /*0002*/ 	.short	(.L_169 - .L_168)
.L_168:
        /*0004*/ 	.word	0x00000082


	//----- nvinfo : EIATTR_KPARAM_INFO
	.align		4
.L_169:
        /*0008*/ 	.byte	0x04, 0x17
        /*000a*/ 	.short	(.L_171 - .L_170)
.L_170:
        /*000c*/ 	.word	0x00000000
        /*0010*/ 	.short	0x0006
        /*0012*/ 	.short	0x0028
        /*0014*/ 	.byte	0x00, 0xf5, 0x21, 0x00


	//----- nvinfo : EIATTR_KPARAM_INFO
	.align		4
.L_171:
        /*0018*/ 	.byte	0x04, 0x17
        /*001a*/ 	.short	(.L_173 - .L_172)
.L_172:
        /*001c*/ 	.word	0x00000000
        /*0020*/ 	.short	0x0005
        /*0022*/ 	.short	0x0020
        /*0024*/ 	.byte	0x00, 0xf0, 0x11, 0x00


	//----- nvinfo : EIATTR_KPARAM_INFO
	.align		4
.L_173:
        /*0028*/ 	.byte	0x04, 0x17
        /*002a*/ 	.short	(.L_175 - .L_174)
.L_174:
        /*002c*/ 	.word	0x00000000
        /*0030*/ 	.short	0x0004
        /*0032*/ 	.short	0x001c
        /*0034*/ 	.byte	0x00, 0xf0, 0x11, 0x00


	//----- nvinfo : EIATTR_KPARAM_INFO
	.align		4
.L_175:
        /*0038*/ 	.byte	0x04, 0x17
        /*003a*/ 	.short	(.L_177 - .L_176)
.L_176:
        /*003c*/ 	.word	0x00000000
        /*0040*/ 	.short	0x0003
        /*0042*/ 	.short	0x0018
        /*0044*/ 	.byte	0x00, 0xf0, 0x11, 0x00


	//----- nvinfo : EIATTR_KPARAM_INFO
	.align		4
.L_177:
        /*0048*/ 	.byte	0x04, 0x17
        /*004a*/ 	.short	(.L_179 - .L_178)
.L_178:
        /*004c*/ 	.word	0x00000000
        /*0050*/ 	.short	0x0002
        /*0052*/ 	.short	0x0010
        /*0054*/ 	.byte	0x00, 0xf5, 0x21, 0x00


	//----- nvinfo : EIATTR_KPARAM_INFO
	.align		4
.L_179:
        /*0058*/ 	.byte	0x04, 0x17
        /*005a*/ 	.short	(.L_181 - .L_180)
.L_180:
        /*005c*/ 	.word	0x00000000
        /*0060*/ 	.short	0x0001
        /*0062*/ 	.short	0x0008
        /*0064*/ 	.byte	0x00, 0xf5, 0x21, 0x00


	//----- nvinfo : EIATTR_KPARAM_INFO
	.align		4
.L_181:
        /*0068*/ 	.byte	0x04, 0x17
        /*006a*/ 	.short	(.L_183 - .L_182)
.L_182:
        /*006c*/ 	.word	0x00000000
        /*0070*/ 	.short	0x0000
        /*0072*/ 	.short	0x0000
        /*0074*/ 	.byte	0x00, 0xf5, 0x21, 0x00


	//----- nvinfo : EIATTR_SPARSE_MMA_MASK
	.align		4
.L_183:
        /*0078*/ 	.byte	0x03, 0x50
        /*007a*/ 	.short	0x0000


	//----- nvinfo : EIATTR_MAXREG_COUNT
	.align		4
        /*007c*/ 	.byte	0x03, 0x1b
        /*007e*/ 	.short	0x00ff


	//----- nvinfo : EIATTR_NUM_BARRIERS
	.align		4
        /*0080*/ 	.byte	0x02, 0x4c
        /*0082*/ 	.byte	0x01
	.zero		1


	//----- nvinfo : EIATTR_MERCURY_ISA_VERSION
	.align		4
        /*0084*/ 	.byte	0x03, 0x5f
        /*0086*/ 	.short	0x0101


	//----- nvinfo : EIATTR_COOP_GROUP_MASK_REGIDS
	.align		4
        /*0088*/ 	.byte	0x04, 0x29
        /*008a*/ 	.short	(.L_185 - .L_184)


	//   ....[0]....
.L_184:
        /*008c*/ 	.word	0xffffffff


	//   ....[1]....
        /*0090*/ 	.word	0xffffffff


	//   ....[2]....
        /*0094*/ 	.word	0xffffffff


	//   ....[3]....
        /*0098*/ 	.word	0xffffffff


	//   ....[4]....
        /*009c*/ 	.word	0xffffffff


	//----- nvinfo : EIATTR_COOP_GROUP_INSTR_OFFSETS
	.align		4
.L_185:
        /*00a0*/ 	.byte	0x04, 0x28
        /*00a2*/ 	.short	(.L_187 - .L_186)


	//   ....[0]....
.L_186:
        /*00a4*/ 	.word	0x00000470


	//   ....[1]....
        /*00a8*/ 	.word	0x000004d0


	//   ....[2]....
        /*00ac*/ 	.word	0x00000510


	//   ....[3]....
        /*00b0*/ 	.word	0x00000530


	//   ....[4]....
        /*00b4*/ 	.word	0x00000550


	//----- nvinfo : EIATTR_VRC_CTA_INIT_COUNT
	.align		4
.L_187:
        /*00b8*/ 	.byte	0x02, 0x4a
	.zero		1
	.zero		1


	//----- nvinfo : EIATTR_EXIT_INSTR_OFFSETS
	.align		4
        /*00bc*/ 	.byte	0x04, 0x1c
        /*00be*/ 	.short	(.L_189 - .L_188)


	//   ....[0]....
.L_188:
        /*00c0*/ 	.word	0x00000040


	//   ....[1]....
        /*00c4*/ 	.word	0x000000a0


	//   ....[2]....
        /*00c8*/ 	.word	0x00000140


	//   ....[3]....
        /*00cc*/ 	.word	0x000001e0


	//   ....[4]....
        /*00d0*/ 	.word	0x00000590


	//   ....[5]....
        /*00d4*/ 	.word	0x000009f0


	//   ....[6]....
        /*00d8*/ 	.word	0x00000cc0


	//   ....[7]....
        /*00dc*/ 	.word	0x00001450


	//----- nvinfo : EIATTR_CRS_STACK_SIZE
	.align		4
.L_189:
        /*00e0*/ 	.byte	0x04, 0x1e
        /*00e2*/ 	.short	(.L_191 - .L_190)
.L_190:
        /*00e4*/ 	.word	0x00000000


	//----- nvinfo : EIATTR_CBANK_PARAM_SIZE
	.align		4
.L_191:
        /*00e8*/ 	.byte	0x03, 0x19
        /*00ea*/ 	.short	0x0030


	//----- nvinfo : EIATTR_PARAM_CBANK
	.align		4
        /*00ec*/ 	.byte	0x04, 0x0a
        /*00ee*/ 	.short	(.L_193 - .L_192)
	.align		4
.L_192:
        /*00f0*/ 	.word	index@(.nv.constant0.natr_batch_f32)
        /*00f4*/ 	.short	0x0380
        /*00f6*/ 	.short	0x0030


	//----- nvinfo : EIATTR_SW_WAR
	.align		4
.L_193:
        /*00f8*/ 	.byte	0x04, 0x36
        /*00fa*/ 	.short	(.L_195 - .L_194)
.L_194:
        /*00fc*/ 	.word	0x00000008
.L_195:


//--------------------- .nv.info.natr_make_inv_close100 --------------------------
	.section	.nv.info.natr_make_inv_close100,"",@"SHT_CUDA_INFO"
	.sectionflags	@""
	.align	4


	//----- nvinfo : EIATTR_CUDA_API_VERSION
	.align		4
        /*0000*/ 	.byte	0x04, 0x37
        /*0002*/ 	.short	(.L_197 - .L_196)
.L_196:
        /*0004*/ 	.word	0x00000082


	//----- nvinfo : EIATTR_KPARAM_INFO
	.align		4
.L_197:
        /*0008*/ 	.byte	0x04, 0x17
        /*000a*/ 	.short	(.L_199 - .L_198)
.L_198:
        /*000c*/ 	.word	0x00000000
        /*0010*/ 	.short	0x0002
        /*0012*/ 	.short	0x0010
        /*0014*/ 	.byte	0x00, 0xf5, 0x21, 0x00


	//----- nvinfo : EIATTR_KPARAM_INFO
	.align		4
.L_199:
        /*0018*/ 	.byte	0x04, 0x17
        /*001a*/ 	.short	(.L_201 - .L_200)
.L_200:
        /*001c*/ 	.word	0x00000000
        /*0020*/ 	.short	0x0001
        /*0022*/ 	.short	0x0008
        /*0024*/ 	.byte	0x00, 0xf0, 0x11, 0x00


	//----- nvinfo : EIATTR_KPARAM_INFO
	.align		4
.L_201:
        /*0028*/ 	.byte	0x04, 0x17
        /*002a*/ 	.short	(.L_203 - .L_202)
.L_202:
        /*002c*/ 	.word	0x00000000
        /*0030*/ 	.short	0x0000
        /*0032*/ 	.short	0x0000
        /*0034*/ 	.byte	0x00, 0xf5, 0x21, 0x00


	//----- nvinfo : EIATTR_SPARSE_MMA_MASK
	.align		4
.L_203:
        /*0038*/ 	.byte	0x03, 0x50
        /*003a*/ 	.short	0x0000


	//----- nvinfo : EIATTR_MAXREG_COUNT
	.align		4
        /*003c*/ 	.byte	0x03, 0x1b
        /*003e*/ 	.short	0x00ff


	//----- nvinfo : EIATTR_MERCURY_ISA_VERSION
	.align		4
        /*0040*/ 	.byte	0x03, 0x5f
        /*0042*/ 	.short	0x0101


	//----- nvinfo : EIATTR_VRC_CTA_INIT_COUNT
	.align		4
        /*0044*/ 	.byte	0x02, 0x4a
	.zero		1
	.zero		1


	//----- nvinfo : EIATTR_EXIT_INSTR_OFFSETS
	.align		4
        /*0048*/ 	.byte	0x04, 0x1c
        /*004a*/ 	.short	(.L_205 - .L_204)


	//   ....[0]....
.L_204:
        /*004c*/ 	.word	0x00000070


	//   ....[1]....
        /*0050*/ 	.word	0x00000220


	//----- nvinfo : EIATTR_CRS_STACK_SIZE
	.align		4
.L_205:
        /*0054*/ 	.byte	0x04, 0x1e
        /*0056*/ 	.short	(.L_207 - .L_206)
.L_206:
        /*0058*/ 	.word	0x00000000


	//----- nvinfo : EIATTR_CBANK_PARAM_SIZE
	.align		4
.L_207:
        /*005c*/ 	.byte	0x03, 0x19
        /*005e*/ 	.short	0x0018


	//----- nvinfo : EIATTR_PARAM_CBANK
	.align		4
        /*0060*/ 	.byte	0x04, 0x0a
        /*0062*/ 	.short	(.L_209 - .L_208)
	.align		4
.L_208:
        /*0064*/ 	.word	index@(.nv.constant0.natr_make_inv_close100)
        /*0068*/ 	.short	0x0380
        /*006a*/ 	.short	0x0018


	//----- nvinfo : EIATTR_SW_WAR
	.align		4
.L_209:
        /*006c*/ 	.byte	0x04, 0x36
        /*006e*/ 	.short	(.L_211 - .L_210)
.L_210:
        /*0070*/ 	.word	0x00000008
.L_211:


//--------------------- .nv.callgraph             --------------------------
	.section	.nv.callgraph,"",@"SHT_CUDA_CALLGRAPH"
	.align	4
	.sectionentsize	8
	.align		4
        /*0000*/ 	.word	0x00000000
	.align		4
        /*0004*/ 	.word	0xffffffff
	.align		4
        /*0008*/ 	.word	0x00000000
	.align		4
        /*000c*/ 	.word	0xfffffffe
	.align		4
        /*0010*/ 	.word	0x00000000
	.align		4
        /*0014*/ 	.word	0xfffffffd
	.align		4
        /*0018*/ 	.word	0x00000000
	.align		4
        /*001c*/ 	.word	0xfffffffc


//--------------------- .text.natr_many_series_one_param_f32 --------------------------
	.section	.text.natr_many_series_one_param_f32,"ax",@progbits
	.align	128
        .global         natr_many_series_one_param_f32
        .type           natr_many_series_one_param_f32,@function
        .size           natr_many_series_one_param_f32,(.L_x_231 - natr_many_series_one_param_f32)
        .other          natr_many_series_one_param_f32,@"STO_CUDA_ENTRY STV_DEFAULT"
natr_many_series_one_param_f32:
.text.natr_many_series_one_param_f32:
[----:B------:R-:W-:Y:S08]  /*0000*/  LDC R1, c[0x0][0x37c] ;  /* 0x0000df00ff017b82 */ /* 0x000ff00000000800 */
[----:B------:R-:W0:Y:S01]  /*0010*/  LDC.64 R2, c[0x0][0x398] ;  /* 0x0000e600ff027b82 */ /* 0x000e220000000a00 */
[----:B------:R-:W0:Y:S02]  /*0020*/  LDCU UR4, c[0x0][0x3a0] ;  /* 0x00007400ff0477ac */ /* 0x000e240008000800 */
[----:B0-----:R-:W-:-:S04]  /*0030*/  VIMNMX3 R0, R2, UR4, R3, PT ;  /* 0x0000000402007c0f */ /* 0x001fc8000b800103 */
[----:B------:R-:W-:-:S13]  /*0040*/  ISETP.GE.AND P0, PT, R0, 0x1, PT ;  /* 0x000000010000780c */ /* 0x000fda0003f06270 */
[----:B------:R-:W-:Y:S05]  /*0050*/  @!P0 EXIT ;  /* 0x000000000000894d */ /* 0x000fea0003800000 */
[----:B------:R-:W0:Y:S02]  /*0060*/  LDC R11, c[0x0][0x360] ;  /* 0x0000d800ff0b7b82 */ /* 0x000e240000000800 */
[----:B0-----:R-:W-:-:S13]  /*0070*/  ISETP.GE.U32.AND P0, PT, R11, 0x20, PT ;  /* 0x000000200b00780c */ /* 0x001fda0003f06070 */
[----:B------:R-:W-:Y:S05]  /*0080*/  @!P0 EXIT ;  /* 0x000000000000894d */ /* 0x000fea0003800000 */
[----:B------:R-:W0:Y:S01]  /*0090*/  S2R R31, SR_TID.X ;  /* 0x00000000001f7919 */ /* 0x000e220000002100 */
[----:B------:R-:W1:Y:S01]  /*00a0*/  S2UR UR4, SR_CTAID.X ;  /* 0x00000000000479c3 */ /* 0x000e620000002500 */
[----:B------:R-:W-:Y:S02]  /*00b0*/  SHF.R.U32.HI R11, RZ, 0x5, R11 ;  /* 0x00000005ff0b7819 */ /* 0x000fe4000001160b */
[----:B0-----:R-:W-:-:S05]  /*00c0*/  SHF.R.U32.HI R0, RZ, 0x5, R31 ;  /* 0x00000005ff007819 */ /* 0x001fca000001161f */
[----:B-1----:R-:W-:-:S05]  /*00d0*/  IMAD R32, R11, UR4, R0 ;  /* 0x000000040b207c24 */ /* 0x002fca000f8e0200 */
[----:B------:R-:W-:-:S13]  /*00e0*/  ISETP.GE.AND P0, PT, R32, R3, PT ;  /* 0x000000032000720c */ /* 0x000fda0003f06270 */
[----:B------:R-:W-:Y:S05]  /*00f0*/  @P0 EXIT ;  /* 0x000000000000094d */ /* 0x000fea0003800000 */
[----:B------:R-:W0:Y:S01]  /*0100*/  I2F.F64.U32 R2, R2 ;  /* 0x0000000200027312 */ /* 0x000e220000201800 */
[----:B------:R-:W-:-:S07]  /*0110*/  LOP3.LUT R31, R31, 0x1f, RZ, 0xc0, !PT ;  /* 0x0000001f1f1f7812 */ /* 0x000fce00078ec0ff */
[----:B0-----:R-:W0:Y:S01]  /*0120*/  MUFU.RCP64H R5, R3 ;  /* 0x0000000300057308 */ /* 0x001e220000001800 */
[----:B------:R-:W-:-:S04]  /*0130*/  IADD3 R4, PT, PT, R3, 0x300402, RZ ;  /* 0x0030040203047810 */ /* 0x000fc80007ffe0ff */
[----:B------:R-:W-:Y:S02]  /*0140*/  FSETP.GEU.AND P0, PT, |R4|, 5.8789094863358348022e-39, PT ;  /* 0x004004020400780b */ /* 0x000fe40003f0e200 */
[----:B0-----:R-:W-:-:S08]  /*0150*/  DFMA R6, -R2, R4, 1 ;  /* 0x3ff000000206742b */ /* 0x001fd00000000104 */
[----:B------:R-:W-:-:S08]  /*0160*/  DFMA R6, R6, R6, R6 ;  /* 0x000000060606722b */ /* 0x000fd00000000006 */
[----:B------:R-:W-:-:S08]  /*0170*/  DFMA R6, R4, R6, R4 ;  /* 0x000000060406722b */ /* 0x000fd00000000004 */
[----:B------:R-:W-:-:S08]  /*0180*/  DFMA R18, -R2, R6, 1 ;  /* 0x3ff000000212742b */ /* 0x000fd00000000106 */
[----:B------:R-:W-:Y:S01]  /*0190*/  DFMA R18, R6, R18, R6 ;  /* 0x000000120612722b */ /* 0x000fe20000000006 */
[----:B------:R-:W-:Y:S10]  /*01a0*/  @P0 BRA `(.L_x_0) ;  /* 0x0000000000100947 */ /* 0x000ff40003800000 */
[----:B------:R-:W-:-:S05]  /*01b0*/  LOP3.LUT R0, R3, 0x7fffffff, RZ, 0xc0, !PT ;  /* 0x7fffffff03007812 */ /* 0x000fca00078ec0ff */
[----:B------:R-:W-:Y:S01]  /*01c0*/  VIADD R6, R0, 0xfff00000 ;  /* 0xfff0000000067836 */ /* 0x000fe20000000000 */
[----:B------:R-:W-:-:S07]  /*01d0*/  MOV R0, 0x1f0 ;  /* 0x000001f000007802 */ /* 0x000fce0000000f00 */
[----:B------:R-:W-:Y:S05]  /*01e0*/  CALL.REL.NOINC `($__internal_0_$__cuda_sm20_dblrcp_rn_slowpath_v3) ;  /* 0x0000002c00907944 */ /* 0x000fea0003c00000 */
.L_x_0:
[----:B------:R-:W0:Y:S01]  /*01f0*/  LDCU UR5, c[0x0][0x3a0] ;  /* 0x00007400ff0577ac */ /* 0x000e220008000800 */
[----:B------:R-:W1:Y:S01]  /*0200*/  LDC R10, c[0x0][0x398] ;  /* 0x0000e600ff0a7b82 */ /* 0x000e620000000800 */
[----:B------:R-:W-:Y:S01]  /*0210*/  LOP3.LUT R28, RZ, R31, RZ, 0x33, !PT ;  /* 0x0000001fff1c7212 */ /* 0x000fe200078e33ff */
[----:B------:R-:W2:Y:S01]  /*0220*/  LDCU UR4, c[0x0][0x370] ;  /* 0x00006e00ff0477ac */ /* 0x000ea20008000800 */
[C---:B------:R-:W-:Y:S02]  /*0230*/  LOP3.LUT R30, R31.reuse, 0xa0, RZ, 0xfc, !PT ;  /* 0x000000a01f1e7812 */ /* 0x040fe400078efcff */
[C---:B------:R-:W-:Y:S01]  /*0240*/  LOP3.LUT R29, R31.reuse, 0xc0, RZ, 0xfc, !PT ;  /* 0x000000c01f1d7812 */ /* 0x040fe200078efcff */
[----:B------:R-:W3:Y:S01]  /*0250*/  LDCU.64 UR6, c[0x0][0x358] ;  /* 0x00006b00ff0677ac */ /* 0x000ee20008000a00 */
[C---:B------:R-:W-:Y:S02]  /*0260*/  LOP3.LUT R15, R31.reuse, 0xe0, RZ, 0xfc, !PT ;  /* 0x000000e01f0f7812 */ /* 0x040fe400078efcff */
[----:B------:R-:W-:-:S02]  /*0270*/  LOP3.LUT R14, R31, 0x40, RZ, 0xfc, !PT ;  /* 0x000000401f0e7812 */ /* 0x000fc400078efcff */
[C---:B------:R-:W-:Y:S02]  /*0280*/  LOP3.LUT R13, R31.reuse, 0x60, RZ, 0xfc, !PT ;  /* 0x000000601f0d7812 */ /* 0x040fe400078efcff */
[----:B------:R-:W-:Y:S02]  /*0290*/  LOP3.LUT R12, R31, 0x20, RZ, 0xfc, !PT ;  /* 0x000000201f0c7812 */ /* 0x000fe400078efcff */
[----:B0-----:R-:W-:-:S04]  /*02a0*/  IADD3 R28, PT, PT, R28, UR5, RZ ;  /* 0x000000051c1c7c10 */ /* 0x001fc8000fffe0ff */
[----:B------:R-:W-:Y:S01]  /*02b0*/  LEA.HI R8, R28, 0x1, RZ, 0x1b ;  /* 0x000000011c087811 */ /* 0x000fe200078fd8ff */
[----:B--2---:R-:W-:Y:S01]  /*02c0*/  IMAD R11, R11, UR4, RZ ;  /* 0x000000040b0b7c24 */ /* 0x004fe2000f8e02ff */
[----:B-1----:R-:W-:Y:S02]  /*02d0*/  IADD3 R10, PT, PT, -R31, -0x2, R10 ;  /* 0xfffffffe1f0a7810 */ /* 0x002fe40007ffe10a */
[C---:B------:R-:W-:Y:S02]  /*02e0*/  LOP3.LUT R9, R8.reuse, 0x7, RZ, 0xc0, !PT ;  /* 0x0000000708097812 */ /* 0x040fe400078ec0ff */
[----:B---3--:R-:W-:-:S07]  /*02f0*/  LOP3.LUT R8, R8, 0x3, RZ, 0xc0, !PT ;  /* 0x0000000308087812 */ /* 0x008fce00078ec0ff */
.L_x_52:
[----:B01234-:R-:W0:Y:S08]  /*0300*/  LDC.64 R2, c[0x0][0x3a8] ;  /* 0x0000ea00ff027b82 */ /* 0x01fe300000000a00 */
[----:B------:R-:W1:Y:S01]  /*0310*/  LDC R4, c[0x0][0x3a0] ;  /* 0x0000e800ff047b82 */ /* 0x000e620000000800 */
[----:B0-----:R-:W-:-:S05]  /*0320*/  IMAD.WIDE R2, R32, 0x4, R2 ;  /* 0x0000000420027825 */ /* 0x001fca00078e0202 */
[----:B------:R-:W1:Y:S01]  /*0330*/  LDG.E.CONSTANT R7, desc[UR6][R2.64] ;  /* 0x0000000602077981 */ /* 0x000e62000c1e9900 */
[----:B------:R-:W-:Y:S01]  /*0340*/  BSSY B0, `(.L_x_1) ;  /* 0x00002a2000007945 */ /* 0x000fe20003800000 */
[----:B-1----:R-:W-:-:S13]  /*0350*/  ISETP.GE.U32.AND P0, PT, R7, R4, PT ;  /* 0x000000040700720c */ /* 0x002fda0003f06070 */
[----:B------:R-:W-:Y:S05]  /*0360*/  @!P0 BRA `(.L_x_2) ;  /* 0x00000004008c8947 */ /* 0x000fea0003800000 */
[----:B------:R-:W-:-:S13]  /*0370*/  ISETP.GE.U32.AND P0, PT, R31, R4, PT ;  /* 0x000000041f00720c */ /* 0x000fda0003f06070 */
[----:B------:R-:W-:Y:S05]  /*0380*/  @P0 BRA `(.L_x_3) ;  /* 0x0000002800740947 */ /* 0x000fea0003800000 */
[----:B------:R-:W-:Y:S01]  /*0390*/  ISETP.GE.U32.AND P0, PT, R28, 0xe0, PT ;  /* 0x000000e01c00780c */ /* 0x000fe20003f06070 */
[----:B------:R-:W-:Y:S01]  /*03a0*/  BSSY.RECONVERGENT B1, `(.L_x_4) ;  /* 0x0000030000017945 */ /* 0x000fe20003800200 */
[----:B------:R-:W-:Y:S01]  /*03b0*/  ISETP.NE.AND P1, PT, R9, RZ, PT ;  /* 0x000000ff0900720c */ /* 0x000fe20003f25270 */
[----:B------:R-:W-:-:S10]  /*03c0*/  IMAD.MOV.U32 R33, RZ, RZ, R31 ;  /* 0x000000ffff217224 */ /* 0x000fd400078e001f */
[----:B------:R-:W-:Y:S05]  /*03d0*/  @!P0 BRA `(.L_x_5) ;  /* 0x0000000000b08947 */ /* 0x000fea0003800000 */
[----:B------:R-:W0:Y:S01]  /*03e0*/  LDC R35, c[0x0][0x39c] ;  /* 0x0000e700ff237b82 */ /* 0x000e220000000800 */
[----:B------:R-:W-:Y:S02]  /*03f0*/  LEA.HI R2, R28, 0x1, RZ, 0x1b ;  /* 0x000000011c027811 */ /* 0x000fe400078fd8ff */
[----:B------:R-:W-:Y:S02]  /*0400*/  LOP3.LUT R0, R31, 0x80, RZ, 0xfc, !PT ;  /* 0x000000801f007812 */ /* 0x000fe400078efcff */
[----:B------:R-:W-:Y:S02]  /*0410*/  LOP3.LUT R2, R2, 0xffffff8, RZ, 0xc0, !PT ;  /* 0x0ffffff802027812 */ /* 0x000fe400078ec0ff */
[----:B------:R-:W-:-:S03]  /*0420*/  MOV R33, R31 ;  /* 0x0000001f00217202 */ /* 0x000fc60000000f00 */
[----:B------:R-:W-:Y:S02]  /*0430*/  IMAD.MOV R42, RZ, RZ, -R2 ;  /* 0x000000ffff2a7224 */ /* 0x000fe400078e0a02 */
[-CC-:B0-----:R-:W-:Y:S02]  /*0440*/  IMAD R0, R0, R35.reuse, R32.reuse ;  /* 0x0000002300007224 */ /* 0x181fe400078e0220 */
[-CC-:B------:R-:W-:Y:S02]  /*0450*/  IMAD R34, R30, R35.reuse, R32.reuse ;  /* 0x000000231e227224 */ /* 0x180fe400078e0220 */
[-CC-:B------:R-:W-:Y:S02]  /*0460*/  IMAD R36, R29, R35.reuse, R32.reuse ;  /* 0x000000231d247224 */ /* 0x180fe400078e0220 */
[-CC-:B------:R-:W-:Y:S02]  /*0470*/  IMAD R37, R15, R35.reuse, R32.reuse ;  /* 0x000000230f257224 */ /* 0x180fe400078e0220 */
[----:B------:R-:W-:-:S02]  /*0480*/  IMAD R38, R14, R35, R32 ;  /* 0x000000230e267224 */ /* 0x000fc400078e0220 */
[-CC-:B------:R-:W-:Y:S02]  /*0490*/  IMAD R39, R13, R35.reuse, R32.reuse ;  /* 0x000000230d277224 */ /* 0x180fe400078e0220 */
[-CC-:B------:R-:W-:Y:S02]  /*04a0*/  IMAD R40, R12, R35.reuse, R32.reuse ;  /* 0x000000230c287224 */ /* 0x180fe400078e0220 */
[----:B------:R-:W-:-:S07]  /*04b0*/  IMAD R41, R31, R35, R32 ;  /* 0x000000231f297224 */ /* 0x000fce00078e0220 */
.L_x_6:
[----:B0-----:R-:W0:Y:S01]  /*04c0*/  LDC.64 R2, c[0x0][0x3b0] ;  /* 0x0000ec00ff027b82 */ /* 0x001e220000000a00 */
[----:B------:R-:W-:Y:S01]  /*04d0*/  MOV R43, 0x7fffffff ;  /* 0x7fffffff002b7802 */ /* 0x000fe20000000f00 */
[----:B------:R-:W-:Y:S01]  /*04e0*/  VIADD R42, R42, 0x8 ;  /* 0x000000082a2a7836 */ /* 0x000fe20000000000 */
[----:B------:R-:W-:-:S04]  /*04f0*/  IADD3 R33, PT, PT, R33, 0x100, RZ ;  /* 0x0000010021217810 */ /* 0x000fc80007ffe0ff */
[----:B------:R-:W-:Y:S01]  /*0500*/  ISETP.NE.AND P0, PT, R42, RZ, PT ;  /* 0x000000ff2a00720c */ /* 0x000fe20003f05270 */
[----:B0-----:R-:W-:Y:S01]  /*0510*/  IMAD.WIDE R26, R41, 0x4, R2 ;  /* 0x00000004291a7825 */ /* 0x001fe200078e0202 */
[----:B------:R-:W-:-:S03]  /*0520*/  LEA R41, R35, R41, 0x8 ;  /* 0x0000002923297211 */ /* 0x000fc600078e40ff */
[--C-:B------:R-:W-:Y:S01]  /*0530*/  IMAD.WIDE R24, R40, 0x4, R2.reuse ;  /* 0x0000000428187825 */ /* 0x100fe200078e0202 */
[----:B------:R0:W-:Y:S03]  /*0540*/  STG.E desc[UR6][R26.64], R43 ;  /* 0x0000002b1a007986 */ /* 0x0001e6000c101906 */
[--C-:B------:R-:W-:Y:S01]  /*0550*/  IMAD.WIDE R16, R38, 0x4, R2.reuse ;  /* 0x0000000426107825 */ /* 0x100fe200078e0202 */
[----:B------:R0:W-:Y:S03]  /*0560*/  STG.E desc[UR6][R24.64], R43 ;  /* 0x0000002b18007986 */ /* 0x0001e6000c101906 */
[----:B------:R-:W-:Y:S01]  /*0570*/  IMAD.WIDE R4, R39, 0x4, R2 ;  /* 0x0000000427047825 */ /* 0x000fe200078e0202 */
[----:B------:R0:W-:Y:S01]  /*0580*/  STG.E desc[UR6][R16.64], R43 ;  /* 0x0000002b10007986 */ /* 0x0001e2000c101906 */
[----:B------:R-:W-:-:S02]  /*0590*/  LEA R39, R35, R39, 0x8 ;  /* 0x0000002723277211 */ /* 0x000fc400078e40ff */
[--C-:B------:R-:W-:Y:S01]  /*05a0*/  IMAD.WIDE R6, R0, 0x4, R2.reuse ;  /* 0x0000000400067825 */ /* 0x100fe200078e0202 */
[----:B------:R0:W-:Y:S03]  /*05b0*/  STG.E desc[UR6][R4.64], R43 ;  /* 0x0000002b04007986 */ /* 0x0001e6000c101906 */
[--C-:B------:R-:W-:Y:S01]  /*05c0*/  IMAD.WIDE R20, R34, 0x4, R2.reuse ;  /* 0x0000000422147825 */ /* 0x100fe200078e0202 */
[----:B------:R0:W-:Y:S01]  /*05d0*/  STG.E desc[UR6][R6.64], R43 ;  /* 0x0000002b06007986 */ /* 0x0001e2000c101906 */
[----:B------:R-:W-:Y:S02]  /*05e0*/  LEA R34, R35, R34, 0x8 ;  /* 0x0000002223227211 */ /* 0x000fe400078e40ff */
[--C-:B------:R-:W-:Y:S01]  /*05f0*/  IMAD.WIDE R22, R36, 0x4, R2.reuse ;  /* 0x0000000424167825 */ /* 0x100fe200078e0202 */
[----:B------:R0:W-:Y:S03]  /*0600*/  STG.E desc[UR6][R20.64], R43 ;  /* 0x0000002b14007986 */ /* 0x0001e6000c101906 */
[----:B------:R-:W-:Y:S01]  /*0610*/  IMAD.WIDE R2, R37, 0x4, R2 ;  /* 0x0000000425027825 */ /* 0x000fe200078e0202 */
[----:B------:R0:W-:Y:S01]  /*0620*/  STG.E desc[UR6][R22.64], R43 ;  /* 0x0000002b16007986 */ /* 0x0001e2000c101906 */
[----:B------:R-:W-:-:S02]  /*0630*/  LEA R37, R35, R37, 0x8 ;  /* 0x0000002523257211 */ /* 0x000fc400078e40ff */
[C---:B------:R-:W-:Y:S01]  /*0640*/  IMAD R0, R35.reuse, 0x100, R0 ;  /* 0x0000010023007824 */ /* 0x040fe200078e0200 */
[----:B------:R0:W-:Y:S01]  /*0650*/  STG.E desc[UR6][R2.64], R43 ;  /* 0x0000002b02007986 */ /* 0x0001e2000c101906 */
[C---:B------:R-:W-:Y:S02]  /*0660*/  IMAD R36, R35.reuse, 0x100, R36 ;  /* 0x0000010023247824 */ /* 0x040fe400078e0224 */
[C---:B------:R-:W-:Y:S02]  /*0670*/  IMAD R38, R35.reuse, 0x100, R38 ;  /* 0x0000010023267824 */ /* 0x040fe400078e0226 */
[----:B------:R-:W-:Y:S01]  /*0680*/  IMAD R40, R35, 0x100, R40 ;  /* 0x0000010023287824 */ /* 0x000fe200078e0228 */
[----:B------:R-:W-:Y:S06]  /*0690*/  @P0 BRA `(.L_x_6) ;  /* 0xfffffffc00880947 */ /* 0x000fec000383ffff */
.L_x_5:
[----:B------:R-:W-:Y:S05]  /*06a0*/  BSYNC.RECONVERGENT B1 ;  /* 0x0000000000017941 */ /* 0x000fea0003800200 */
.L_x_4:
[----:B------:R-:W-:Y:S05]  /*06b0*/  @!P1 BRA `(.L_x_3) ;  /* 0x0000002400a89947 */ /* 0x000fea0003800000 */
[----:B------:R-:W-:Y:S01]  /*06c0*/  VIADD R0, R9, 0xffffffff ;  /* 0xffffffff09007836 */ /* 0x000fe20000000000 */
[----:B------:R-:W-:Y:S01]  /*06d0*/  BSSY.RECONVERGENT B1, `(.L_x_7) ;  /* 0x0000014000017945 */ /* 0x000fe20003800200 */
[----:B------:R-:W-:-:S03]  /*06e0*/  ISETP.NE.AND P1, PT, R8, RZ, PT ;  /* 0x000000ff0800720c */ /* 0x000fc60003f25270 */
[----:B------:R-:W-:-:S13]  /*06f0*/  ISETP.GE.U32.AND P0, PT, R0, 0x3, PT ;  /* 0x000000030000780c */ /* 0x000fda0003f06070 */
[----:B------:R-:W-:Y:S05]  /*0700*/  @!P0 BRA `(.L_x_8) ;  /* 0x0000000000408947 */ /* 0x000fea0003800000 */
[----:B------:R-:W1:Y:S01]  /*0710*/  LDC R0, c[0x0][0x39c] ;  /* 0x0000e700ff007b82 */ /* 0x000e620000000800 */
[----:B0-----:R-:W-:-:S07]  /*0720*/  IMAD.MOV.U32 R23, RZ, RZ, 0x7fffffff ;  /* 0x7fffffffff177424 */ /* 0x001fce00078e00ff */
[----:B------:R-:W0:Y:S01]  /*0730*/  LDC.64 R2, c[0x0][0x3b0] ;  /* 0x0000ec00ff027b82 */ /* 0x000e220000000a00 */
[C---:B-1----:R-:W-:Y:S01]  /*0740*/  IMAD R5, R33.reuse, R0, R32 ;  /* 0x0000000021057224 */ /* 0x042fe200078e0220 */
[----:B------:R-:W-:-:S03]  /*0750*/  IADD3 R33, PT, PT, R33, 0x80, RZ ;  /* 0x0000008021217810 */ /* 0x000fc60007ffe0ff */
[C---:B------:R-:W-:Y:S01]  /*0760*/  IMAD R7, R0.reuse, 0x20, R5 ;  /* 0x0000002000077824 */ /* 0x040fe200078e0205 */
[----:B------:R-:W-:Y:S01]  /*0770*/  LEA R17, R0, R5, 0x6 ;  /* 0x0000000500117211 */ /* 0x000fe200078e30ff */
[----:B0-----:R-:W-:-:S03]  /*0780*/  IMAD.WIDE R4, R5, 0x4, R2 ;  /* 0x0000000405047825 */ /* 0x001fc600078e0202 */
[----:B------:R-:W-:Y:S01]  /*0790*/  LEA R21, R0, R17, 0x5 ;  /* 0x0000001100157211 */ /* 0x000fe200078e28ff */
[--C-:B------:R-:W-:Y:S01]  /*07a0*/  IMAD.WIDE R6, R7, 0x4, R2.reuse ;  /* 0x0000000407067825 */ /* 0x100fe200078e0202 */
[----:B------:R1:W-:Y:S03]  /*07b0*/  STG.E desc[UR6][R4.64], R23 ;  /* 0x0000001704007986 */ /* 0x0003e6000c101906 */
[--C-:B------:R-:W-:Y:S01]  /*07c0*/  IMAD.WIDE R16, R17, 0x4, R2.reuse ;  /* 0x0000000411107825 */ /* 0x100fe200078e0202 */
[----:B------:R1:W-:Y:S03]  /*07d0*/  STG.E desc[UR6][R6.64], R23 ;  /* 0x0000001706007986 */ /* 0x0003e6000c101906 */
[----:B------:R-:W-:Y:S01]  /*07e0*/  IMAD.WIDE R2, R21, 0x4, R2 ;  /* 0x0000000415027825 */ /* 0x000fe200078e0202 */
[----:B------:R1:W-:Y:S04]  /*07f0*/  STG.E desc[UR6][R16.64], R23 ;  /* 0x0000001710007986 */ /* 0x0003e8000c101906 */
[----:B------:R1:W-:Y:S02]  /*0800*/  STG.E desc[UR6][R2.64], R23 ;  /* 0x0000001702007986 */ /* 0x0003e4000c101906 */
.L_x_8:
[----:B------:R-:W-:Y:S05]  /*0810*/  BSYNC.RECONVERGENT B1 ;  /* 0x0000000000017941 */ /* 0x000fea0003800200 */
.L_x_7:
[----:B------:R-:W-:Y:S05]  /*0820*/  @!P1 BRA `(.L_x_3) ;  /* 0x00000024004c9947 */ /* 0x000fea0003800000 */
[----:B------:R-:W-:Y:S01]  /*0830*/  ISETP.NE.AND P1, PT, R8, 0x1, PT ;  /* 0x000000010800780c */ /* 0x000fe20003f25270 */
[----:B------:R-:W-:Y:S01]  /*0840*/  BSSY.RECONVERGENT B1, `(.L_x_9) ;  /* 0x000000d000017945 */ /* 0x000fe20003800200 */
[----:B------:R-:W-:-:S11]  /*0850*/  LOP3.LUT P0, RZ, R28, 0x20, RZ, 0xc0, !PT ;  /* 0x000000201cff7812 */ /* 0x000fd6000780c0ff */
[----:B------:R-:W-:Y:S05]  /*0860*/  @!P1 BRA `(.L_x_10) ;  /* 0x0000000000289947 */ /* 0x000fea0003800000 */
[----:B------:R-:W2:Y:S01]  /*0870*/  LDC R0, c[0x0][0x39c] ;  /* 0x0000e700ff007b82 */ /* 0x000ea20000000800 */
[----:B01----:R-:W-:-:S07]  /*0880*/  MOV R7, 0x7fffffff ;  /* 0x7fffffff00077802 */ /* 0x003fce0000000f00 */
[----:B------:R-:W0:Y:S01]  /*0890*/  LDC.64 R2, c[0x0][0x3b0] ;  /* 0x0000ec00ff027b82 */ /* 0x000e220000000a00 */
[C---:B--2---:R-:W-:Y:S02]  /*08a0*/  IMAD R5, R33.reuse, R0, R32 ;  /* 0x0000000021057224 */ /* 0x044fe400078e0220 */
[----:B------:R-:W-:Y:S02]  /*08b0*/  VIADD R33, R33, 0x40 ;  /* 0x0000004021217836 */ /* 0x000fe40000000000 */
[----:B------:R-:W-:Y:S02]  /*08c0*/  IMAD R17, R0, 0x20, R5 ;  /* 0x0000002000117824 */ /* 0x000fe400078e0205 */
[----:B0-----:R-:W-:-:S04]  /*08d0*/  IMAD.WIDE R4, R5, 0x4, R2 ;  /* 0x0000000405047825 */ /* 0x001fc800078e0202 */
[----:B------:R-:W-:Y:S01]  /*08e0*/  IMAD.WIDE R2, R17, 0x4, R2 ;  /* 0x0000000411027825 */ /* 0x000fe200078e0202 */
[----:B------:R2:W-:Y:S04]  /*08f0*/  STG.E desc[UR6][R4.64], R7 ;  /* 0x0000000704007986 */ /* 0x0005e8000c101906 */
[----:B------:R2:W-:Y:S02]  /*0900*/  STG.E desc[UR6][R2.64], R7 ;  /* 0x0000000702007986 */ /* 0x0005e4000c101906 */
.L_x_10:
[----:B------:R-:W-:Y:S05]  /*0910*/  BSYNC.RECONVERGENT B1 ;  /* 0x0000000000017941 */ /* 0x000fea0003800200 */
.L_x_9:
[----:B------:R-:W-:Y:S05]  /*0920*/  @P0 BRA `(.L_x_3) ;  /* 0x00000024000c0947 */ /* 0x000fea0003800000 */
[----:B012---:R-:W0:Y:S01]  /*0930*/  LDC.64 R2, c[0x0][0x3b0] ;  /* 0x0000ec00ff027b82 */ /* 0x007e220000000a00 */
[----:B------:R-:W1:Y:S01]  /*0940*/  LDCU UR4, c[0x0][0x39c] ;  /* 0x00007380ff0477ac */ /* 0x000e620008000800 */
[----:B------:R-:W-:Y:S01]  /*0950*/  MOV R7, 0x7fffffff ;  /* 0x7fffffff00077802 */ /* 0x000fe20000000f00 */
[----:B-1----:R-:W-:-:S04]  /*0960*/  IMAD R5, R33, UR4, R32 ;  /* 0x0000000421057c24 */ /* 0x002fc8000f8e0220 */
[----:B0-----:R-:W-:-:S05]  /*0970*/  IMAD.WIDE R2, R5, 0x4, R2 ;  /* 0x0000000405027825 */ /* 0x001fca00078e0202 */
[----:B------:R3:W-:Y:S01]  /*0980*/  STG.E desc[UR6][R2.64], R7 ;  /* 0x0000000702007986 */ /* 0x0007e2000c101906 */
[----:B------:R-:W-:Y:S05]  /*0990*/  BRA `(.L_x_3) ;  /* 0x0000002000f07947 */ /* 0x000fea0003800000 */
.L_x_2:
[----:B------:R-:W0:Y:S02]  /*09a0*/  LDC R0, c[0x0][0x398] ;  /* 0x0000e600ff007b82 */ /* 0x000e240000000800 */
[----:B0-----:R-:W-:-:S05]  /*09b0*/  IMAD.IADD R6, R7, 0x1, R0 ;  /* 0x0000000107067824 */ /* 0x001fca00078e0200 */
[----:B------:R-:W-:-:S13]  /*09c0*/  ISETP.GT.AND P0, PT, R6, R4, PT ;  /* 0x000000040600720c */ /* 0x000fda0003f04270 */
[----:B------:R-:W-:Y:S05]  /*09d0*/  @!P0 BRA `(.L_x_11) ;  /* 0x0000000400688947 */ /* 0x000fea0003800000 */
[----:B------:R-:W-:-:S13]  /*09e0*/  ISETP.GE.U32.AND P0, PT, R31, R4, PT ;  /* 0x000000041f00720c */ /* 0x000fda0003f06070 */
[----:B------:R-:W-:Y:S05]  /*09f0*/  @P0 BRA `(.L_x_3) ;  /* 0x0000002000d80947 */ /* 0x000fea0003800000 */
[----:B------:R-:W-:Y:S01]  /*0a00*/  ISETP.GE.U32.AND P0, PT, R28, 0xe0, PT ;  /* 0x000000e01c00780c */ /* 0x000fe20003f06070 */
[----:B------:R-:W-:Y:S01]  /*0a10*/  BSSY.RECONVERGENT B1, `(.L_x_12) ;  /* 0x0000027000017945 */ /* 0x000fe20003800200 */
[----:B------:R-:W-:Y:S02]  /*0a20*/  ISETP.NE.AND P1, PT, R9, RZ, PT ;  /* 0x000000ff0900720c */ /* 0x000fe40003f25270 */
[----:B------:R-:W-:-:S09]  /*0a30*/  MOV R23, R31 ;  /* 0x0000001f00177202 */ /* 0x000fd20000000f00 */
[----:B------:R-:W-:Y:S05]  /*0a40*/  @!P0 BRA `(.L_x_13) ;  /* 0x00000000008c8947 */ /* 0x000fea0003800000 */
[----:B------:R-:W-:Y:S01]  /*0a50*/  LEA.HI R33, R28, 0x1, RZ, 0x1b ;  /* 0x000000011c217811 */ /* 0x000fe200078fd8ff */
[----:B------:R-:W-:Y:S01]  /*0a60*/  IMAD.MOV.U32 R0, RZ, RZ, RZ ;  /* 0x000000ffff007224 */ /* 0x000fe200078e00ff */
[----:B------:R-:W-:Y:S02]  /*0a70*/  MOV R23, R31 ;  /* 0x0000001f00177202 */ /* 0x000fe40000000f00 */
[----:B------:R-:W-:-:S07]  /*0a80*/  LOP3.LUT R33, R33, 0xffffff8, RZ, 0xc0, !PT ;  /* 0x0ffffff821217812 */ /* 0x000fce00078ec0ff */
.L_x_14:
[----:B-1----:R-:W0:Y:S01]  /*0a90*/  LDC R4, c[0x0][0x39c] ;  /* 0x0000e700ff047b82 */ /* 0x002e220000000800 */
[----:B------:R-:W-:Y:S02]  /*0aa0*/  IMAD.MOV.U32 R35, RZ, RZ, 0x7fffffff ;  /* 0x7fffffffff237424 */ /* 0x000fe400078e00ff */
[----:B------:R-:W-:-:S05]  /*0ab0*/  VIADD R0, R0, 0x8 ;  /* 0x0000000800007836 */ /* 0x000fca0000000000 */
[----:B------:R-:W1:Y:S01]  /*0ac0*/  LDC.64 R2, c[0x0][0x3b0] ;  /* 0x0000ec00ff027b82 */ /* 0x000e620000000a00 */
[----:B------:R-:W-:Y:S01]  /*0ad0*/  ISETP.NE.AND P0, PT, R0, R33, PT ;  /* 0x000000210000720c */ /* 0x000fe20003f05270 */
[C---:B0-----:R-:W-:Y:S01]  /*0ae0*/  IMAD R5, R23.reuse, R4, R32 ;  /* 0x0000000417057224 */ /* 0x041fe200078e0220 */
[----:B------:R-:W-:-:S03]  /*0af0*/  IADD3 R23, PT, PT, R23, 0x100, RZ ;  /* 0x0000010017177810 */ /* 0x000fc60007ffe0ff */
[C---:B------:R-:W-:Y:S01]  /*0b00*/  IMAD R7, R4.reuse, 0x40, R5 ;  /* 0x0000004004077824 */ /* 0x040fe200078e0205 */
[CC--:B------:R-:W-:Y:S02]  /*0b10*/  LEA R17, R4.reuse, R5.reuse, 0x7 ;  /* 0x0000000504117211 */ /* 0x0c0fe400078e38ff */
[C---:B------:R-:W-:Y:S01]  /*0b20*/  LEA R25, R4.reuse, R5, 0x5 ;  /* 0x0000000504197211 */ /* 0x040fe200078e28ff */
[----:B-1----:R-:W-:Y:S01]  /*0b30*/  IMAD.WIDE R20, R5, 0x4, R2 ;  /* 0x0000000405147825 */ /* 0x002fe200078e0202 */
[----:B------:R-:W-:-:S03]  /*0b40*/  LEA R39, R4, R17, 0x6 ;  /* 0x0000001104277211 */ /* 0x000fc600078e30ff */
[C---:B------:R-:W-:Y:S01]  /*0b50*/  IMAD R5, R4.reuse, 0x20, R7 ;  /* 0x0000002004057824 */ /* 0x040fe200078e0207 */
[C---:B------:R-:W-:Y:S01]  /*0b60*/  LEA R41, R4.reuse, R39, 0x5 ;  /* 0x0000002704297211 */ /* 0x040fe200078e28ff */
[----:B------:R-:W-:Y:S01]  /*0b70*/  IMAD.WIDE R24, R25, 0x4, R2 ;  /* 0x0000000419187825 */ /* 0x000fe200078e0202 */
[----:B------:R0:W-:Y:S03]  /*0b80*/  STG.E desc[UR6][R20.64], R35 ;  /* 0x0000002314007986 */ /* 0x0001e6000c101906 */
[----:B------:R-:W-:Y:S01]  /*0b90*/  IMAD R37, R4, 0x20, R17 ;  /* 0x0000002004257824 */ /* 0x000fe200078e0211 */
[----:B------:R1:W-:Y:S01]  /*0ba0*/  STG.E desc[UR6][R24.64], R35 ;  /* 0x0000002318007986 */ /* 0x0003e2000c101906 */
[----:B------:R-:W-:-:S04]  /*0bb0*/  IMAD.WIDE R26, R7, 0x4, R2 ;  /* 0x00000004071a7825 */ /* 0x000fc800078e0202 */
[--C-:B------:R-:W-:Y:S01]  /*0bc0*/  IMAD.WIDE R4, R5, 0x4, R2.reuse ;  /* 0x0000000405047825 */ /* 0x100fe200078e0202 */
[----:B------:R1:W-:Y:S03]  /*0bd0*/  STG.E desc[UR6][R26.64], R35 ;  /* 0x000000231a007986 */ /* 0x0003e6000c101906 */
[--C-:B------:R-:W-:Y:S01]  /*0be0*/  IMAD.WIDE R6, R17, 0x4, R2.reuse ;  /* 0x0000000411067825 */ /* 0x100fe200078e0202 */
[----:B------:R1:W-:Y:S03]  /*0bf0*/  STG.E desc[UR6][R4.64], R35 ;  /* 0x0000002304007986 */ /* 0x0003e6000c101906 */
[--C-:B------:R-:W-:Y:S01]  /*0c00*/  IMAD.WIDE R16, R37, 0x4, R2.reuse ;  /* 0x0000000425107825 */ /* 0x100fe200078e0202 */
[----:B------:R1:W-:Y:S03]  /*0c10*/  STG.E desc[UR6][R6.64], R35 ;  /* 0x0000002306007986 */ /* 0x0003e6000c101906 */
[--C-:B0-----:R-:W-:Y:S01]  /*0c20*/  IMAD.WIDE R20, R39, 0x4, R2.reuse ;  /* 0x0000000427147825 */ /* 0x101fe200078e0202 */
[----:B------:R1:W-:Y:S03]  /*0c30*/  STG.E desc[UR6][R16.64], R35 ;  /* 0x0000002310007986 */ /* 0x0003e6000c101906 */
[----:B------:R-:W-:Y:S01]  /*0c40*/  IMAD.WIDE R2, R41, 0x4, R2 ;  /* 0x0000000429027825 */ /* 0x000fe200078e0202 */
[----:B------:R1:W-:Y:S04]  /*0c50*/  STG.E desc[UR6][R20.64], R35 ;  /* 0x0000002314007986 */ /* 0x0003e8000c101906 */
[----:B------:R1:W-:Y:S01]  /*0c60*/  STG.E desc[UR6][R2.64], R35 ;  /* 0x0000002302007986 */ /* 0x0003e2000c101906 */
[----:B------:R-:W-:Y:S05]  /*0c70*/  @P0 BRA `(.L_x_14) ;  /* 0xfffffffc00840947 */ /* 0x000fea000383ffff */
.L_x_13:
[----:B------:R-:W-:Y:S05]  /*0c80*/  BSYNC.RECONVERGENT B1 ;  /* 0x0000000000017941 */ /* 0x000fea0003800200 */
.L_x_12:
[----:B------:R-:W-:Y:S05]  /*0c90*/  @!P1 BRA `(.L_x_3) ;  /* 0x0000002000309947 */ /* 0x000fea0003800000 */
[----:B------:R-:W-:Y:S01]  /*0ca0*/  VIADD R0, R9, 0xffffffff ;  /* 0xffffffff09007836 */ /* 0x000fe20000000000 */
[----:B------:R-:W-:Y:S01]  /*0cb0*/  BSSY.RECONVERGENT B1, `(.L_x_15) ;  /* 0x0000014000017945 */ /* 0x000fe20003800200 */
[----:B------:R-:W-:-:S03]  /*0cc0*/  ISETP.NE.AND P1, PT, R8, RZ, PT ;  /* 0x000000ff0800720c */ /* 0x000fc60003f25270 */
[----:B------:R-:W-:-:S13]  /*0cd0*/  ISETP.GE.U32.AND P0, PT, R0, 0x3, PT ;  /* 0x000000030000780c */ /* 0x000fda0003f06070 */
[----:B------:R-:W-:Y:S05]  /*0ce0*/  @!P0 BRA `(.L_x_16) ;  /* 0x0000000000408947 */ /* 0x000fea0003800000 */
[----:B------:R-:W0:Y:S01]  /*0cf0*/  LDC R0, c[0x0][0x39c] ;  /* 0x0000e700ff007b82 */ /* 0x000e220000000800 */
[----:B-1----:R-:W-:-:S07]  /*0d00*/  IMAD.MOV.U32 R25, RZ, RZ, 0x7fffffff ;  /* 0x7fffffffff197424 */ /* 0x002fce00078e00ff */
[----:B------:R-:W1:Y:S01]  /*0d10*/  LDC.64 R2, c[0x0][0x3b0] ;  /* 0x0000ec00ff027b82 */ /* 0x000e620000000a00 */
[C---:B0-----:R-:W-:Y:S01]  /*0d20*/  IMAD R5, R23.reuse, R0, R32 ;  /* 0x0000000017057224 */ /* 0x041fe200078e0220 */
[----:B------:R-:W-:-:S03]  /*0d30*/  IADD3 R23, PT, PT, R23, 0x80, RZ ;  /* 0x0000008017177810 */ /* 0x000fc60007ffe0ff */
[C---:B------:R-:W-:Y:S01]  /*0d40*/  IMAD R7, R0.reuse, 0x20, R5 ;  /* 0x0000002000077824 */ /* 0x040fe200078e0205 */
[----:B------:R-:W-:Y:S01]  /*0d50*/  LEA R17, R0, R5, 0x6 ;  /* 0x0000000500117211 */ /* 0x000fe200078e30ff */
[----:B-1----:R-:W-:-:S03]  /*0d60*/  IMAD.WIDE R4, R5, 0x4, R2 ;  /* 0x0000000405047825 */ /* 0x002fc600078e0202 */
        /* <DEDUP_REMOVED lines=8> */
.L_x_16:
[----:B------:R-:W-:Y:S05]  /*0df0*/  BSYNC.RECONVERGENT B1 ;  /* 0x0000000000017941 */ /* 0x000fea0003800200 */
.L_x_15:
        /* <DEDUP_REMOVED lines=15> */
.L_x_18:
[----:B------:R-:W-:Y:S05]  /*0ef0*/  BSYNC.RECONVERGENT B1 ;  /* 0x0000000000017941 */ /* 0x000fea0003800200 */
.L_x_17:
        /* <DEDUP_REMOVED lines=8> */
.L_x_11:
[----:B------:R-:W-:Y:S01]  /*0f80*/  VIADD R24, R6, 0xffffffff ;  /* 0xffffffff06187836 */ /* 0x000fe20000000000 */
[----:B------:R-:W-:Y:S04]  /*0f90*/  BSSY.RECONVERGENT B1, `(.L_x_19) ;  /* 0x0000059000017945 */ /* 0x000fe80003800200 */
[----:B------:R-:W-:-:S13]  /*0fa0*/  ISETP.GE.AND P0, PT, R31, R24, PT ;  /* 0x000000181f00720c */ /* 0x000fda0003f06270 */
[----:B------:R-:W-:Y:S05]  /*0fb0*/  @P0 BRA `(.L_x_20) ;  /* 0x0000000400580947 */ /* 0x000fea0003800000 */
[----:B------:R-:W-:Y:S01]  /*0fc0*/  IADD3 R25, PT, PT, R10, R7, RZ ;  /* 0x000000070a197210 */ /* 0x000fe20007ffe0ff */
[----:B------:R-:W-:Y:S01]  /*0fd0*/  BSSY.RECONVERGENT B2, `(.L_x_21) ;  /* 0x0000028000027945 */ /* 0x000fe20003800200 */
[----:B------:R-:W-:Y:S02]  /*0fe0*/  IMAD.MOV.U32 R27, RZ, RZ, R31 ;  /* 0x000000ffff1b7224 */ /* 0x000fe400078e001f */
[C---:B------:R-:W-:Y:S02]  /*0ff0*/  ISETP.GE.U32.AND P0, PT, R25.reuse, 0xe0, PT ;  /* 0x000000e01900780c */ /* 0x040fe40003f06070 */
[----:B------:R-:W-:-:S04]  /*1000*/  LEA.HI R26, R25, 0x1, RZ, 0x1b ;  /* 0x00000001191a7811 */ /* 0x000fc800078fd8ff */
[----:B------:R-:W-:-:S07]  /*1010*/  LOP3.LUT P1, R40, R26, 0x7, RZ, 0xc0, !PT ;  /* 0x000000071a287812 */ /* 0x000fce000782c0ff */
[----:B------:R-:W-:Y:S06]  /*1020*/  @!P0 BRA `(.L_x_22) ;  /* 0x0000000000888947 */ /* 0x000fec0003800000 */
[----:B------:R-:W-:Y:S02]  /*1030*/  HFMA2 R38, -RZ, RZ, 0, 0 ;  /* 0x00000000ff267431 */ /* 0x000fe400000001ff */
[----:B------:R-:W-:Y:S01]  /*1040*/  IMAD.MOV.U32 R27, RZ, RZ, R31 ;  /* 0x000000ffff1b7224 */ /* 0x000fe200078e001f */
[----:B------:R-:W-:-:S07]  /*1050*/  LOP3.LUT R33, R26, 0xffffff8, RZ, 0xc0, !PT ;  /* 0x0ffffff81a217812 */ /* 0x000fce00078ec0ff */
.L_x_23:
[----:B-1----:R-:W0:Y:S01]  /*1060*/  LDC R4, c[0x0][0x39c] ;  /* 0x0000e700ff047b82 */ /* 0x002e220000000800 */
[----:B------:R-:W-:Y:S02]  /*1070*/  MOV R39, 0x7fffffff ;  /* 0x7fffffff00277802 */ /* 0x000fe40000000f00 */
[----:B------:R-:W-:-:S04]  /*1080*/  IADD3 R38, PT, PT, R38, 0x8, RZ ;  /* 0x0000000826267810 */ /* 0x000fc80007ffe0ff */
[----:B------:R-:W-:Y:S01]  /*1090*/  ISETP.NE.AND P0, PT, R38, R33, PT ;  /* 0x000000212600720c */ /* 0x000fe20003f05270 */
[----:B------:R-:W1:Y:S01]  /*10a0*/  LDC.64 R22, c[0x0][0x3b0] ;  /* 0x0000ec00ff167b82 */ /* 0x000e620000000a00 */
[C---:B0-----:R-:W-:Y:S02]  /*10b0*/  IMAD R5, R27.reuse, R4, R32 ;  /* 0x000000041b057224 */ /* 0x041fe400078e0220 */
[----:B------:R-:W-:Y:S02]  /*10c0*/  VIADD R27, R27, 0x100 ;  /* 0x000001001b1b7836 */ /* 0x000fe40000000000 */
[C---:B------:R-:W-:Y:S01]  /*10d0*/  IMAD R37, R4.reuse, 0x20, R5 ;  /* 0x0000002004257824 */ /* 0x040fe200078e0205 */
[----:B------:R-:W-:Y:S01]  /*10e0*/  LEA R17, R4, R5, 0x6 ;  /* 0x0000000504117211 */ /* 0x000fe200078e30ff */
[----:B-1----:R-:W-:-:S03]  /*10f0*/  IMAD.WIDE R2, R5, 0x4, R22 ;  /* 0x0000000405027825 */ /* 0x002fc600078e0216 */
[C---:B------:R-:W-:Y:S01]  /*1100*/  LEA R21, R4.reuse, R17, 0x5 ;  /* 0x0000001104157211 */ /* 0x040fe200078e28ff */
[----:B------:R-:W-:Y:S01]  /*1110*/  IMAD R5, R4, 0x80, R5 ;  /* 0x0000008004057824 */ /* 0x000fe200078e0205 */
[----:B------:R0:W-:Y:S01]  /*1120*/  STG.E desc[UR6][R2.64], R39 ;  /* 0x0000002702007986 */ /* 0x0001e2000c101906 */
[----:B------:R-:W-:-:S03]  /*1130*/  IMAD.WIDE R36, R37, 0x4, R22 ;  /* 0x0000000425247825 */ /* 0x000fc600078e0216 */
[C---:B------:R-:W-:Y:S01]  /*1140*/  LEA R41, R4.reuse, R5, 0x5 ;  /* 0x0000000504297211 */ /* 0x040fe200078e28ff */
[----:B------:R-:W-:Y:S01]  /*1150*/  IMAD R43, R4, 0x40, R5 ;  /* 0x00000040042b7824 */ /* 0x000fe200078e0205 */
[----:B------:R1:W-:Y:S01]  /*1160*/  STG.E desc[UR6][R36.64], R39 ;  /* 0x0000002724007986 */ /* 0x0003e2000c101906 */
[----:B------:R-:W-:-:S04]  /*1170*/  IMAD.WIDE R34, R17, 0x4, R22 ;  /* 0x0000000411227825 */ /* 0x000fc800078e0216 */
[----:B------:R-:W-:Y:S01]  /*1180*/  IMAD R45, R4, 0x20, R43 ;  /* 0x00000020042d7824 */ /* 0x000fe200078e022b */
[----:B------:R1:W-:Y:S01]  /*1190*/  STG.E desc[UR6][R34.64], R39 ;  /* 0x0000002722007986 */ /* 0x0003e2000c101906 */
[----:B------:R-:W-:-:S04]  /*11a0*/  IMAD.WIDE R20, R21, 0x4, R22 ;  /* 0x0000000415147825 */ /* 0x000fc800078e0216 */
        /* <DEDUP_REMOVED lines=10> */
.L_x_22:
[----:B------:R-:W-:Y:S05]  /*1250*/  BSYNC.RECONVERGENT B2 ;  /* 0x0000000000027941 */ /* 0x000fea0003800200 */
.L_x_21:
[----:B------:R-:W-:Y:S05]  /*1260*/  @!P1 BRA `(.L_x_20) ;  /* 0x0000000000ac9947 */ /* 0x000fea0003800000 */
[----:B------:R-:W-:Y:S01]  /*1270*/  ISETP.GE.U32.AND P0, PT, R40, 0x4, PT ;  /* 0x000000042800780c */ /* 0x000fe20003f06070 */
[----:B------:R-:W-:Y:S01]  /*1280*/  BSSY.RECONVERGENT B2, `(.L_x_24) ;  /* 0x0000013000027945 */ /* 0x000fe20003800200 */
[----:B------:R-:W-:-:S11]  /*1290*/  LOP3.LUT P1, R26, R26, 0x3, RZ, 0xc0, !PT ;  /* 0x000000031a1a7812 */ /* 0x000fd6000782c0ff */
[----:B------:R-:W-:Y:S05]  /*12a0*/  @!P0 BRA `(.L_x_25) ;  /* 0x0000000000408947 */ /* 0x000fea0003800000 */
[----:B-1----:R-:W0:Y:S01]  /*12b0*/  LDC R2, c[0x0][0x39c] ;  /* 0x0000e700ff027b82 */ /* 0x002e220000000800 */
[----:B------:R-:W-:-:S07]  /*12c0*/  IMAD.MOV.U32 R33, RZ, RZ, 0x7fffffff ;  /* 0x7fffffffff217424 */ /* 0x000fce00078e00ff */
        /* <DEDUP_REMOVED lines=14> */
.L_x_25:
[----:B------:R-:W-:Y:S05]  /*13b0*/  BSYNC.RECONVERGENT B2 ;  /* 0x0000000000027941 */ /* 0x000fea0003800200 */
.L_x_24:
[----:B------:R-:W-:Y:S05]  /*13c0*/  @!P1 BRA `(.L_x_20) ;  /* 0x0000000000549947 */ /* 0x000fea0003800000 */
[----:B------:R-:W-:Y:S01]  /*13d0*/  LOP3.LUT P0, RZ, R25, 0x20, RZ, 0xc0, !PT ;  /* 0x0000002019ff7812 */ /* 0x000fe2000780c0ff */
[----:B------:R-:W-:Y:S01]  /*13e0*/  BSSY.RECONVERGENT B2, `(.L_x_26) ;  /* 0x000000f000027945 */ /* 0x000fe20003800200 */
[----:B------:R-:W-:-:S11]  /*13f0*/  ISETP.NE.AND P1, PT, R26, 0x1, PT ;  /* 0x000000011a00780c */ /* 0x000fd60003f25270 */
[----:B01----:R-:W0:Y:S08]  /*1400*/  @!P0 LDC R20, c[0x0][0x39c] ;  /* 0x0000e700ff148b82 */ /* 0x003e300000000800 */
[----:B------:R-:W1:Y:S01]  /*1410*/  @!P0 LDC.64 R2, c[0x0][0x3b0] ;  /* 0x0000ec00ff028b82 */ /* 0x000e620000000a00 */
[----:B------:R-:W-:Y:S05]  /*1420*/  @!P1 BRA `(.L_x_27) ;  /* 0x0000000000289947 */ /* 0x000fea0003800000 */
[----:B------:R-:W2:Y:S01]  /*1430*/  LDC R4, c[0x0][0x39c] ;  /* 0x0000e700ff047b82 */ /* 0x000ea20000000800 */
[----:B------:R-:W-:-:S07]  /*1440*/  MOV R21, 0x7fffffff ;  /* 0x7fffffff00157802 */ /* 0x000fce0000000f00 */
[----:B------:R-:W3:Y:S01]  /*1450*/  LDC.64 R16, c[0x0][0x3b0] ;  /* 0x0000ec00ff107b82 */ /* 0x000ee20000000a00 */
[C---:B--2---:R-:W-:Y:S02]  /*1460*/  IMAD R5, R27.reuse, R4, R32 ;  /* 0x000000041b057224 */ /* 0x044fe400078e0220 */
[----:B------:R-:W-:Y:S02]  /*1470*/  VIADD R27, R27, 0x40 ;  /* 0x000000401b1b7836 */ /* 0x000fe40000000000 */
[----:B------:R-:W-:Y:S02]  /*1480*/  IMAD R23, R4, 0x20, R5 ;  /* 0x0000002004177824 */ /* 0x000fe400078e0205 */
[----:B---3--:R-:W-:-:S04]  /*1490*/  IMAD.WIDE R4, R5, 0x4, R16 ;  /* 0x0000000405047825 */ /* 0x008fc800078e0210 */
[----:B------:R-:W-:Y:S01]  /*14a0*/  IMAD.WIDE R16, R23, 0x4, R16 ;  /* 0x0000000417107825 */ /* 0x000fe200078e0210 */
[----:B------:R2:W-:Y:S04]  /*14b0*/  STG.E desc[UR6][R4.64], R21 ;  /* 0x0000001504007986 */ /* 0x0005e8000c101906 */
[----:B------:R2:W-:Y:S02]  /*14c0*/  STG.E desc[UR6][R16.64], R21 ;  /* 0x0000001510007986 */ /* 0x0005e4000c101906 */
.L_x_27:
[----:B------:R-:W-:Y:S05]  /*14d0*/  BSYNC.RECONVERGENT B2 ;  /* 0x0000000000027941 */ /* 0x000fea0003800200 */
.L_x_26:
[----:B0-2---:R-:W-:Y:S01]  /*14e0*/  @!P0 IMAD R5, R27, R20, R32 ;  /* 0x000000141b058224 */ /* 0x005fe200078e0220 */
[----:B------:R-:W-:-:S03]  /*14f0*/  @!P0 MOV R17, 0x7fffffff ;  /* 0x7fffffff00118802 */ /* 0x000fc60000000f00 */
[----:B-1----:R-:W-:-:S05]  /*1500*/  @!P0 IMAD.WIDE R2, R5, 0x4, R2 ;  /* 0x0000000405028825 */ /* 0x002fca00078e0202 */
[----:B------:R2:W-:Y:S02]  /*1510*/  @!P0 STG.E desc[UR6][R2.64], R17 ;  /* 0x0000001102008986 */ /* 0x0005e4000c101906 */
.L_x_20:
[----:B------:R-:W-:Y:S05]  /*1520*/  BSYNC.RECONVERGENT B1 ;  /* 0x0000000000017941 */ /* 0x000fea0003800200 */
.L_x_19:
[----:B------:R-:W-:Y:S01]  /*1530*/  ISETP.GE.U32.AND P0, PT, R31, R0, PT ;  /* 0x000000001f00720c */ /* 0x000fe20003f06070 */
[----:B------:R-:W-:Y:S01]  /*1540*/  BSSY.RECONVERGENT B1, `(.L_x_28) ;  /* 0x0000023000017945 */ /* 0x000fe20003800200 */
[----:B-1----:R-:W-:-:S11]  /*1550*/  IMAD.MOV.U32 R23, RZ, RZ, RZ ;  /* 0x000000ffff177224 */ /* 0x002fd600078e00ff */
[----:B------:R-:W-:Y:S05]  /*1560*/  @P0 BRA `(.L_x_29) ;  /* 0x0000000000800947 */ /* 0x000fea0003800000 */
[----:B------:R-:W-:Y:S01]  /*1570*/  BSSY.RECONVERGENT B2, `(.L_x_30) ;  /* 0x000001e000027945 */ /* 0x000fe20003800200 */
[----:B------:R-:W-:Y:S02]  /*1580*/  CS2R R22, SRZ ;  /* 0x0000000000167805 */ /* 0x000fe4000001ff00 */
[----:B------:R-:W-:-:S07]  /*1590*/  MOV R0, R31 ;  /* 0x0000001f00007202 */ /* 0x000fce0000000f00 */
.L_x_31:
[----:B------:R-:W-:Y:S01]  /*15a0*/  ISETP.NE.AND P0, PT, R0, RZ, PT ;  /* 0x000000ff0000720c */ /* 0x000fe20003f05270 */
[----:B0-2---:R-:W0:Y:S01]  /*15b0*/  LDC.64 R2, c[0x0][0x398] ;  /* 0x0000e600ff027b82 */ /* 0x005e220000000a00 */
[----:B------:R-:W-:-:S07]  /*15c0*/  IMAD.IADD R26, R7, 0x1, R0 ;  /* 0x00000001071a7824 */ /* 0x000fce00078e0200 */
[----:B------:R-:W1:Y:S08]  /*15d0*/  LDC.64 R16, c[0x0][0x380] ;  /* 0x0000e000ff107b82 */ /* 0x000e700000000a00 */
[----:B------:R-:W2:Y:S08]  /*15e0*/  LDC.64 R20, c[0x0][0x388] ;  /* 0x0000e200ff147b82 */ /* 0x000eb00000000a00 */
[----:B------:R-:W3:Y:S01]  /*15f0*/  @P0 LDC.64 R4, c[0x0][0x390] ;  /* 0x0000e400ff040b82 */ /* 0x000ee20000000a00 */
[----:B0-----:R-:W-:-:S02]  /*1600*/  @P0 IMAD R25, R26, R3, -R3 ;  /* 0x000000031a190224 */ /* 0x001fc400078e0a03 */
[----:B------:R-:W-:-:S03]  /*1610*/  IMAD R3, R26, R3, R32 ;  /* 0x000000031a037224 */ /* 0x000fc600078e0220 */
[----:B------:R-:W-:Y:S01]  /*1620*/  @P0 IADD3 R25, PT, PT, R25, R32, RZ ;  /* 0x0000002019190210 */ /* 0x000fe20007ffe0ff */
[----:B-1----:R-:W-:-:S06]  /*1630*/  IMAD.WIDE R16, R3, 0x4, R16 ;  /* 0x0000000403107825 */ /* 0x002fcc00078e0210 */
[----:B------:R-:W4:Y:S01]  /*1640*/  LDG.E.CONSTANT R17, desc[UR6][R16.64] ;  /* 0x0000000610117981 */ /* 0x000f22000c1e9900 */
[----:B--2---:R-:W-:-:S06]  /*1650*/  IMAD.WIDE R20, R3, 0x4, R20 ;  /* 0x0000000403147825 */ /* 0x004fcc00078e0214 */
[----:B------:R-:W4:Y:S01]  /*1660*/  LDG.E.CONSTANT R20, desc[UR6][R20.64] ;  /* 0x0000000614147981 */ /* 0x000f22000c1e9900 */
[----:B---3--:R-:W-:-:S06]  /*1670*/  @P0 IMAD.WIDE R4, R25, 0x4, R4 ;  /* 0x0000000419040825 */ /* 0x008fcc00078e0204 */
[----:B------:R-:W2:Y:S01]  /*1680*/  @P0 LDG.E.CONSTANT R4, desc[UR6][R4.64] ;  /* 0x0000000604040981 */ /* 0x000ea2000c1e9900 */
[----:B------:R-:W-:Y:S02]  /*1690*/  VIADD R0, R0, 0x20 ;  /* 0x0000002000007836 */ /* 0x000fe40000000000 */
[C---:B----4-:R-:W-:Y:S01]  /*16a0*/  FADD R26, R17.reuse, -R20 ;  /* 0x80000014111a7221 */ /* 0x050fe20000000000 */
[--C-:B--2---:R-:W-:Y:S01]  /*16b0*/  @P0 FADD R3, R17, -R4.reuse ;  /* 0x8000000411030221 */ /* 0x104fe20000000000 */
[----:B------:R-:W-:-:S05]  /*16c0*/  @P0 FADD R25, R20, -R4 ;  /* 0x8000000414190221 */ /* 0x000fca0000000000 */
[----:B------:R-:W-:Y:S02]  /*16d0*/  @P0 FMNMX3 R26, |R3|, |R25|, R26, !PT ;  /* 0x40000019031a0276 */ /* 0x000fe4000780021a */
[----:B------:R-:W-:-:S03]  /*16e0*/  ISETP.GE.AND P0, PT, R0, R2, PT ;  /* 0x000000020000720c */ /* 0x000fc60003f06270 */
[----:B------:R-:W-:-:S04]  /*16f0*/  FADD R23, R26, -R23 ;  /* 0x800000171a177221 */ /* 0x000fc80000000000 */
[----:B------:R-:W-:-:S04]  /*1700*/  FADD R3, R23, R22 ;  /* 0x0000001617037221 */ /* 0x000fc80000000000 */
[----:B------:R-:W-:Y:S01]  /*1710*/  FADD R2, R3, -R22 ;  /* 0x8000001603027221 */ /* 0x000fe20000000000 */
[----:B------:R-:W-:-:S03]  /*1720*/  MOV R22, R3 ;  /* 0x0000000300167202 */ /* 0x000fc60000000f00 */
[----:B------:R-:W-:Y:S01]  /*1730*/  FADD R23, -R23, R2 ;  /* 0x0000000217177221 */ /* 0x000fe20000000100 */
[----:B------:R-:W-:Y:S06]  /*1740*/  @!P0 BRA `(.L_x_31) ;  /* 0xfffffffc00948947 */ /* 0x000fec000383ffff */
[----:B------:R-:W-:Y:S05]  /*1750*/  BSYNC.RECONVERGENT B2 ;  /* 0x0000000000027941 */ /* 0x000fea0003800200 */
.L_x_30:
[----:B------:R-:W-:-:S07]  /*1760*/  FADD R23, R23, R3 ;  /* 0x0000000317177221 */ /* 0x000fce0000000000 */
.L_x_29:
[----:B------:R-:W-:Y:S05]  /*1770*/  BSYNC.RECONVERGENT B1 ;  /* 0x0000000000017941 */ /* 0x000fea0003800200 */
.L_x_28:
[----:B------:R-:W-:Y:S01]  /*1780*/  UMOV UR4, 0xffffffff ;  /* 0xffffffff00047882 */ /* 0x000fe20000000000 */
[----:B------:R-:W-:Y:S02]  /*1790*/  ISETP.NE.AND P0, PT, R31, RZ, PT ;  /* 0x000000ff1f00720c */ /* 0x000fe40003f05270 */
[----:B------:R-:W-:Y:S11]  /*17a0*/  BRA.DIV UR4, `(.L_x_32) ;  /* 0x0000001604847947 */ /* 0x000ff6000b800000 */
[----:B------:R-:W1:Y:S02]  /*17b0*/  SHFL.DOWN PT, R0, R23, 0x10, 0x1f ;  /* 0x0a001f0017007f89 */ /* 0x000e6400000e0000 */
[----:B-1----:R-:W-:-:S05]  /*17c0*/  FADD R0, R0, R23 ;  /* 0x0000001700007221 */ /* 0x002fca0000000000 */
[----:B0-2---:R-:W0:Y:S02]  /*17d0*/  SHFL.DOWN PT, R3, R0, 0x8, 0x1f ;  /* 0x09001f0000037f89 */ /* 0x005e2400000e0000 */
[----:B0-----:R-:W-:-:S05]  /*17e0*/  FADD R3, R0, R3 ;  /* 0x0000000300037221 */ /* 0x001fca0000000000 */
[----:B------:R-:W0:Y:S02]  /*17f0*/  SHFL.DOWN PT, R2, R3, 0x4, 0x1f ;  /* 0x08801f0003027f89 */ /* 0x000e2400000e0000 */
[----:B0-----:R-:W-:-:S05]  /*1800*/  FADD R2, R3, R2 ;  /* 0x0000000203027221 */ /* 0x001fca0000000000 */
[----:B------:R-:W0:Y:S02]  /*1810*/  SHFL.DOWN PT, R5, R2, 0x2, 0x1f ;  /* 0x08401f0002057f89 */ /* 0x000e2400000e0000 */
[----:B0-----:R-:W-:-:S05]  /*1820*/  FADD R5, R2, R5 ;  /* 0x0000000502057221 */ /* 0x001fca0000000000 */
[----:B------:R0:W1:Y:S02]  /*1830*/  SHFL.DOWN PT, R4, R5, 0x1, 0x1f ;  /* 0x08201f0005047f89 */ /* 0x00006400000e0000 */
.L_x_59:
[----:B-1----:R-:W-:Y:S01]  /*1840*/  FADD R23, R5, R4 ;  /* 0x0000000405177221 */ /* 0x002fe20000000000 */
[----:B------:R-:W-:Y:S06]  /*1850*/  @P0 BRA `(.L_x_3) ;  /* 0x0000001400400947 */ /* 0x000fec0003800000 */
[----:B------:R-:W1:Y:S01]  /*1860*/  LDC.64 R20, c[0x0][0x390] ;  /* 0x0000e400ff147b82 */ /* 0x000e620000000a00 */
[----:B------:R-:W2:Y:S02]  /*1870*/  LDCU UR4, c[0x0][0x39c] ;  /* 0x00007380ff0477ac */ /* 0x000ea40008000800 */
[----:B--2---:R-:W-:-:S04]  /*1880*/  IMAD R2, R24, UR4, R32 ;  /* 0x0000000418027c24 */ /* 0x004fc8000f8e0220 */
[----:B-1----:R-:W-:-:S05]  /*1890*/  IMAD.WIDE R20, R2, 0x4, R20 ;  /* 0x0000000402147825 */ /* 0x002fca00078e0214 */
[----:B------:R-:W2:Y:S01]  /*18a0*/  LDG.E.CONSTANT R22, desc[UR6][R20.64] ;  /* 0x0000000614167981 */ /* 0x000ea2000c1e9900 */
[----:B0-----:R-:W-:Y:S01]  /*18b0*/  IMAD.MOV.U32 R5, RZ, RZ, 0x42c80000 ;  /* 0x42c80000ff057424 */ /* 0x001fe200078e00ff */
[----:B------:R-:W0:Y:S01]  /*18c0*/  F2F.F64.F32 R16, R23 ;  /* 0x0000001700107310 */ /* 0x000e220000201800 */
[----:B------:R-:W-:Y:S01]  /*18d0*/  BSSY.RECONVERGENT B1, `(.L_x_33) ;  /* 0x000000f000017945 */ /* 0x000fe20003800200 */
[----:B0-----:R-:W-:-:S06]  /*18e0*/  DMUL R16, R16, R18 ;  /* 0x0000001210107228 */ /* 0x001fcc0000000000 */
[----:B--2---:R-:W0:Y:S01]  /*18f0*/  MUFU.RCP R3, R22 ;  /* 0x0000001600037308 */ /* 0x004e220000001000 */
[C---:B------:R-:W-:Y:S02]  /*1900*/  FSETP.NE.AND P1, PT, |R22|.reuse, +INF , PT ;  /* 0x7f8000001600780b */ /* 0x040fe40003f25200 */
[----:B------:R-:W-:-:S05]  /*1910*/  FSETP.NEU.AND P0, PT, R22, RZ, PT ;  /* 0x000000ff1600720b */ /* 0x000fca0003f0d000 */
[----:B------:R-:W1:Y:S01]  /*1920*/  FCHK P2, R5, R22 ;  /* 0x0000001605007302 */ /* 0x000e620000040000 */
[----:B0-----:R-:W-:-:S04]  /*1930*/  FFMA R0, -R22, R3, 1 ;  /* 0x3f80000016007423 */ /* 0x001fc80000000103 */
[----:B------:R-:W-:-:S04]  /*1940*/  FFMA R0, R3, R0, R3 ;  /* 0x0000000003007223 */ /* 0x000fc80000000003 */
[----:B------:R-:W-:-:S04]  /*1950*/  FFMA R3, R0, 100, RZ ;  /* 0x42c8000000037823 */ /* 0x000fc800000000ff */
[----:B------:R-:W-:-:S04]  /*1960*/  FFMA R4, -R22, R3, 100 ;  /* 0x42c8000016047423 */ /* 0x000fc80000000103 */
[----:B------:R-:W-:Y:S01]  /*1970*/  FFMA R0, R0, R4, R3 ;  /* 0x0000000400007223 */ /* 0x000fe20000000003 */
[----:B-1----:R-:W-:Y:S06]  /*1980*/  @!P2 BRA `(.L_x_34) ;  /* 0x00000000000ca947 */ /* 0x002fec0003800000 */
[----:B------:R-:W-:Y:S02]  /*1990*/  MOV R41, R22 ;  /* 0x0000001600297202 */ /* 0x000fe40000000f00 */
[----:B------:R-:W-:-:S07]  /*19a0*/  MOV R34, 0x19c0 ;  /* 0x000019c000227802 */ /* 0x000fce0000000f00 */
[----:B------:R-:W-:Y:S05]  /*19b0*/  CALL.REL.NOINC `($__internal_1_$__cuda_sm3x_div_rn_noftz_f32_slowpath) ;  /* 0x00000018003c7944 */ /* 0x000fea0003c00000 */
.L_x_34:
[----:B------:R-:W-:Y:S05]  /*19c0*/  BSYNC.RECONVERGENT B1 ;  /* 0x0000000000017941 */ /* 0x000fea0003800200 */
.L_x_33:
[----:B------:R-:W-:Y:S01]  /*19d0*/  FSEL R0, R0, +QNAN , P0 ;  /* 0x7fffffff00007808 */ /* 0x000fe20000000000 */
[----:B------:R-:W0:Y:S03]  /*19e0*/  LDC.64 R42, c[0x0][0x3b0] ;  /* 0x0000ec00ff2a7b82 */ /* 0x000e260000000a00 */
[----:B------:R-:W-:-:S04]  /*19f0*/  FSEL R0, R0, +QNAN , P1 ;  /* 0x7fffffff00007808 */ /* 0x000fc80000800000 */
[----:B------:R-:W1:Y:S01]  /*1a00*/  F2F.F64.F32 R24, R0 ;  /* 0x0000000000187310 */ /* 0x000e620000201800 */
[----:B------:R-:W2:Y:S01]  /*1a10*/  LDC R23, c[0x0][0x3a0] ;  /* 0x0000e800ff177b82 */ /* 0x000ea20000000800 */
[----:B------:R-:W-:Y:S01]  /*1a20*/  FSETP.NAN.AND P0, PT, R0, R0, PT ;  /* 0x000000000000720b */ /* 0x000fe20003f08000 */
[----:B-1----:R-:W-:Y:S01]  /*1a30*/  DMUL R24, R16, R24 ;  /* 0x0000001810187228 */ /* 0x002fe20000000000 */
[----:B0-----:R-:W-:-:S09]  /*1a40*/  IMAD.WIDE R42, R2, 0x4, R42 ;  /* 0x00000004022a7825 */ /* 0x001fd200078e022a */
[----:B------:R-:W0:Y:S02]  /*1a50*/  F2F.F32.F64 R24, R24 ;  /* 0x0000001800187310 */ /* 0x000e240000301000 */
[----:B0-----:R-:W-:Y:S02]  /*1a60*/  FSEL R3, R24, +QNAN , !P0 ;  /* 0x7fffffff18037808 */ /* 0x001fe40004000000 */
[----:B--2---:R-:W-:-:S03]  /*1a70*/  ISETP.GE.AND P0, PT, R6, R23, PT ;  /* 0x000000170600720c */ /* 0x004fc60003f06270 */
[----:B------:R0:W-:Y:S10]  /*1a80*/  STG.E desc[UR6][R42.64], R3 ;  /* 0x000000032a007986 */ /* 0x0001f4000c101906 */
[----:B------:R-:W-:Y:S05]  /*1a90*/  @P0 BRA `(.L_x_3) ;  /* 0x0000001000b00947 */ /* 0x000fea0003800000 */
[----:B------:R-:W-:Y:S01]  /*1aa0*/  IMAD.IADD R4, R23, 0x1, -R6 ;  /* 0x0000000117047824 */ /* 0x000fe200078e0a06 */
[----:B------:R-:W-:Y:S01]  /*1ab0*/  BSSY.RECONVERGENT B1, `(.L_x_35) ;  /* 0x0000080000017945 */ /* 0x000fe20003800200 */
[----:B0-----:R-:W-:-:S03]  /*1ac0*/  MOV R3, R6 ;  /* 0x0000000600037202 */ /* 0x001fc60000000f00 */
[----:B------:R-:W-:-:S13]  /*1ad0*/  LOP3.LUT P0, R4, R4, 0x3, RZ, 0xc0, !PT ;  /* 0x0000000304047812 */ /* 0x000fda000780c0ff */
[----:B------:R-:W-:Y:S05]  /*1ae0*/  @!P0 BRA `(.L_x_36) ;  /* 0x0000000400f08947 */ /* 0x000fea0003800000 */
[----:B------:R-:W0:Y:S08]  /*1af0*/  LDC R23, c[0x0][0x39c] ;  /* 0x0000e700ff177b82 */ /* 0x000e300000000800 */
[----:B------:R-:W1:Y:S08]  /*1b00*/  LDC.64 R24, c[0x0][0x380] ;  /* 0x0000e000ff187b82 */ /* 0x000e700000000a00 */
[----:B------:R-:W2:Y:S01]  /*1b10*/  LDC.64 R26, c[0x0][0x388] ;  /* 0x0000e200ff1a7b82 */ /* 0x000ea20000000a00 */
[----:B0-----:R-:W-:-:S02]  /*1b20*/  IMAD.IADD R3, R2, 0x1, R23 ;  /* 0x0000000102037824 */ /* 0x001fc400078e0217 */
[----:B------:R-:W-:-:S05]  /*1b30*/  IMAD.WIDE.U32 R20, R23, 0x4, R20 ;  /* 0x0000000417147825 */ /* 0x000fca00078e0014 */
[----:B------:R-:W3:Y:S01]  /*1b40*/  LDG.E.CONSTANT R2, desc[UR6][R20.64] ;  /* 0x0000000614027981 */ /* 0x000ee2000c1e9900 */
[----:B-1----:R-:W-:-:S04]  /*1b50*/  IMAD.WIDE R24, R3, 0x4, R24 ;  /* 0x0000000403187825 */ /* 0x002fc800078e0218 */
[----:B--2---:R-:W-:Y:S02]  /*1b60*/  IMAD.WIDE R26, R3, 0x4, R26 ;  /* 0x00000004031a7825 */ /* 0x004fe400078e021a */
[----:B------:R-:W2:Y:S04]  /*1b70*/  LDG.E.CONSTANT R3, desc[UR6][R24.64] ;  /* 0x0000000618037981 */ /* 0x000ea8000c1e9900 */
[----:B------:R-:W4:Y:S01]  /*1b80*/  LDG.E.CONSTANT R0, desc[UR6][R26.64] ;  /* 0x000000061a007981 */ /* 0x000f22000c1e9900 */
[----:B------:R-:W-:Y:S01]  /*1b90*/  BSSY.RECONVERGENT B2, `(.L_x_37) ;  /* 0x0000015000027945 */ /* 0x000fe20003800200 */
[----:B---3--:R-:W0:Y:S01]  /*1ba0*/  MUFU.RCP R33, R2 ;  /* 0x0000000200217308 */ /* 0x008e220000001000 */
[C---:B--2---:R-:W-:Y:S01]  /*1bb0*/  FADD R34, -R22.reuse, R3 ;  /* 0x0000000316227221 */ /* 0x044fe20000000100 */
[--C-:B----4-:R-:W-:Y:S01]  /*1bc0*/  FADD R3, R3, -R0.reuse ;  /* 0x8000000003037221 */ /* 0x110fe20000000000 */
[----:B------:R-:W-:-:S05]  /*1bd0*/  FADD R0, -R22, R0 ;  /* 0x0000000016007221 */ /* 0x000fca0000000100 */
[----:B------:R-:W-:-:S04]  /*1be0*/  FMNMX3 R3, |R34|, |R0|, R3, !PT ;  /* 0x4000000022037276 */ /* 0x000fc80007800203 */
[----:B------:R-:W1:Y:S01]  /*1bf0*/  F2F.F64.F32 R22, R3 ;  /* 0x0000000300167310 */ /* 0x000e620000201800 */
[----:B0-----:R-:W-:-:S07]  /*1c00*/  FFMA R0, -R2, R33, 1 ;  /* 0x3f80000002007423 */ /* 0x001fce0000000121 */
[----:B------:R-:W0:Y:S01]  /*1c10*/  FCHK P2, R5, R2 ;  /* 0x0000000205007302 */ /* 0x000e220000040000 */
[----:B------:R-:W-:Y:S01]  /*1c20*/  FFMA R0, R33, R0, R33 ;  /* 0x0000000021007223 */ /* 0x000fe20000000021 */
[----:B-1----:R-:W-:-:S03]  /*1c30*/  DADD R22, -R16, R22 ;  /* 0x0000000010167229 */ /* 0x002fc60000000116 */
[----:B------:R-:W-:Y:S01]  /*1c40*/  FFMA R33, R0, 100, RZ ;  /* 0x42c8000000217823 */ /* 0x000fe200000000ff */
[----:B------:R-:W-:-:S04]  /*1c50*/  FSETP.NE.AND P1, PT, |R2|, +INF , PT ;  /* 0x7f8000000200780b */ /* 0x000fc80003f25200 */
[----:B------:R-:W-:Y:S01]  /*1c60*/  DFMA R16, R22, R18, R16 ;  /* 0x000000121610722b */ /* 0x000fe20000000010 */
[C---:B------:R-:W-:Y:S01]  /*1c70*/  FFMA R22, -R2.reuse, R33, 100 ;  /* 0x42c8000002167423 */ /* 0x040fe20000000121 */
[----:B------:R-:W-:-:S03]  /*1c80*/  FSETP.NEU.AND P0, PT, R2, RZ, PT ;  /* 0x000000ff0200720b */ /* 0x000fc60003f0d000 */
[----:B------:R-:W-:Y:S01]  /*1c90*/  FFMA R0, R0, R22, R33 ;  /* 0x0000001600007223 */ /* 0x000fe20000000021 */
[----:B0-----:R-:W-:Y:S09]  /*1ca0*/  @!P2 BRA `(.L_x_38) ;  /* 0x00000000000ca947 */ /* 0x001ff20003800000 */
[----:B------:R-:W-:Y:S02]  /*1cb0*/  MOV R41, R2 ;  /* 0x0000000200297202 */ /* 0x000fe40000000f00 */
[----:B------:R-:W-:-:S07]  /*1cc0*/  MOV R34, 0x1ce0 ;  /* 0x00001ce000227802 */ /* 0x000fce0000000f00 */
[----:B------:R-:W-:Y:S05]  /*1cd0*/  CALL.REL.NOINC `($__internal_1_$__cuda_sm3x_div_rn_noftz_f32_slowpath) ;  /* 0x0000001400747944 */ /* 0x000fea0003c00000 */
.L_x_38:
[----:B------:R-:W-:Y:S05]  /*1ce0*/  BSYNC.RECONVERGENT B2 ;  /* 0x0000000000027941 */ /* 0x000fea0003800200 */
.L_x_37:
[----:B------:R-:W-:Y:S01]  /*1cf0*/  FSEL R0, R0, +QNAN , P0 ;  /* 0x7fffffff00007808 */ /* 0x000fe20000000000 */
[----:B------:R-:W0:Y:S01]  /*1d00*/  LDC R37, c[0x0][0x39c] ;  /* 0x0000e700ff257b82 */ /* 0x000e220000000800 */
[----:B------:R-:W-:Y:S02]  /*1d10*/  VIADD R3, R6, 0x1 ;  /* 0x0000000106037836 */ /* 0x000fe40000000000 */
[----:B------:R-:W-:-:S04]  /*1d20*/  FSEL R0, R0, +QNAN , P1 ;  /* 0x7fffffff00007808 */ /* 0x000fc80000800000 */
[----:B------:R-:W1:Y:S01]  /*1d30*/  F2F.F64.F32 R34, R0 ;  /* 0x0000000000227310 */ /* 0x000e620000201800 */
[----:B------:R-:W-:Y:S01]  /*1d40*/  FSETP.NAN.AND P0, PT, R0, R0, PT ;  /* 0x000000000000720b */ /* 0x000fe20003f08000 */
[----:B-1----:R-:W-:Y:S01]  /*1d50*/  DMUL R34, R16, R34 ;  /* 0x0000002210227228 */ /* 0x002fe20000000000 */
[----:B0-----:R-:W-:-:S09]  /*1d60*/  IMAD.WIDE.U32 R22, R37, 0x4, R42 ;  /* 0x0000000425167825 */ /* 0x001fd200078e002a */
[----:B------:R-:W0:Y:S02]  /*1d70*/  F2F.F32.F64 R34, R34 ;  /* 0x0000002200227310 */ /* 0x000e240000301000 */
[----:B0-----:R-:W-:Y:S02]  /*1d80*/  FSEL R33, R34, +QNAN , !P0 ;  /* 0x7fffffff22217808 */ /* 0x001fe40004000000 */
[----:B------:R-:W-:-:S03]  /*1d90*/  ISETP.NE.AND P0, PT, R4, 0x1, PT ;  /* 0x000000010400780c */ /* 0x000fc60003f05270 */
[----:B------:R0:W-:Y:S10]  /*1da0*/  STG.E desc[UR6][R22.64], R33 ;  /* 0x0000002116007986 */ /* 0x0001f4000c101906 */
[----:B------:R-:W-:Y:S05]  /*1db0*/  @!P0 BRA `(.L_x_36) ;  /* 0x00000004003c8947 */ /* 0x000fea0003800000 */
[----:B------:R-:W-:-:S04]  /*1dc0*/  IMAD.WIDE.U32 R24, R37, 0x4, R24 ;  /* 0x0000000425187825 */ /* 0x000fc800078e0018 */
[C---:B------:R-:W-:Y:S01]  /*1dd0*/  IMAD.WIDE.U32 R26, R37.reuse, 0x4, R26 ;  /* 0x00000004251a7825 */ /* 0x040fe200078e001a */
[----:B------:R-:W2:Y:S03]  /*1de0*/  LDG.E.CONSTANT R3, desc[UR6][R24.64] ;  /* 0x0000000618037981 */ /* 0x000ea6000c1e9900 */
[----:B------:R-:W-:Y:S01]  /*1df0*/  IMAD.WIDE.U32 R20, R37, 0x4, R20 ;  /* 0x0000000425147825 */ /* 0x000fe200078e0014 */
[----:B------:R-:W3:Y:S04]  /*1e00*/  LDG.E.CONSTANT R0, desc[UR6][R26.64] ;  /* 0x000000061a007981 */ /* 0x000ee8000c1e9900 */
[----:B------:R-:W0:Y:S01]  /*1e10*/  LDG.E.CONSTANT R40, desc[UR6][R20.64] ;  /* 0x0000000614287981 */ /* 0x000e22000c1e9900 */
[----:B------:R-:W-:Y:S01]  /*1e20*/  BSSY.RECONVERGENT B2, `(.L_x_39) ;  /* 0x0000015000027945 */ /* 0x000fe20003800200 */
[C---:B--2---:R-:W-:Y:S01]  /*1e30*/  FADD R34, -R2.reuse, R3 ;  /* 0x0000000302227221 */ /* 0x044fe20000000100 */
[--C-:B---3--:R-:W-:Y:S01]  /*1e40*/  FADD R3, R3, -R0.reuse ;  /* 0x8000000003037221 */ /* 0x108fe20000000000 */
[----:B------:R-:W-:Y:S01]  /*1e50*/  FADD R0, -R2, R0 ;  /* 0x0000000002007221 */ /* 0x000fe20000000100 */
[----:B0-----:R-:W0:Y:S04]  /*1e60*/  MUFU.RCP R33, R40 ;  /* 0x0000002800217308 */ /* 0x001e280000001000 */
[----:B------:R-:W-:-:S04]  /*1e70*/  FMNMX3 R34, |R34|, |R0|, R3, !PT ;  /* 0x4000000022227276 */ /* 0x000fc80007800203 */
[----:B------:R-:W1:Y:S08]  /*1e80*/  F2F.F64.F32 R2, R34 ;  /* 0x0000002200027310 */ /* 0x000e700000201800 */
[----:B------:R-:W2:Y:S01]  /*1e90*/  FCHK P2, R5, R40 ;  /* 0x0000002805007302 */ /* 0x000ea20000040000 */
[----:B0-----:R-:W-:-:S04]  /*1ea0*/  FFMA R0, -R40, R33, 1 ;  /* 0x3f80000028007423 */ /* 0x001fc80000000121 */
        /* <DEDUP_REMOVED lines=8> */
[----:B--2---:R-:W-:Y:S09]  /*1f30*/  @!P2 BRA `(.L_x_40) ;  /* 0x00000000000ca947 */ /* 0x004ff20003800000 */
[----:B------:R-:W-:Y:S02]  /*1f40*/  MOV R41, R40 ;  /* 0x0000002800297202 */ /* 0x000fe40000000f00 */
[----:B------:R-:W-:-:S07]  /*1f50*/  MOV R34, 0x1f70 ;  /* 0x00001f7000227802 */ /* 0x000fce0000000f00 */
[----:B------:R-:W-:Y:S05]  /*1f60*/  CALL.REL.NOINC `($__internal_1_$__cuda_sm3x_div_rn_noftz_f32_slowpath) ;  /* 0x0000001000d07944 */ /* 0x000fea0003c00000 */
.L_x_40:
[----:B------:R-:W-:Y:S05]  /*1f70*/  BSYNC.RECONVERGENT B2 ;  /* 0x0000000000027941 */ /* 0x000fea0003800200 */
.L_x_39:
        /* <DEDUP_REMOVED lines=14> */
[C---:B------:R-:W-:Y:S02]  /*2060*/  IMAD.WIDE.U32 R26, R37.reuse, 0x4, R26 ;  /* 0x00000004251a7825 */ /* 0x040fe400078e001a */
[----:B------:R-:W2:Y:S02]  /*2070*/  LDG.E.CONSTANT R25, desc[UR6][R24.64] ;  /* 0x0000000618197981 */ /* 0x000ea4000c1e9900 */
[----:B------:R-:W-:Y:S02]  /*2080*/  IMAD.WIDE.U32 R20, R37, 0x4, R20 ;  /* 0x0000000425147825 */ /* 0x000fe400078e0014 */
[----:B------:R-:W3:Y:S04]  /*2090*/  LDG.E.CONSTANT R26, desc[UR6][R26.64] ;  /* 0x000000061a1a7981 */ /* 0x000ee8000c1e9900 */
[----:B------:R-:W4:Y:S01]  /*20a0*/  LDG.E.CONSTANT R41, desc[UR6][R20.64] ;  /* 0x0000000614297981 */ /* 0x000f22000c1e9900 */
[----:B------:R-:W-:Y:S01]  /*20b0*/  BSSY.RECONVERGENT B2, `(.L_x_41) ;  /* 0x0000014000027945 */ /* 0x000fe20003800200 */
[C---:B--2---:R-:W-:Y:S01]  /*20c0*/  FADD R3, -R40.reuse, R25 ;  /* 0x0000001928037221 */ /* 0x044fe20000000100 */
[--C-:B---3--:R-:W-:Y:S01]  /*20d0*/  FADD R0, R25, -R26.reuse ;  /* 0x8000001a19007221 */ /* 0x108fe20000000000 */
[----:B------:R-:W-:Y:S01]  /*20e0*/  FADD R40, -R40, R26 ;  /* 0x0000001a28287221 */ /* 0x000fe20000000100 */
[----:B----4-:R-:W1:Y:S04]  /*20f0*/  MUFU.RCP R4, R41 ;  /* 0x0000002900047308 */ /* 0x010e680000001000 */
[----:B------:R-:W-:-:S04]  /*2100*/  FMNMX3 R40, |R3|, |R40|, R0, !PT ;  /* 0x4000002803287276 */ /* 0x000fc80007800200 */
[----:B------:R-:W0:Y:S08]  /*2110*/  F2F.F64.F32 R2, R40 ;  /* 0x0000002800027310 */ /* 0x000e300000201800 */
[----:B------:R-:W2:Y:S01]  /*2120*/  FCHK P2, R5, R41 ;  /* 0x0000002905007302 */ /* 0x000ea20000040000 */
[----:B-1----:R-:W-:-:S04]  /*2130*/  FFMA R33, -R41, R4, 1 ;  /* 0x3f80000029217423 */ /* 0x002fc80000000104 */
[----:B------:R-:W-:Y:S01]  /*2140*/  FFMA R0, R4, R33, R4 ;  /* 0x0000002104007223 */ /* 0x000fe20000000004 */
[----:B0-----:R-:W-:-:S03]  /*2150*/  DADD R2, -R16, R2 ;  /* 0x0000000010027229 */ /* 0x001fc60000000102 */
[----:B------:R-:W-:Y:S01]  /*2160*/  FFMA R21, R0, 100, RZ ;  /* 0x42c8000000157823 */ /* 0x000fe200000000ff */
[----:B------:R-:W-:-:S04]  /*2170*/  FSETP.NE.AND P1, PT, |R41|, +INF , PT ;  /* 0x7f8000002900780b */ /* 0x000fc80003f25200 */
[----:B------:R-:W-:Y:S01]  /*2180*/  DFMA R16, R2, R18, R16 ;  /* 0x000000120210722b */ /* 0x000fe20000000010 */
[C---:B------:R-:W-:Y:S01]  /*2190*/  FFMA R2, -R41.reuse, R21, 100 ;  /* 0x42c8000029027423 */ /* 0x040fe20000000115 */
[----:B------:R-:W-:-:S03]  /*21a0*/  FSETP.NEU.AND P0, PT, R41, RZ, PT ;  /* 0x000000ff2900720b */ /* 0x000fc60003f0d000 */
[----:B------:R-:W-:Y:S01]  /*21b0*/  FFMA R0, R0, R2, R21 ;  /* 0x0000000200007223 */ /* 0x000fe20000000015 */
[----:B--2---:R-:W-:Y:S09]  /*21c0*/  @!P2 BRA `(.L_x_42) ;  /* 0x000000000008a947 */ /* 0x004ff20003800000 */
[----:B------:R-:W-:-:S07]  /*21d0*/  MOV R34, 0x21f0 ;  /* 0x000021f000227802 */ /* 0x000fce0000000f00 */
[----:B------:R-:W-:Y:S05]  /*21e0*/  CALL.REL.NOINC `($__internal_1_$__cuda_sm3x_div_rn_noftz_f32_slowpath) ;  /* 0x0000001000307944 */ /* 0x000fea0003c00000 */
.L_x_42:
[----:B------:R-:W-:Y:S05]  /*21f0*/  BSYNC.RECONVERGENT B2 ;  /* 0x0000000000027941 */ /* 0x000fea0003800200 */
.L_x_41:
[----:B------:R-:W-:Y:S01]  /*2200*/  FSEL R0, R0, +QNAN , P0 ;  /* 0x7fffffff00007808 */ /* 0x000fe20000000000 */
[----:B------:R-:W0:Y:S03]  /*2210*/  LDC R25, c[0x0][0x39c] ;  /* 0x0000e700ff197b82 */ /* 0x000e260000000800 */
[----:B------:R-:W-:-:S04]  /*2220*/  FSEL R0, R0, +QNAN , P1 ;  /* 0x7fffffff00007808 */ /* 0x000fc80000800000 */
[----:B------:R-:W1:Y:S01]  /*2230*/  F2F.F64.F32 R2, R0 ;  /* 0x0000000000027310 */ /* 0x000e620000201800 */
[----:B------:R-:W-:Y:S01]  /*2240*/  FSETP.NAN.AND P0, PT, R0, R0, PT ;  /* 0x000000000000720b */ /* 0x000fe20003f08000 */
[----:B-1----:R-:W-:Y:S01]  /*2250*/  DMUL R20, R16, R2 ;  /* 0x0000000210147228 */ /* 0x002fe20000000000 */
[----:B0-----:R-:W-:Y:S01]  /*2260*/  IMAD.WIDE.U32 R22, R25, 0x4, R22 ;  /* 0x0000000419167825 */ /* 0x001fe200078e0016 */
[----:B------:R-:W-:-:S08]  /*2270*/  IADD3 R3, PT, PT, R6, 0x3, RZ ;  /* 0x0000000306037810 */ /* 0x000fd00007ffe0ff */
[----:B------:R-:W0:Y:S02]  /*2280*/  F2F.F32.F64 R20, R20 ;  /* 0x0000001400147310 */ /* 0x000e240000301000 */
[----:B0-----:R-:W-:-:S05]  /*2290*/  FSEL R25, R20, +QNAN , !P0 ;  /* 0x7fffffff14197808 */ /* 0x001fca0004000000 */
[----:B------:R2:W-:Y:S02]  /*22a0*/  STG.E desc[UR6][R22.64], R25 ;  /* 0x0000001916007986 */ /* 0x0005e4000c101906 */
.L_x_36:
[----:B------:R-:W-:Y:S05]  /*22b0*/  BSYNC.RECONVERGENT B1 ;  /* 0x0000000000017941 */ /* 0x000fea0003800200 */
.L_x_35:
[----:B------:R-:W3:Y:S01]  /*22c0*/  LDC R0, c[0x0][0x3a0] ;  /* 0x0000e800ff007b82 */ /* 0x000ee20000000800 */
[----:B------:R-:W3:Y:S02]  /*22d0*/  LDCU UR4, c[0x0][0x398] ;  /* 0x00007300ff0477ac */ /* 0x000ee40008000800 */
[----:B---3--:R-:W-:-:S04]  /*22e0*/  IADD3 R7, PT, PT, R7, UR4, -R0 ;  /* 0x0000000407077c10 */ /* 0x008fc8000fffe800 */
[----:B------:R-:W-:-:S13]  /*22f0*/  ISETP.GT.U32.AND P0, PT, R7, -0x4, PT ;  /* 0xfffffffc0700780c */ /* 0x000fda0003f04070 */
[----:B------:R-:W-:Y:S05]  /*2300*/  @P0 BRA `(.L_x_3) ;  /* 0x0000000800940947 */ /* 0x000fea0003800000 */
.L_x_51:
[----:B------:R-:W3:Y:S08]  /*2310*/  LDC R2, c[0x0][0x39c] ;  /* 0x0000e700ff027b82 */ /* 0x000ef00000000800 */
[----:B012---:R-:W0:Y:S08]  /*2320*/  LDC.64 R22, c[0x0][0x380] ;  /* 0x0000e000ff167b82 */ /* 0x007e300000000a00 */
[----:B------:R-:W1:Y:S08]  /*2330*/  LDC.64 R20, c[0x0][0x388] ;  /* 0x0000e200ff147b82 */ /* 0x000e700000000a00 */
[----:B------:R-:W2:Y:S01]  /*2340*/  LDC.64 R6, c[0x0][0x390] ;  /* 0x0000e400ff067b82 */ /* 0x000ea20000000a00 */
[----:B---3--:R-:W-:-:S02]  /*2350*/  IMAD R25, R3, R2, -R2 ;  /* 0x0000000203197224 */ /* 0x008fc400078e0a02 */
[--C-:B------:R-:W-:Y:S02]  /*2360*/  IMAD R4, R3, R2, R32.reuse ;  /* 0x0000000203047224 */ /* 0x100fe400078e0220 */
[----:B------:R-:W-:Y:S02]  /*2370*/  IMAD.IADD R25, R25, 0x1, R32 ;  /* 0x0000000119197824 */ /* 0x000fe400078e0220 */
[----:B0-----:R-:W-:-:S05]  /*2380*/  IMAD.WIDE R22, R4, 0x4, R22 ;  /* 0x0000000404167825 */ /* 0x001fca00078e0216 */
[----:B------:R-:W3:Y:S01]  /*2390*/  LDG.E.CONSTANT R0, desc[UR6][R22.64] ;  /* 0x0000000616007981 */ /* 0x000ee2000c1e9900 */
[----:B-1----:R-:W-:-:S04]  /*23a0*/  IMAD.WIDE R20, R4, 0x4, R20 ;  /* 0x0000000404147825 */ /* 0x002fc800078e0214 */
[----:B--2---:R-:W-:Y:S02]  /*23b0*/  IMAD.WIDE R26, R25, 0x4, R6 ;  /* 0x00000004191a7825 */ /* 0x004fe400078e0206 */
[----:B------:R-:W3:Y:S04]  /*23c0*/  LDG.E.CONSTANT R25, desc[UR6][R20.64] ;  /* 0x0000000614197981 */ /* 0x000ee8000c1e9900 */
[----:B------:R-:W2:Y:S01]  /*23d0*/  LDG.E.CONSTANT R24, desc[UR6][R26.64] ;  /* 0x000000061a187981 */ /* 0x000ea2000c1e9900 */
[----:B------:R-:W-:-:S05]  /*23e0*/  IMAD.WIDE.U32 R6, R2, 0x4, R26 ;  /* 0x0000000402067825 */ /* 0x000fca00078e001a */
[----:B------:R-:W4:Y:S01]  /*23f0*/  LDG.E.CONSTANT R2, desc[UR6][R6.64] ;  /* 0x0000000606027981 */ /* 0x000f22000c1e9900 */
[----:B------:R-:W-:Y:S01]  /*2400*/  BSSY.RECONVERGENT B1, `(.L_x_43) ;  /* 0x0000015000017945 */ /* 0x000fe20003800200 */
[C---:B---3--:R-:W-:Y:S01]  /*2410*/  FADD R33, R0.reuse, -R25 ;  /* 0x8000001900217221 */ /* 0x048fe20000000000 */
[--C-:B--2---:R-:W-:Y:S01]  /*2420*/  FADD R0, R0, -R24.reuse ;  /* 0x8000001800007221 */ /* 0x104fe20000000000 */
[----:B------:R-:W-:Y:S01]  /*2430*/  FADD R24, R25, -R24 ;  /* 0x8000001819187221 */ /* 0x000fe20000000000 */
[----:B----4-:R-:W0:Y:S04]  /*2440*/  MUFU.RCP R35, R2 ;  /* 0x0000000200237308 */ /* 0x010e280000001000 */
[----:B------:R-:W-:-:S04]  /*2450*/  FMNMX3 R33, |R0|, |R24|, R33, !PT ;  /* 0x4000001800217276 */ /* 0x000fc80007800221 */
[----:B------:R-:W1:Y:S08]  /*2460*/  F2F.F64.F32 R24, R33 ;  /* 0x0000002100187310 */ /* 0x000e700000201800 */
[----:B------:R-:W2:Y:S01]  /*2470*/  FCHK P2, R5, R2 ;  /* 0x0000000205007302 */ /* 0x000ea20000040000 */
[----:B0-----:R-:W-:-:S04]  /*2480*/  FFMA R0, -R2, R35, 1 ;  /* 0x3f80000002007423 */ /* 0x001fc80000000123 */
[----:B------:R-:W-:Y:S01]  /*2490*/  FFMA R0, R35, R0, R35 ;  /* 0x0000000023007223 */ /* 0x000fe20000000023 */
[----:B-1----:R-:W-:-:S03]  /*24a0*/  DADD R24, R24, -R16 ;  /* 0x0000000018187229 */ /* 0x002fc60000000810 */
        /* <DEDUP_REMOVED lines=10> */
.L_x_44:
[----:B------:R-:W-:Y:S05]  /*2550*/  BSYNC.RECONVERGENT B1 ;  /* 0x0000000000017941 */ /* 0x000fea0003800200 */
.L_x_43:
[----:B------:R-:W0:Y:S01]  /*2560*/  LDC R17, c[0x0][0x39c] ;  /* 0x0000e700ff117b82 */ /* 0x000e220000000800 */
[----:B------:R-:W-:-:S07]  /*2570*/  FSEL R0, R0, +QNAN , P0 ;  /* 0x7fffffff00007808 */ /* 0x000fce0000000000 */
[----:B------:R-:W1:Y:S01]  /*2580*/  LDC.64 R26, c[0x0][0x3b0] ;  /* 0x0000ec00ff1a7b82 */ /* 0x000e620000000a00 */
[----:B0-----:R-:W-:-:S04]  /*2590*/  IMAD.WIDE.U32 R22, R17, 0x4, R22 ;  /* 0x0000000411167825 */ /* 0x001fc800078e0016 */
[----:B------:R-:W-:-:S04]  /*25a0*/  IMAD.WIDE.U32 R20, R17, 0x4, R20 ;  /* 0x0000000411147825 */ /* 0x000fc800078e0014 */
[----:B------:R-:W-:Y:S01]  /*25b0*/  IMAD.WIDE.U32 R16, R17, 0x4, R6 ;  /* 0x0000000411107825 */ /* 0x000fe200078e0006 */
[----:B------:R-:W2:Y:S04]  /*25c0*/  LDG.E.CONSTANT R33, desc[UR6][R20.64] ;  /* 0x0000000614217981 */ /* 0x000ea8000c1e9900 */
[----:B------:R-:W3:Y:S04]  /*25d0*/  LDG.E.CONSTANT R7, desc[UR6][R22.64] ;  /* 0x0000000616077981 */ /* 0x000ee8000c1e9900 */
[----:B------:R-:W4:Y:S01]  /*25e0*/  LDG.E.CONSTANT R6, desc[UR6][R16.64] ;  /* 0x0000000610067981 */ /* 0x000f22000c1e9900 */
[----:B------:R-:W-:-:S04]  /*25f0*/  FSEL R0, R0, +QNAN , P1 ;  /* 0x7fffffff00007808 */ /* 0x000fc80000800000 */
[----:B------:R-:W0:Y:S02]  /*2600*/  F2F.F64.F32 R36, R0 ;  /* 0x0000000000247310 */ /* 0x000e240000201800 */
[----:B0-----:R-:W-:-:S10]  /*2610*/  DMUL R36, R24, R36 ;  /* 0x0000002418247228 */ /* 0x001fd40000000000 */
[----:B------:R-:W0:Y:S01]  /*2620*/  F2F.F32.F64 R36, R36 ;  /* 0x0000002400247310 */ /* 0x000e220000301000 */
[----:B------:R-:W-:Y:S01]  /*2630*/  FSETP.NAN.AND P0, PT, R0, R0, PT ;  /* 0x000000000000720b */ /* 0x000fe20003f08000 */
[----:B-1----:R-:W-:Y:S01]  /*2640*/  IMAD.WIDE R26, R4, 0x4, R26 ;  /* 0x00000004041a7825 */ /* 0x002fe200078e021a */
[----:B------:R-:W-:Y:S03]  /*2650*/  BSSY.RECONVERGENT B1, `(.L_x_45) ;  /* 0x0000017000017945 */ /* 0x000fe60003800200 */
[C---:B---3--:R-:W-:Y:S01]  /*2660*/  FADD R34, -R2.reuse, R7 ;  /* 0x0000000702227221 */ /* 0x048fe20000000100 */
[--C-:B--2---:R-:W-:Y:S01]  /*2670*/  FADD R7, R7, -R33.reuse ;  /* 0x8000002107077221 */ /* 0x104fe20000000000 */
[----:B------:R-:W-:Y:S02]  /*2680*/  FADD R2, -R2, R33 ;  /* 0x0000002102027221 */ /* 0x000fe40000000100 */
[----:B----4-:R-:W1:Y:S03]  /*2690*/  MUFU.RCP R33, R6 ;  /* 0x0000000600217308 */ /* 0x010e660000001000 */
[----:B------:R-:W-:-:S02]  /*26a0*/  FMNMX3 R2, |R34|, |R2|, R7, !PT ;  /* 0x4000000222027276 */ /* 0x000fc40007800207 */
[----:B0-----:R-:W-:-:S03]  /*26b0*/  FSEL R7, R36, +QNAN , !P0 ;  /* 0x7fffffff24077808 */ /* 0x001fc60004000000 */
[----:B------:R-:W0:Y:S02]  /*26c0*/  F2F.F64.F32 R34, R2 ;  /* 0x0000000200227310 */ /* 0x000e240000201800 */
[----:B------:R2:W-:Y:S06]  /*26d0*/  STG.E desc[UR6][R26.64], R7 ;  /* 0x000000071a007986 */ /* 0x0005ec000c101906 */
[----:B------:R-:W3:Y:S01]  /*26e0*/  FCHK P2, R5, R6 ;  /* 0x0000000605007302 */ /* 0x000ee20000040000 */
[----:B-1----:R-:W-:-:S04]  /*26f0*/  FFMA R0, -R6, R33, 1 ;  /* 0x3f80000006007423 */ /* 0x002fc80000000121 */
[----:B------:R-:W-:Y:S01]  /*2700*/  FFMA R0, R33, R0, R33 ;  /* 0x0000000021007223 */ /* 0x000fe20000000021 */
[----:B0-----:R-:W-:-:S03]  /*2710*/  DADD R34, -R24, R34 ;  /* 0x0000000018227229 */ /* 0x001fc60000000122 */
[----:B------:R-:W-:-:S04]  /*2720*/  FFMA R33, R0, 100, RZ ;  /* 0x42c8000000217823 */ /* 0x000fc800000000ff */
[C---:B------:R-:W-:Y:S01]  /*2730*/  FFMA R2, -R6.reuse, R33, 100 ;  /* 0x42c8000006027423 */ /* 0x040fe20000000121 */
[----:B------:R-:W-:Y:S01]  /*2740*/  DFMA R24, R34, R18, R24 ;  /* 0x000000122218722b */ /* 0x000fe20000000018 */
[----:B------:R-:W-:Y:S02]  /*2750*/  FSETP.NE.AND P1, PT, |R6|, +INF , PT ;  /* 0x7f8000000600780b */ /* 0x000fe40003f25200 */
[----:B------:R-:W-:Y:S01]  /*2760*/  FFMA R0, R0, R2, R33 ;  /* 0x0000000200007223 */ /* 0x000fe20000000021 */
[----:B------:R-:W-:Y:S01]  /*2770*/  FSETP.NEU.AND P0, PT, R6, RZ, PT ;  /* 0x000000ff0600720b */ /* 0x000fe20003f0d000 */
[----:B--23--:R-:W-:-:S12]  /*2780*/  @!P2 BRA `(.L_x_46) ;  /* 0x00000000000ca947 */ /* 0x00cfd80003800000 */
[----:B------:R-:W-:Y:S01]  /*2790*/  IMAD.MOV.U32 R41, RZ, RZ, R6 ;  /* 0x000000ffff297224 */ /* 0x000fe200078e0006 */
[----:B------:R-:W-:-:S07]  /*27a0*/  MOV R34, 0x27c0 ;  /* 0x000027c000227802 */ /* 0x000fce0000000f00 */
[----:B------:R-:W-:Y:S05]  /*27b0*/  CALL.REL.NOINC `($__internal_1_$__cuda_sm3x_div_rn_noftz_f32_slowpath) ;  /* 0x0000000800bc7944 */ /* 0x000fea0003c00000 */
.L_x_46:
[----:B------:R-:W-:Y:S05]  /*27c0*/  BSYNC.RECONVERGENT B1 ;  /* 0x0000000000017941 */ /* 0x000fea0003800200 */
.L_x_45:
[----:B------:R-:W0:Y:S02]  /*27d0*/  LDC R33, c[0x0][0x39c] ;  /* 0x0000e700ff217b82 */ /* 0x000e240000000800 */
[----:B0-----:R-:W-:-:S04]  /*27e0*/  IMAD.WIDE.U32 R22, R33, 0x4, R22 ;  /* 0x0000000421167825 */ /* 0x001fc800078e0016 */
[C---:B------:R-:W-:Y:S01]  /*27f0*/  IMAD.WIDE.U32 R20, R33.reuse, 0x4, R20 ;  /* 0x0000000421147825 */ /* 0x040fe200078e0014 */
[----:B------:R-:W2:Y:S03]  /*2800*/  LDG.E.CONSTANT R7, desc[UR6][R22.64] ;  /* 0x0000000616077981 */ /* 0x000ea6000c1e9900 */
[----:B------:R-:W-:Y:S01]  /*2810*/  IMAD.WIDE.U32 R16, R33, 0x4, R16 ;  /* 0x0000000421107825 */ /* 0x000fe200078e0010 */
[----:B------:R-:W3:Y:S04]  /*2820*/  LDG.E.CONSTANT R4, desc[UR6][R20.64] ;  /* 0x0000000614047981 */ /* 0x000ee8000c1e9900 */
[----:B------:R-:W4:Y:S01]  /*2830*/  LDG.E.CONSTANT R2, desc[UR6][R16.64] ;  /* 0x0000000610027981 */ /* 0x000f22000c1e9900 */
[----:B------:R-:W-:-:S04]  /*2840*/  FSEL R0, R0, +QNAN , P0 ;  /* 0x7fffffff00007808 */ /* 0x000fc80000000000 */
[----:B------:R-:W-:-:S04]  /*2850*/  FSEL R0, R0, +QNAN , P1 ;  /* 0x7fffffff00007808 */ /* 0x000fc80000800000 */
[----:B------:R-:W0:Y:S02]  /*2860*/  F2F.F64.F32 R34, R0 ;  /* 0x0000000000227310 */ /* 0x000e240000201800 */
[----:B0-----:R-:W-:-:S10]  /*2870*/  DMUL R34, R24, R34 ;  /* 0x0000002218227228 */ /* 0x001fd40000000000 */
[----:B------:R-:W0:Y:S01]  /*2880*/  F2F.F32.F64 R34, R34 ;  /* 0x0000002200227310 */ /* 0x000e220000301000 */
[----:B------:R-:W-:Y:S01]  /*2890*/  FSETP.NAN.AND P0, PT, R0, R0, PT ;  /* 0x000000000000720b */ /* 0x000fe20003f08000 */
[----:B------:R-:W-:-:S03]  /*28a0*/  IMAD.WIDE.U32 R26, R33, 0x4, R26 ;  /* 0x00000004211a7825 */ /* 0x000fc600078e001a */
[----:B0-----:R-:W-:-:S05]  /*28b0*/  FSEL R33, R34, +QNAN , !P0 ;  /* 0x7fffffff22217808 */ /* 0x001fca0004000000 */
[----:B------:R0:W-:Y:S01]  /*28c0*/  STG.E desc[UR6][R26.64], R33 ;  /* 0x000000211a007986 */ /* 0x0001e2000c101906 */
[----:B------:R-:W-:Y:S01]  /*28d0*/  BSSY.RECONVERGENT B1, `(.L_x_47) ;  /* 0x0000015000017945 */ /* 0x000fe20003800200 */
[C---:B--2---:R-:W-:Y:S01]  /*28e0*/  FADD R36, -R6.reuse, R7 ;  /* 0x0000000706247221 */ /* 0x044fe20000000100 */
[--C-:B---3--:R-:W-:Y:S01]  /*28f0*/  FADD R7, R7, -R4.reuse ;  /* 0x8000000407077221 */ /* 0x108fe20000000000 */
[----:B------:R-:W-:Y:S01]  /*2900*/  FADD R4, -R6, R4 ;  /* 0x0000000406047221 */ /* 0x000fe20000000100 */
[----:B----4-:R-:W1:Y:S04]  /*2910*/  MUFU.RCP R37, R2 ;  /* 0x0000000200257308 */ /* 0x010e680000001000 */
[----:B------:R-:W-:-:S04]  /*2920*/  FMNMX3 R4, |R36|, |R4|, R7, !PT ;  /* 0x4000000424047276 */ /* 0x000fc80007800207 */
[----:B------:R-:W2:Y:S08]  /*2930*/  F2F.F64.F32 R6, R4 ;  /* 0x0000000400067310 */ /* 0x000eb00000201800 */
[----:B------:R-:W3:Y:S01]  /*2940*/  FCHK P2, R5, R2 ;  /* 0x0000000205007302 */ /* 0x000ee20000040000 */
[----:B-1----:R-:W-:-:S04]  /*2950*/  FFMA R0, -R2, R37, 1 ;  /* 0x3f80000002007423 */ /* 0x002fc80000000125 */
[----:B------:R-:W-:Y:S01]  /*2960*/  FFMA R0, R37, R0, R37 ;  /* 0x0000000025007223 */ /* 0x000fe20000000025 */
[----:B--2---:R-:W-:-:S03]  /*2970*/  DADD R6, -R24, R6 ;  /* 0x0000000018067229 */ /* 0x004fc60000000106 */
[----:B------:R-:W-:-:S04]  /*2980*/  FFMA R35, R0, 100, RZ ;  /* 0x42c8000000237823 */ /* 0x000fc800000000ff */
[C---:B------:R-:W-:Y:S01]  /*2990*/  FFMA R4, -R2.reuse, R35, 100 ;  /* 0x42c8000002047423 */ /* 0x040fe20000000123 */
[----:B------:R-:W-:Y:S01]  /*29a0*/  DFMA R24, R6, R18, R24 ;  /* 0x000000120618722b */ /* 0x000fe20000000018 */
[----:B------:R-:W-:Y:S02]  /*29b0*/  FSETP.NE.AND P1, PT, |R2|, +INF , PT ;  /* 0x7f8000000200780b */ /* 0x000fe40003f25200 */
[----:B------:R-:W-:Y:S01]  /*29c0*/  FFMA R0, R0, R4, R35 ;  /* 0x0000000400007223 */ /* 0x000fe20000000023 */
[----:B------:R-:W-:Y:S01]  /*29d0*/  FSETP.NEU.AND P0, PT, R2, RZ, PT ;  /* 0x000000ff0200720b */ /* 0x000fe20003f0d000 */
[----:B0--3--:R-:W-:-:S12]  /*29e0*/  @!P2 BRA `(.L_x_48) ;  /* 0x00000000000ca947 */ /* 0x009fd80003800000 */
[----:B------:R-:W-:Y:S02]  /*29f0*/  MOV R41, R2 ;  /* 0x0000000200297202 */ /* 0x000fe40000000f00 */
[----:B------:R-:W-:-:S07]  /*2a00*/  MOV R34, 0x2a20 ;  /* 0x00002a2000227802 */ /* 0x000fce0000000f00 */
[----:B------:R-:W-:Y:S05]  /*2a10*/  CALL.REL.NOINC `($__internal_1_$__cuda_sm3x_div_rn_noftz_f32_slowpath) ;  /* 0x0000000800247944 */ /* 0x000fea0003c00000 */
.L_x_48:
[----:B------:R-:W-:Y:S05]  /*2a20*/  BSYNC.RECONVERGENT B1 ;  /* 0x0000000000017941 */ /* 0x000fea0003800200 */
.L_x_47:
[----:B------:R-:W0:Y:S02]  /*2a30*/  LDC R33, c[0x0][0x39c] ;  /* 0x0000e700ff217b82 */ /* 0x000e240000000800 */
[----:B0-----:R-:W-:-:S04]  /*2a40*/  IMAD.WIDE.U32 R22, R33, 0x4, R22 ;  /* 0x0000000421167825 */ /* 0x001fc800078e0016 */
[C---:B------:R-:W-:Y:S02]  /*2a50*/  IMAD.WIDE.U32 R20, R33.reuse, 0x4, R20 ;  /* 0x0000000421147825 */ /* 0x040fe400078e0014 */
[----:B------:R-:W2:Y:S02]  /*2a60*/  LDG.E.CONSTANT R23, desc[UR6][R22.64] ;  /* 0x0000000616177981 */ /* 0x000ea4000c1e9900 */
[----:B------:R-:W-:Y:S02]  /*2a70*/  IMAD.WIDE.U32 R16, R33, 0x4, R16 ;  /* 0x0000000421107825 */ /* 0x000fe400078e0010 */
[----:B------:R0:W3:Y:S04]  /*2a80*/  LDG.E.CONSTANT R20, desc[UR6][R20.64] ;  /* 0x0000000614147981 */ /* 0x0000e8000c1e9900 */
[----:B------:R-:W4:Y:S01]  /*2a90*/  LDG.E.CONSTANT R41, desc[UR6][R16.64] ;  /* 0x0000000610297981 */ /* 0x000f22000c1e9900 */
[----:B------:R-:W-:-:S04]  /*2aa0*/  FSEL R0, R0, +QNAN , P0 ;  /* 0x7fffffff00007808 */ /* 0x000fc80000000000 */
[----:B------:R-:W-:-:S04]  /*2ab0*/  FSEL R0, R0, +QNAN , P1 ;  /* 0x7fffffff00007808 */ /* 0x000fc80000800000 */
[----:B------:R-:W1:Y:S02]  /*2ac0*/  F2F.F64.F32 R6, R0 ;  /* 0x0000000000067310 */ /* 0x000e640000201800 */
[----:B-1----:R-:W-:-:S10]  /*2ad0*/  DMUL R6, R24, R6 ;  /* 0x0000000618067228 */ /* 0x002fd40000000000 */
        /* <DEDUP_REMOVED lines=19> */
[C---:B------:R-:W-:Y:S02]  /*2c10*/  FSETP.NE.AND P0, PT, |R41|.reuse, +INF , PT ;  /* 0x7f8000002900780b */ /* 0x040fe40003f05200 */
[----:B------:R-:W-:Y:S01]  /*2c20*/  FFMA R0, R0, R2, R7 ;  /* 0x0000000200007223 */ /* 0x000fe20000000007 */
[----:B------:R-:W-:Y:S01]  /*2c30*/  FSETP.NEU.AND P1, PT, R41, RZ, PT ;  /* 0x000000ff2900720b */ /* 0x000fe20003f2d000 */
[----:B0--3--:R-:W-:-:S12]  /*2c40*/  @!P2 BRA `(.L_x_50) ;  /* 0x000000000008a947 */ /* 0x009fd80003800000 */
[----:B------:R-:W-:-:S07]  /*2c50*/  MOV R34, 0x2c70 ;  /* 0x00002c7000227802 */ /* 0x000fce0000000f00 */
[----:B------:R-:W-:Y:S05]  /*2c60*/  CALL.REL.NOINC `($__internal_1_$__cuda_sm3x_div_rn_noftz_f32_slowpath) ;  /* 0x0000000400907944 */ /* 0x000fea0003c00000 */
.L_x_50:
[----:B------:R-:W-:Y:S05]  /*2c70*/  BSYNC.RECONVERGENT B1 ;  /* 0x0000000000017941 */ /* 0x000fea0003800200 */
.L_x_49:
[----:B------:R-:W-:Y:S01]  /*2c80*/  FSEL R0, R0, +QNAN , P1 ;  /* 0x7fffffff00007808 */ /* 0x000fe20000800000 */
[----:B------:R-:W0:Y:S01]  /*2c90*/  LDC R21, c[0x0][0x39c] ;  /* 0x0000e700ff157b82 */ /* 0x000e220000000800 */
[----:B------:R-:W1:Y:S01]  /*2ca0*/  LDCU UR4, c[0x0][0x3a0] ;  /* 0x00007400ff0477ac */ /* 0x000e620008000800 */
[----:B------:R-:W-:Y:S01]  /*2cb0*/  VIADD R3, R3, 0x4 ;  /* 0x0000000403037836 */ /* 0x000fe20000000000 */
[----:B------:R-:W-:-:S04]  /*2cc0*/  FSEL R0, R0, +QNAN , P0 ;  /* 0x7fffffff00007808 */ /* 0x000fc80000000000 */
[----:B------:R-:W2:Y:S01]  /*2cd0*/  F2F.F64.F32 R6, R0 ;  /* 0x0000000000067310 */ /* 0x000ea20000201800 */
[----:B------:R-:W-:Y:S01]  /*2ce0*/  FSETP.NAN.AND P0, PT, R0, R0, PT ;  /* 0x000000000000720b */ /* 0x000fe20003f08000 */
[----:B--2---:R-:W-:Y:S01]  /*2cf0*/  DMUL R6, R16, R6 ;  /* 0x0000000610067228 */ /* 0x004fe20000000000 */
[----:B0-----:R-:W-:-:S09]  /*2d00*/  IMAD.WIDE.U32 R26, R21, 0x4, R26 ;  /* 0x00000004151a7825 */ /* 0x001fd200078e001a */
[----:B------:R-:W0:Y:S02]  /*2d10*/  F2F.F32.F64 R6, R6 ;  /* 0x0000000600067310 */ /* 0x000e240000301000 */
[----:B0-----:R-:W-:Y:S02]  /*2d20*/  FSEL R21, R6, +QNAN , !P0 ;  /* 0x7fffffff06157808 */ /* 0x001fe40004000000 */
[----:B-1----:R-:W-:-:S03]  /*2d30*/  ISETP.GE.AND P0, PT, R3, UR4, PT ;  /* 0x0000000403007c0c */ /* 0x002fc6000bf06270 */
[----:B------:R0:W-:Y:S10]  /*2d40*/  STG.E desc[UR6][R26.64], R21 ;  /* 0x000000151a007986 */ /* 0x0001f4000c101906 */
[----:B------:R-:W-:Y:S05]  /*2d50*/  @!P0 BRA `(.L_x_51) ;  /* 0xfffffff4006c8947 */ /* 0x000fea000383ffff */
.L_x_3:
[----:B------:R-:W-:Y:S05]  /*2d60*/  BSYNC B0 ;  /* 0x0000000000007941 */ /* 0x000fea0003800000 */
.L_x_1:
[----:B------:R-:W5:Y:S01]  /*2d70*/  LDCU UR4, c[0x0][0x39c] ;  /* 0x00007380ff0477ac */ /* 0x000f620008000800 */
[----:B------:R-:W-:-:S04]  /*2d80*/  IADD3 R32, PT, PT, R11, R32, RZ ;  /* 0x000000200b207210 */ /* 0x000fc80007ffe0ff */
[----:B-----5:R-:W-:-:S13]  /*2d90*/  ISETP.GE.AND P0, PT, R32, UR4, PT ;  /* 0x0000000420007c0c */ /* 0x020fda000bf06270 */
[----:B------:R-:W-:Y:S05]  /*2da0*/  @!P0 BRA `(.L_x_52) ;  /* 0xffffffd400548947 */ /* 0x000fea000383ffff */
[----:B------:R-:W-:Y:S05]  /*2db0*/  EXIT ;  /* 0x000000000000794d */ /* 0x000fea0003800000 */
.L_x_32:
[----:B------:R-:W-:Y:S01]  /*2dc0*/  BSSY B1, `(.L_x_53) ;  /* 0x0000007000017945 */ /* 0x000fe20003800000 */
[----:B0-2---:R-:W-:Y:S01]  /*2dd0*/  IMAD.MOV.U32 R17, RZ, RZ, 0x10 ;  /* 0x00000010ff117424 */ /* 0x005fe200078e00ff */
[----:B------:R-:W-:Y:S02]  /*2de0*/  MOV R20, 0x1f ;  /* 0x0000001f00147802 */ /* 0x000fe40000000f00 */
[----:B------:R-:W-:-:S07]  /*2df0*/  MOV R16, 0xffffffff ;  /* 0xffffffff00107802 */ /* 0x000fce0000000f00 */
[----:B------:R-:W-:Y:S05]  /*2e00*/  WARPSYNC.COLLECTIVE R16, `(.L_x_54) ;  /* 0x0000000010087348 */ /* 0x000fea0003c00000 */
[----:B------:R0:W1:Y:S02]  /*2e10*/  SHFL.DOWN P1, R4, R23, R17, R20 ;  /* 0x0800001117047389 */ /* 0x0000640000020014 */
[----:B01----:R-:W-:Y:S05]  /*2e20*/  ENDCOLLECTIVE ;  /* 0x000000000000791b */ /* 0x003fea0003800000 */
.L_x_54:
[----:B------:R-:W-:Y:S05]  /*2e30*/  BSYNC B1 ;  /* 0x0000000000017941 */ /* 0x000fea0003800000 */
.L_x_53:
[----:B------:R-:W-:Y:S02]  /*2e40*/  IMAD.MOV.U32 R0, RZ, RZ, R4 ;  /* 0x000000ffff007224 */ /* 0x000fe400078e0004 */
[----:B------:R-:W-:Y:S02]  /*2e50*/  HFMA2 R17, -RZ, RZ, 0, 4.76837158203125e-07 ;  /* 0x00000008ff117431 */ /* 0x000fe400000001ff */
[----:B------:R-:W-:Y:S01]  /*2e60*/  IMAD.MOV.U32 R20, RZ, RZ, 0x1f ;  /* 0x0000001fff147424 */ /* 0x000fe200078e00ff */
[----:B------:R-:W-:Y:S01]  /*2e70*/  MOV R16, 0xffffffff ;  /* 0xffffffff00107802 */ /* 0x000fe20000000f00 */
[----:B------:R-:W-:-:S05]  /*2e80*/  FADD R0, R0, R23 ;  /* 0x0000001700007221 */ /* 0x000fca0000000000 */
[----:B------:R-:W-:-:S07]  /*2e90*/  MOV R23, R0 ;  /* 0x0000000000177202 */ /* 0x000fce0000000f00 */
[----:B------:R-:W-:Y:S05]  /*2ea0*/  WARPSYNC.COLLECTIVE R16, `(.L_x_55) ;  /* 0x0000000010087348 */ /* 0x000fea0003c00000 */
[----:B------:R0:W1:Y:S02]  /*2eb0*/  SHFL.DOWN P1, R4, R23, R17, R20 ;  /* 0x0800001117047389 */ /* 0x0000640000020014 */
[----:B01----:R-:W-:Y:S05]  /*2ec0*/  ENDCOLLECTIVE ;  /* 0x000000000000791b */ /* 0x003fea0003800000 */
.L_x_55:
[----:B------:R-:W-:Y:S01]  /*2ed0*/  HFMA2 R17, -RZ, RZ, 0, 2.384185791015625e-07 ;  /* 0x00000004ff117431 */ /* 0x000fe200000001ff */
[----:B------:R-:W-:-:S05]  /*2ee0*/  MOV R3, R4 ;  /* 0x0000000400037202 */ /* 0x000fca0000000f00 */
[----:B------:R-:W-:-:S04]  /*2ef0*/  FADD R3, R0, R3 ;  /* 0x0000000300037221 */ /* 0x000fc80000000000 */
[----:B------:R-:W-:-:S07]  /*2f00*/  IMAD.MOV.U32 R23, RZ, RZ, R3 ;  /* 0x000000ffff177224 */ /* 0x000fce00078e0003 */
[----:B------:R-:W-:Y:S05]  /*2f10*/  WARPSYNC.COLLECTIVE R16, `(.L_x_56) ;  /* 0x0000000010087348 */ /* 0x000fea0003c00000 */
[----:B------:R0:W1:Y:S02]  /*2f20*/  SHFL.DOWN P1, R4, R23, R17, R20 ;  /* 0x0800001117047389 */ /* 0x0000640000020014 */
[----:B01----:R-:W-:Y:S05]  /*2f30*/  ENDCOLLECTIVE ;  /* 0x000000000000791b */ /* 0x003fea0003800000 */
.L_x_56:
[----:B------:R-:W-:Y:S01]  /*2f40*/  HFMA2 R17, -RZ, RZ, 0, 1.1920928955078125e-07 ;  /* 0x00000002ff117431 */ /* 0x000fe200000001ff */
[----:B------:R-:W-:-:S05]  /*2f50*/  MOV R2, R4 ;  /* 0x0000000400027202 */ /* 0x000fca0000000f00 */
[----:B------:R-:W-:-:S04]  /*2f60*/  FADD R2, R3, R2 ;  /* 0x0000000203027221 */ /* 0x000fc80000000000 */
[----:B------:R-:W-:-:S07]  /*2f70*/  IMAD.MOV.U32 R23, RZ, RZ, R2 ;  /* 0x000000ffff177224 */ /* 0x000fce00078e0002 */
[----:B------:R-:W-:Y:S05]  /*2f80*/  WARPSYNC.COLLECTIVE R16, `(.L_x_57) ;  /* 0x0000000010087348 */ /* 0x000fea0003c00000 */
[----:B------:R0:W1:Y:S02]  /*2f90*/  SHFL.DOWN P1, R4, R23, R17, R20 ;  /* 0x0800001117047389 */ /* 0x0000640000020014 */
[----:B01----:R-:W-:Y:S05]  /*2fa0*/  ENDCOLLECTIVE ;  /* 0x000000000000791b */ /* 0x003fea0003800000 */
.L_x_57:
[----:B------:R-:W-:Y:S01]  /*2fb0*/  HFMA2 R17, -RZ, RZ, 0, 5.9604644775390625e-08 ;  /* 0x00000001ff117431 */ /* 0x000fe200000001ff */
[----:B------:R-:W-:-:S05]  /*2fc0*/  MOV R5, R4 ;  /* 0x0000000400057202 */ /* 0x000fca0000000f00 */
[----:B------:R-:W-:-:S04]  /*2fd0*/  FADD R5, R2, R5 ;  /* 0x0000000502057221 */ /* 0x000fc80000000000 */
[----:B------:R-:W-:-:S07]  /*2fe0*/  IMAD.MOV.U32 R23, RZ, RZ, R5 ;  /* 0x000000ffff177224 */ /* 0x000fce00078e0005 */
[----:B------:R-:W-:Y:S05]  /*2ff0*/  WARPSYNC.COLLECTIVE R16, `(.L_x_58) ;  /* 0x0000000010087348 */ /* 0x000fea0003c00000 */
[----:B------:R0:W1:Y:S02]  /*3000*/  SHFL.DOWN P1, R4, R23, R17, R20 ;  /* 0x0800001117047389 */ /* 0x0000640000020014 */
[----:B01----:R-:W-:Y:S05]  /*3010*/  ENDCOLLECTIVE ;  /* 0x000000000000791b */ /* 0x003fea0003800000 */
.L_x_58:
[----:B------:R-:W-:Y:S05]  /*3020*/  BRA `(.L_x_59) ;  /* 0xffffffe800047947 */ /* 0x000fea000383ffff */
        .weak           $__internal_0_$__cuda_sm20_dblrcp_rn_slowpath_v3
        .type           $__internal_0_$__cuda_sm20_dblrcp_rn_slowpath_v3,@function
        .size           $__internal_0_$__cuda_sm20_dblrcp_rn_slowpath_v3,($__internal_1_$__cuda_sm3x_div_rn_noftz_f32_slowpath - $__internal_0_$__cuda_sm20_dblrcp_rn_slowpath_v3)
$__internal_0_$__cuda_sm20_dblrcp_rn_slowpath_v3:
[----:B------:R-:W-:-:S14]  /*3030*/  DSETP.GTU.AND P0, PT, |R2|, +INF , PT ;  /* 0x7ff000000200742a */ /* 0x000fdc0003f0c200 */
[----:B------:R-:W-:Y:S05]  /*3040*/  @P0 BRA `(.L_x_60) ;  /* 0x00000000007c0947 */ /* 0x000fea0003800000 */
[----:B------:R-:W-:-:S04]  /*3050*/  LOP3.LUT R7, R3, 0x7fffffff, RZ, 0xc0, !PT ;  /* 0x7fffffff03077812 */ /* 0x000fc800078ec0ff */
[----:B------:R-:W-:-:S04]  /*3060*/  IADD3 R4, PT, PT, R7, -0x1, RZ ;  /* 0xffffffff07047810 */ /* 0x000fc80007ffe0ff */
[----:B------:R-:W-:-:S13]  /*3070*/  ISETP.GE.U32.AND P0, PT, R4, 0x7fefffff, PT ;  /* 0x7fefffff0400780c */ /* 0x000fda0003f06070 */
[----:B------:R-:W-:Y:S01]  /*3080*/  @P0 LOP3.LUT R5, R3, 0x7ff00000, RZ, 0x3c, !PT ;  /* 0x7ff0000003050812 */ /* 0x000fe200078e3cff */
[----:B------:R-:W-:Y:S01]  /*3090*/  @P0 IMAD.MOV.U32 R4, RZ, RZ, RZ ;  /* 0x000000ffff040224 */ /* 0x000fe200078e00ff */
[----:B------:R-:W-:Y:S06]  /*30a0*/  @P0 BRA `(.L_x_61) ;  /* 0x00000000006c0947 */ /* 0x000fec0003800000 */
[----:B------:R-:W-:-:S13]  /*30b0*/  ISETP.GE.U32.AND P0, PT, R7, 0x1000001, PT ;  /* 0x010000010700780c */ /* 0x000fda0003f06070 */
[----:B------:R-:W-:Y:S05]  /*30c0*/  @!P0 BRA `(.L_x_62) ;  /* 0x0000000000348947 */ /* 0x000fea0003800000 */
[----:B------:R-:W-:Y:S02]  /*30d0*/  IADD3 R5, PT, PT, R3, -0x3fe00000, RZ ;  /* 0xc020000003057810 */ /* 0x000fe40007ffe0ff */
[----:B------:R-:W-:Y:S02]  /*30e0*/  MOV R4, R2 ;  /* 0x0000000200047202 */ /* 0x000fe40000000f00 */
[----:B------:R-:W0:Y:S04]  /*30f0*/  MUFU.RCP64H R7, R5 ;  /* 0x0000000500077308 */ /* 0x000e280000001800 */
[----:B0-----:R-:W-:-:S08]  /*3100*/  DFMA R8, -R4, R6, 1 ;  /* 0x3ff000000408742b */ /* 0x001fd00000000106 */
[----:B------:R-:W-:-:S08]  /*3110*/  DFMA R8, R8, R8, R8 ;  /* 0x000000080808722b */ /* 0x000fd00000000008 */
[----:B------:R-:W-:-:S08]  /*3120*/  DFMA R8, R6, R8, R6 ;  /* 0x000000080608722b */ /* 0x000fd00000000006 */
[----:B------:R-:W-:-:S08]  /*3130*/  DFMA R6, -R4, R8, 1 ;  /* 0x3ff000000406742b */ /* 0x000fd00000000108 */
[----:B------:R-:W-:-:S08]  /*3140*/  DFMA R6, R8, R6, R8 ;  /* 0x000000060806722b */ /* 0x000fd00000000008 */
[----:B------:R-:W-:-:S08]  /*3150*/  DMUL R6, R6, 2.2250738585072013831e-308 ;  /* 0x0010000006067828 */ /* 0x000fd00000000000 */
[----:B------:R-:W-:-:S08]  /*3160*/  DFMA R2, -R2, R6, 1 ;  /* 0x3ff000000202742b */ /* 0x000fd00000000106 */
[----:B------:R-:W-:-:S08]  /*3170*/  DFMA R2, R2, R2, R2 ;  /* 0x000000020202722b */ /* 0x000fd00000000002 */
[----:B------:R-:W-:Y:S01]  /*3180*/  DFMA R4, R6, R2, R6 ;  /* 0x000000020604722b */ /* 0x000fe20000000006 */
[----:B------:R-:W-:Y:S10]  /*3190*/  BRA `(.L_x_61) ;  /* 0x0000000000307947 */ /* 0x000ff40003800000 */
.L_x_62:
[----:B------:R-:W-:Y:S01]  /*31a0*/  DMUL R2, R2, 8.11296384146066816958e+31 ;  /* 0x4690000002027828 */ /* 0x000fe20000000000 */
[----:B------:R-:W-:-:S05]  /*31b0*/  IMAD.MOV.U32 R4, RZ, RZ, R6 ;  /* 0x000000ffff047224 */ /* 0x000fca00078e0006 */
[----:B------:R-:W0:Y:S02]  /*31c0*/  MUFU.RCP64H R5, R3 ;  /* 0x0000000300057308 */ /* 0x000e240000001800 */
[----:B0-----:R-:W-:-:S08]  /*31d0*/  DFMA R6, -R2, R4, 1 ;  /* 0x3ff000000206742b */ /* 0x001fd00000000104 */
[----:B------:R-:W-:-:S08]  /*31e0*/  DFMA R6, R6, R6, R6 ;  /* 0x000000060606722b */ /* 0x000fd00000000006 */
[----:B------:R-:W-:-:S08]  /*31f0*/  DFMA R6, R4, R6, R4 ;  /* 0x000000060406722b */ /* 0x000fd00000000004 */
[----:B------:R-:W-:-:S08]  /*3200*/  DFMA R4, -R2, R6, 1 ;  /* 0x3ff000000204742b */ /* 0x000fd00000000106 */
[----:B------:R-:W-:-:S08]  /*3210*/  DFMA R4, R6, R4, R6 ;  /* 0x000000040604722b */ /* 0x000fd00000000006 */
[----:B------:R-:W-:Y:S01]  /*3220*/  DMUL R4, R4, 8.11296384146066816958e+31 ;  /* 0x4690000004047828 */ /* 0x000fe20000000000 */
[----:B------:R-:W-:Y:S10]  /*3230*/  BRA `(.L_x_61) ;  /* 0x0000000000087947 */ /* 0x000ff40003800000 */
.L_x_60:
[----:B------:R-:W-:Y:S02]  /*3240*/  LOP3.LUT R5, R3, 0x80000, RZ, 0xfc, !PT ;  /* 0x0008000003057812 */ /* 0x000fe400078efcff */
[----:B------:R-:W-:-:S07]  /*3250*/  MOV R4, R2 ;  /* 0x0000000200047202 */ /* 0x000fce0000000f00 */
.L_x_61:
[----:B------:R-:W-:Y:S01]  /*3260*/  MOV R2, R0 ;  /* 0x0000000000027202 */ /* 0x000fe20000000f00 */
[----:B------:R-:W-:Y:S01]  /*3270*/  IMAD.MOV.U32 R19, RZ, RZ, R5 ;  /* 0x000000ffff137224 */ /* 0x000fe200078e0005 */
[----:B------:R-:W-:Y:S02]  /*3280*/  MOV R3, 0x0 ;  /* 0x0000000000037802 */ /* 0x000fe40000000f00 */
[----:B------:R-:W-:Y:S02]  /*3290*/  MOV R18, R4 ;  /* 0x0000000400127202 */ /* 0x000fe40000000f00 */
[----:B------:R-:W-:Y:S05]  /*32a0*/  RET.REL.NODEC R2 `(natr_many_series_one_param_f32) ;  /* 0xffffffcc02547950 */ /* 0x000fea0003c3ffff */
        .weak           $__internal_1_$__cuda_sm3x_div_rn_noftz_f32_slowpath
        .type           $__internal_1_$__cuda_sm3x_div_rn_noftz_f32_slowpath,@function
        .size           $__internal_1_$__cuda_sm3x_div_rn_noftz_f32_slowpath,(.L_x_231 - $__internal_1_$__cuda_sm3x_div_rn_noftz_f32_slowpath)
$__internal_1_$__cuda_sm3x_div_rn_noftz_f32_slowpath:
[----:B------:R-:W-:Y:S01]  /*32b0*/  SHF.R.U32.HI R33, RZ, 0x17, R41 ;  /* 0x00000017ff217819 */ /* 0x000fe20000011629 */
[----:B------:R-:W-:Y:S01]  /*32c0*/  BSSY.RECONVERGENT B3, `(.L_x_63) ;  /* 0x0000064000037945 */ /* 0x000fe20003800200 */
[----:B------:R-:W-:Y:S02]  /*32d0*/  SHF.R.U32.HI R37, RZ, 0x17, R5 ;  /* 0x00000017ff257819 */ /* 0x000fe40000011605 */
[----:B------:R-:W-:Y:S02]  /*32e0*/  LOP3.LUT R33, R33, 0xff, RZ, 0xc0, !PT ;  /* 0x000000ff21217812 */ /* 0x000fe400078ec0ff */
[----:B------:R-:W-:Y:S02]  /*32f0*/  LOP3.LUT R37, R37, 0xff, RZ, 0xc0, !PT ;  /* 0x000000ff25257812 */ /* 0x000fe400078ec0ff */
[----:B------:R-:W-:Y:S01]  /*3300*/  MOV R36, 0x42c80000 ;  /* 0x42c8000000247802 */ /* 0x000fe20000000f00 */
[----:B------:R-:W-:Y:S01]  /*3310*/  VIADD R38, R33, 0xffffffff ;  /* 0xffffffff21267836 */ /* 0x000fe20000000000 */
[----:B------:R-:W-:-:S04]  /*3320*/  IADD3 R39, PT, PT, R37, -0x1, RZ ;  /* 0xffffffff25277810 */ /* 0x000fc80007ffe0ff */
[----:B------:R-:W-:-:S04]  /*3330*/  ISETP.GT.U32.AND P2, PT, R38, 0xfd, PT ;  /* 0x000000fd2600780c */ /* 0x000fc80003f44070 */
[----:B------:R-:W-:-:S13]  /*3340*/  ISETP.GT.U32.OR P2, PT, R39, 0xfd, P2 ;  /* 0x000000fd2700780c */ /* 0x000fda0001744470 */
[----:B------:R-:W-:Y:S01]  /*3350*/  @!P2 IMAD.MOV.U32 R35, RZ, RZ, RZ ;  /* 0x000000ffff23a224 */ /* 0x000fe200078e00ff */
[----:B------:R-:W-:Y:S06]  /*3360*/  @!P2 BRA `(.L_x_64) ;  /* 0x000000000060a947 */ /* 0x000fec0003800000 */
[----:B------:R-:W-:Y:S01]  /*3370*/  HFMA2 R0, -RZ, RZ, 3.390625, 0 ;  /* 0x42c80000ff007431 */ /* 0x000fe200000001ff */
[----:B------:R-:W-:-:S04]  /*3380*/  FSETP.GTU.FTZ.AND P2, PT, |R41|, +INF , PT ;  /* 0x7f8000002900780b */ /* 0x000fc80003f5c200 */
[----:B------:R-:W-:-:S04]  /*3390*/  FSETP.GTU.FTZ.AND P3, PT, |R0|, +INF , PT ;  /* 0x7f8000000000780b */ /* 0x000fc80003f7c200 */
[----:B------:R-:W-:-:S13]  /*33a0*/  PLOP3.LUT P2, PT, P3, P2, PT, 0xf8, 0x8f ;  /* 0x00000000008f781c */ /* 0x000fda0001f45f70 */
[----:B------:R-:W-:Y:S05]  /*33b0*/  @P2 BRA `(.L_x_65) ;  /* 0x00000004004c2947 */ /* 0x000fea0003800000 */
[----:B------:R-:W-:-:S13]  /*33c0*/  LOP3.LUT P2, RZ, R41, 0x7fffffff, R36, 0xc8, !PT ;  /* 0x7fffffff29ff7812 */ /* 0x000fda000784c824 */
[----:B------:R-:W-:Y:S05]  /*33d0*/  @!P2 BRA `(.L_x_66) ;  /* 0x00000004003ca947 */ /* 0x000fea0003800000 */
[C---:B------:R-:W-:Y:S02]  /*33e0*/  FSETP.NEU.FTZ.AND P3, PT, |R0|.reuse, +INF , PT ;  /* 0x7f8000000000780b */ /* 0x040fe40003f7d200 */
[----:B------:R-:W-:Y:S02]  /*33f0*/  FSETP.NEU.FTZ.AND P2, PT, |R41|, +INF , PT ;  /* 0x7f8000002900780b */ /* 0x000fe40003f5d200 */
[----:B------:R-:W-:-:S11]  /*3400*/  FSETP.NEU.FTZ.AND P5, PT, |R0|, +INF , PT ;  /* 0x7f8000000000780b */ /* 0x000fd60003fbd200 */
[----:B------:R-:W-:Y:S05]  /*3410*/  @!P2 BRA !P3, `(.L_x_66) ;  /* 0x00000004002ca947 */ /* 0x000fea0005800000 */
[----:B------:R-:W-:-:S04]  /*3420*/  LOP3.LUT P3, RZ, R36, 0x7fffffff, RZ, 0xc0, !PT ;  /* 0x7fffffff24ff7812 */ /* 0x000fc8000786c0ff */
[----:B------:R-:W-:-:S13]  /*3430*/  PLOP3.LUT P3, PT, P2, P3, PT, 0x2f, 0xf2 ;  /* 0x0000000000f2781c */ /* 0x000fda0001766577 */
[----:B------:R-:W-:Y:S05]  /*3440*/  @P3 BRA `(.L_x_67) ;  /* 0x0000000400183947 */ /* 0x000fea0003800000 */
[----:B------:R-:W-:-:S04]  /*3450*/  LOP3.LUT P2, RZ, R41, 0x7fffffff, RZ, 0xc0, !PT ;  /* 0x7fffffff29ff7812 */ /* 0x000fc8000784c0ff */
[----:B------:R-:W-:-:S13]  /*3460*/  PLOP3.LUT P2, PT, P5, P2, PT, 0x2f, 0xf2 ;  /* 0x0000000000f2781c */ /* 0x000fda0002f44577 */
[----:B------:R-:W-:Y:S05]  /*3470*/  @P2 BRA `(.L_x_68) ;  /* 0x0000000400002947 */ /* 0x000fea0003800000 */
[----:B------:R-:W-:Y:S02]  /*3480*/  ISETP.GE.AND P2, PT, R39, RZ, PT ;  /* 0x000000ff2700720c */ /* 0x000fe40003f46270 */
[----:B------:R-:W-:-:S11]  /*3490*/  ISETP.GE.AND P3, PT, R38, RZ, PT ;  /* 0x000000ff2600720c */ /* 0x000fd60003f66270 */
[----:B------:R-:W-:Y:S01]  /*34a0*/  @P2 MOV R35, RZ ;  /* 0x000000ff00232202 */ /* 0x000fe20000000f00 */
[----:B------:R-:W-:Y:S02]  /*34b0*/  @!P2 IMAD.MOV.U32 R35, RZ, RZ, -0x40 ;  /* 0xffffffc0ff23a424 */ /* 0x000fe400078e00ff */
[----:B------:R-:W-:Y:S01]  /*34c0*/  @!P2 FFMA R36, R0, 1.84467440737095516160e+19, RZ ;  /* 0x5f8000000024a823 */ /* 0x000fe200000000ff */
[----:B------:R-:W-:Y:S02]  /*34d0*/  @!P3 FFMA R41, R41, 1.84467440737095516160e+19, RZ ;  /* 0x5f8000002929b823 */ /* 0x000fe400000000ff */
[----:B------:R-:W-:-:S07]  /*34e0*/  @!P3 IADD3 R35, PT, PT, R35, 0x40, RZ ;  /* 0x000000402323b810 */ /* 0x000fce0007ffe0ff */
.L_x_64:
[----:B------:R-:W-:Y:S01]  /*34f0*/  LEA R44, R33, 0xc0800000, 0x17 ;  /* 0xc0800000212c7811 */ /* 0x000fe200078eb8ff */
[----:B------:R-:W-:Y:S01]  /*3500*/  VIADD R37, R37, 0xffffff81 ;  /* 0xffffff8125257836 */ /* 0x000fe20000000000 */
[----:B------:R-:W-:Y:S02]  /*3510*/  BSSY.RECONVERGENT B4, `(.L_x_69) ;  /* 0x0000035000047945 */ /* 0x000fe40003800200 */
[----:B------:R-:W-:Y:S01]  /*3520*/  IADD3 R44, PT, PT, -R44, R41, RZ ;  /* 0x000000292c2c7210 */ /* 0x000fe20007ffe1ff */
[----:B------:R-:W-:-:S03]  /*3530*/  IMAD R0, R37, -0x800000, R36 ;  /* 0xff80000025007824 */ /* 0x000fc600078e0224 */
[----:B------:R-:W0:Y:S01]  /*3540*/  MUFU.RCP R38, R44 ;  /* 0x0000002c00267308 */ /* 0x000e220000001000 */
[----:B------:R-:W-:-:S04]  /*3550*/  FADD.FTZ R39, -R44, -RZ ;  /* 0x800000ff2c277221 */ /* 0x000fc80000010100 */
[----:B0-----:R-:W-:-:S04]  /*3560*/  FFMA R41, R38, R39, 1 ;  /* 0x3f80000026297423 */ /* 0x001fc80000000027 */
[----:B------:R-:W-:-:S04]  /*3570*/  FFMA R41, R38, R41, R38 ;  /* 0x0000002926297223 */ /* 0x000fc80000000026 */
[----:B------:R-:W-:-:S04]  /*3580*/  FFMA R36, R0, R41, RZ ;  /* 0x0000002900247223 */ /* 0x000fc800000000ff */
[----:B------:R-:W-:-:S04]  /*3590*/  FFMA R38, R39, R36, R0 ;  /* 0x0000002427267223 */ /* 0x000fc80000000000 */
[----:B------:R-:W-:Y:S01]  /*35a0*/  FFMA R38, R41, R38, R36 ;  /* 0x0000002629267223 */ /* 0x000fe20000000024 */
[----:B------:R-:W-:-:S03]  /*35b0*/  IADD3 R36, PT, PT, R37, 0x7f, -R33 ;  /* 0x0000007f25247810 */ /* 0x000fc60007ffe821 */
[----:B------:R-:W-:Y:S01]  /*35c0*/  FFMA R39, R39, R38, R0 ;  /* 0x0000002627277223 */ /* 0x000fe20000000000 */
[----:B------:R-:W-:-:S03]  /*35d0*/  IADD3 R35, PT, PT, R36, R35, RZ ;  /* 0x0000002324237210 */ /* 0x000fc60007ffe0ff */
[----:B------:R-:W-:-:S05]  /*35e0*/  FFMA R0, R41, R39, R38 ;  /* 0x0000002729007223 */ /* 0x000fca0000000026 */
[----:B------:R-:W-:-:S04]  /*35f0*/  SHF.R.U32.HI R33, RZ, 0x17, R0 ;  /* 0x00000017ff217819 */ /* 0x000fc80000011600 */
[----:B------:R-:W-:-:S04]  /*3600*/  LOP3.LUT R36, R33, 0xff, RZ, 0xc0, !PT ;  /* 0x000000ff21247812 */ /* 0x000fc800078ec0ff */
[----:B------:R-:W-:-:S05]  /*3610*/  IADD3 R33, PT, PT, R36, R35, RZ ;  /* 0x0000002324217210 */ /* 0x000fca0007ffe0ff */
[----:B------:R-:W-:-:S05]  /*3620*/  VIADD R36, R33, 0xffffffff ;  /* 0xffffffff21247836 */ /* 0x000fca0000000000 */
[----:B------:R-:W-:-:S13]  /*3630*/  ISETP.GE.U32.AND P2, PT, R36, 0xfe, PT ;  /* 0x000000fe2400780c */ /* 0x000fda0003f46070 */
[----:B------:R-:W-:Y:S05]  /*3640*/  @!P2 BRA `(.L_x_70) ;  /* 0x000000000080a947 */ /* 0x000fea0003800000 */
[----:B------:R-:W-:-:S13]  /*3650*/  ISETP.GT.AND P2, PT, R33, 0xfe, PT ;  /* 0x000000fe2100780c */ /* 0x000fda0003f44270 */
[----:B------:R-:W-:Y:S05]  /*3660*/  @P2 BRA `(.L_x_71) ;  /* 0x00000000006c2947 */ /* 0x000fea0003800000 */
[----:B------:R-:W-:-:S13]  /*3670*/  ISETP.GE.AND P2, PT, R33, 0x1, PT ;  /* 0x000000012100780c */ /* 0x000fda0003f46270 */
[----:B------:R-:W-:Y:S05]  /*3680*/  @P2 BRA `(.L_x_72) ;  /* 0x0000000000742947 */ /* 0x000fea0003800000 */
[----:B------:R-:W-:Y:S02]  /*3690*/  ISETP.GE.AND P2, PT, R33, -0x18, PT ;  /* 0xffffffe82100780c */ /* 0x000fe40003f46270 */
[----:B------:R-:W-:-:S11]  /*36a0*/  LOP3.LUT R0, R0, 0x80000000, RZ, 0xc0, !PT ;  /* 0x8000000000007812 */ /* 0x000fd600078ec0ff */
[----:B------:R-:W-:Y:S05]  /*36b0*/  @!P2 BRA `(.L_x_72) ;  /* 0x000000000068a947 */ /* 0x000fea0003800000 */
[CCC-:B------:R-:W-:Y:S01]  /*36c0*/  FFMA.RZ R35, R41.reuse, R39.reuse, R38.reuse ;  /* 0x0000002729237223 */ /* 0x1c0fe2000000c026 */
[CCC-:B------:R-:W-:Y:S01]  /*36d0*/  FFMA.RP R36, R41.reuse, R39.reuse, R38.reuse ;  /* 0x0000002729247223 */ /* 0x1c0fe20000008026 */
[----:B------:R-:W-:Y:S01]  /*36e0*/  FFMA.RM R39, R41, R39, R38 ;  /* 0x0000002729277223 */ /* 0x000fe20000004026 */
[----:B------:R-:W-:Y:S02]  /*36f0*/  IADD3 R37, PT, PT, R33, 0x20, RZ ;  /* 0x0000002021257810 */ /* 0x000fe40007ffe0ff */
[----:B------:R-:W-:Y:S02]  /*3700*/  LOP3.LUT R35, R35, 0x7fffff, RZ, 0xc0, !PT ;  /* 0x007fffff23237812 */ /* 0x000fe400078ec0ff */
[----:B------:R-:W-:Y:S02]  /*3710*/  ISETP.NE.AND P2, PT, R33, RZ, PT ;  /* 0x000000ff2100720c */ /* 0x000fe40003f45270 */
[----:B------:R-:W-:Y:S02]  /*3720*/  LOP3.LUT R38, R35, 0x800000, RZ, 0xfc, !PT ;  /* 0x0080000023267812 */ /* 0x000fe400078efcff */
[----:B------:R-:W-:-:S02]  /*3730*/  ISETP.NE.AND P3, PT, R33, RZ, PT ;  /* 0x000000ff2100720c */ /* 0x000fc40003f65270 */
[----:B------:R-:W-:Y:S02]  /*3740*/  IADD3 R33, PT, PT, -R33, RZ, RZ ;  /* 0x000000ff21217210 */ /* 0x000fe40007ffe1ff */
[----:B------:R-:W-:Y:S02]  /*3750*/  SHF.L.U32 R37, R38, R37, RZ ;  /* 0x0000002526257219 */ /* 0x000fe400000006ff */
[----:B------:R-:W-:Y:S02]  /*3760*/  FSETP.NEU.FTZ.AND P4, PT, R36, R39, PT ;  /* 0x000000272400720b */ /* 0x000fe40003f9d000 */
[----:B------:R-:W-:Y:S02]  /*3770*/  SEL R33, R33, RZ, P2 ;  /* 0x000000ff21217207 */ /* 0x000fe40001000000 */
[----:B------:R-:W-:Y:S02]  /*3780*/  ISETP.NE.AND P3, PT, R37, RZ, P3 ;  /* 0x000000ff2500720c */ /* 0x000fe40001f65270 */
[----:B------:R-:W-:-:S02]  /*3790*/  SHF.R.U32.HI R38, RZ, R33, R38 ;  /* 0x00000021ff267219 */ /* 0x000fc40000011626 */
[----:B------:R-:W-:Y:S02]  /*37a0*/  PLOP3.LUT P3, PT, P4, P3, PT, 0xf8, 0x8f ;  /* 0x00000000008f781c */ /* 0x000fe40002767f70 */
[----:B------:R-:W-:Y:S02]  /*37b0*/  SHF.R.U32.HI R35, RZ, 0x1, R38 ;  /* 0x00000001ff237819 */ /* 0x000fe40000011626 */
[----:B------:R-:W-:-:S04]  /*37c0*/  SEL R36, RZ, 0x1, !P3 ;  /* 0x00000001ff247807 */ /* 0x000fc80005800000 */
[----:B------:R-:W-:-:S04]  /*37d0*/  LOP3.LUT R33, R36, 0x1, R35, 0xf8, !PT ;  /* 0x0000000124217812 */ /* 0x000fc800078ef823 */
[----:B------:R-:W-:-:S05]  /*37e0*/  LOP3.LUT R38, R33, R38, RZ, 0xc0, !PT ;  /* 0x0000002621267212 */ /* 0x000fca00078ec0ff */
[----:B------:R-:W-:-:S05]  /*37f0*/  IMAD.IADD R35, R35, 0x1, R38 ;  /* 0x0000000123237824 */ /* 0x000fca00078e0226 */
[----:B------:R-:W-:Y:S01]  /*3800*/  LOP3.LUT R0, R35, R0, RZ, 0xfc, !PT ;  /* 0x0000000023007212 */ /* 0x000fe200078efcff */
[----:B------:R-:W-:Y:S06]  /*3810*/  BRA `(.L_x_72) ;  /* 0x0000000000107947 */ /* 0x000fec0003800000 */
.L_x_71:
[----:B------:R-:W-:-:S04]  /*3820*/  LOP3.LUT R0, R0, 0x80000000, RZ, 0xc0, !PT ;  /* 0x8000000000007812 */ /* 0x000fc800078ec0ff */
[----:B------:R-:W-:Y:S01]  /*3830*/  LOP3.LUT R0, R0, 0x7f800000, RZ, 0xfc, !PT ;  /* 0x7f80000000007812 */ /* 0x000fe200078efcff */
[----:B------:R-:W-:Y:S06]  /*3840*/  BRA `(.L_x_72) ;  /* 0x0000000000047947 */ /* 0x000fec0003800000 */
.L_x_70:
[----:B------:R-:W-:-:S07]  /*3850*/  LEA R0, R35, R0, 0x17 ;  /* 0x0000000023007211 */ /* 0x000fce00078eb8ff */
.L_x_72:
[----:B------:R-:W-:Y:S05]  /*3860*/  BSYNC.RECONVERGENT B4 ;  /* 0x0000000000047941 */ /* 0x000fea0003800200 */
.L_x_69:
[----:B------:R-:W-:Y:S05]  /*3870*/  BRA `(.L_x_73) ;  /* 0x0000000000207947 */ /* 0x000fea0003800000 */
.L_x_68:
[----:B------:R-:W-:-:S04]  /*3880*/  LOP3.LUT R36, R41, 0x80000000, R36, 0x48, !PT ;  /* 0x8000000029247812 */ /* 0x000fc800078e4824 */
[----:B------:R-:W-:Y:S01]  /*3890*/  LOP3.LUT R0, R36, 0x7f800000, RZ, 0xfc, !PT ;  /* 0x7f80000024007812 */ /* 0x000fe200078efcff */
[----:B------:R-:W-:Y:S06]  /*38a0*/  BRA `(.L_x_73) ;  /* 0x0000000000147947 */ /* 0x000fec0003800000 */
.L_x_67:
[----:B------:R-:W-:Y:S01]  /*38b0*/  LOP3.LUT R0, R41, 0x80000000, R36, 0x48, !PT ;  /* 0x8000000029007812 */ /* 0x000fe200078e4824 */
[----:B------:R-:W-:Y:S06]  /*38c0*/  BRA `(.L_x_73) ;  /* 0x00000000000c7947 */ /* 0x000fec0003800000 */
.L_x_66:
[----:B------:R-:W0:Y:S01]  /*38d0*/  MUFU.RSQ R0, -QNAN ;  /* 0xffc0000000007908 */ /* 0x000e220000001400 */
[----:B------:R-:W-:Y:S05]  /*38e0*/  BRA `(.L_x_73) ;  /* 0x0000000000047947 */ /* 0x000fea0003800000 */
.L_x_65:
[----:B------:R-:W-:-:S07]  /*38f0*/  FADD.FTZ R0, R0, R41 ;  /* 0x0000002900007221 */ /* 0x000fce0000010000 */
.L_x_73:
[----:B------:R-:W-:Y:S05]  /*3900*/  BSYNC.RECONVERGENT B3 ;  /* 0x0000000000037941 */ /* 0x000fea0003800200 */
.L_x_63:
[----:B------:R-:W-:-:S04]  /*3910*/  HFMA2 R35, -RZ, RZ, 0, 0 ;  /* 0x00000000ff237431 */ /* 0x000fc800000001ff */
[----:B0-----:R-:W-:Y:S05]  /*3920*/  RET.REL.NODEC R34 `(natr_many_series_one_param_f32) ;  /* 0xffffffc422b47950 */ /* 0x001fea0003c3ffff */
.L_x_74:
[----:B------:R-:W-:-:S00]  /*3930*/  BRA `(.L_x_74) ;  /* 0xfffffffc00fc7947 */ /* 0x000fc0000383ffff */
[----:B------:R-:W-:-:S00]  /*3940*/  NOP ;  /* 0x0000000000007918 */ /* 0x000fc00000000000 */
        /* <DEDUP_REMOVED lines=11> */
.L_x_231:


//--------------------- .text.natr_batch_warp_io_f32_with_inv --------------------------
	.section	.text.natr_batch_warp_io_f32_with_inv,"ax",@progbits
	.align	128
        .global         natr_batch_warp_io_f32_with_inv
        .type           natr_batch_warp_io_f32_with_inv,@function
        .size           natr_batch_warp_io_f32_with_inv,(.L_x_232 - natr_batch_warp_io_f32_with_inv)
        .other          natr_batch_warp_io_f32_with_inv,@"STO_CUDA_ENTRY STV_DEFAULT"
natr_batch_warp_io_f32_with_inv:
.text.natr_batch_warp_io_f32_with_inv:
[----:B------:R-:W-:Y:S08]  /*0000*/  LDC R1, c[0x0][0x37c] ;  /* 0x0000df00ff017b82 */ /* 0x000ff00000000800 */
[----:B------:R-:W0:Y:S02]  /*0010*/  LDC R0, c[0x0][0x360] ;  /* 0x0000d800ff007b82 */ /* 0x000e240000000800 */
[----:B0-----:R-:W-:-:S13]  /*0020*/  ISETP.NE.AND P0, PT, R0, 0x20, PT ;  /* 0x000000200000780c */ /* 0x001fda0003f05270 */
[----:B------:R-:W-:Y:S05]  /*0030*/  @P0 EXIT ;  /* 0x000000000000094d */ /* 0x000fea0003800000 */
[----:B------:R-:W0:Y:S01]  /*0040*/  S2R R6, SR_CTAID.X ;  /* 0x0000000000067919 */ /* 0x000e220000002500 */
[----:B------:R-:W0:Y:S02]  /*0050*/  LDCU UR4, c[0x0][0x3a0] ;  /* 0x00007400ff0477ac */ /* 0x000e240008000800 */
[----:B0-----:R-:W-:-:S13]  /*0060*/  ISETP.GE.AND P0, PT, R6, UR4, PT ;  /* 0x0000000406007c0c */ /* 0x001fda000bf06270 */
[----:B------:R-:W-:Y:S05]  /*0070*/  @P0 EXIT ;  /* 0x000000000000094d */ /* 0x000fea0003800000 */
[----:B------:R-:W0:Y:S01]  /*0080*/  LDC.64 R2, c[0x0][0x390] ;  /* 0x0000e400ff027b82 */ /* 0x000e220000000a00 */
[----:B------:R-:W1:Y:S01]  /*0090*/  LDCU.64 UR8, c[0x0][0x358] ;  /* 0x00006b00ff0877ac */ /* 0x000e620008000a00 */
[----:B0-----:R-:W-:-:S05]  /*00a0*/  IMAD.WIDE.U32 R2, R6, 0x4, R2 ;  /* 0x0000000406027825 */ /* 0x001fca00078e0002 */
[----:B-1----:R-:W2:Y:S02]  /*00b0*/  LDG.E.CONSTANT R0, desc[UR8][R2.64] ;  /* 0x0000000802007981 */ /* 0x002ea4000c1e9900 */
[----:B--2---:R-:W-:-:S13]  /*00c0*/  ISETP.GE.AND P0, PT, R0, 0x1, PT ;  /* 0x000000010000780c */ /* 0x004fda0003f06270 */
[----:B------:R-:W-:Y:S05]  /*00d0*/  @!P0 EXIT ;  /* 0x000000000000894d */ /* 0x000fea0003800000 */
[----:B------:R-:W0:Y:S01]  /*00e0*/  LDC.64 R2, c[0x0][0x398] ;  /* 0x0000e600ff027b82 */ /* 0x000e220000000a00 */
[----:B------:R-:W1:Y:S01]  /*00f0*/  S2R R4, SR_TID.X ;  /* 0x0000000000047919 */ /* 0x000e620000002100 */
[----:B0-----:R-:W-:-:S04]  /*0100*/  IADD3 R18, PT, PT, R0, R3, RZ ;  /* 0x0000000300127210 */ /* 0x001fc80007ffe0ff */
[----:B------:R-:W-:-:S04]  /*0110*/  ISETP.GT.AND P0, PT, R18, R2, PT ;  /* 0x000000021200720c */ /* 0x000fc80003f04270 */
[----:B------:R-:W-:Y:S02]  /*0120*/  ISETP.GE.OR P0, PT, R3, R2, P0 ;  /* 0x000000020300720c */ /* 0x000fe40000706670 */
[----:B-1----:R-:W-:-:S11]  /*0130*/  LOP3.LUT R3, R4, 0x1f, RZ, 0xc0, !PT ;  /* 0x0000001f04037812 */ /* 0x002fd600078ec0ff */
[----:B------:R-:W-:Y:S05]  /*0140*/  @P0 BRA `(.L_x_75) ;  /* 0x0000002800680947 */ /* 0x000fea0003800000 */
[----:B------:R-:W-:Y:S01]  /*0150*/  VIADD R4, R18, 0xffffffff ;  /* 0xffffffff12047836 */ /* 0x000fe20000000000 */
[----:B------:R-:W-:Y:S04]  /*0160*/  BSSY.RECONVERGENT B0, `(.L_x_76) ;  /* 0x0000043000007945 */ /* 0x000fe80003800200 */
[----:B------:R-:W-:-:S13]  /*0170*/  ISETP.GE.AND P0, PT, R3, R4, PT ;  /* 0x000000040300720c */ /* 0x000fda0003f06270 */
[----:B------:R-:W-:Y:S05]  /*0180*/  @P0 BRA `(.L_x_77) ;  /* 0x0000000400000947 */ /* 0x000fea0003800000 */
[----:B------:R-:W-:Y:S01]  /*0190*/  IADD3 R14, PT, PT, R18, -0x2, -R3 ;  /* 0xfffffffe120e7810 */ /* 0x000fe20007ffe803 */
[----:B------:R-:W-:Y:S01]  /*01a0*/  BSSY.RECONVERGENT B1, `(.L_x_78) ;  /* 0x000001d000017945 */ /* 0x000fe20003800200 */
[----:B------:R-:W-:Y:S02]  /*01b0*/  MOV R5, R3 ;  /* 0x0000000300057202 */ /* 0x000fe40000000f00 */
[C---:B------:R-:W-:Y:S02]  /*01c0*/  ISETP.GE.U32.AND P1, PT, R14.reuse, 0xe0, PT ;  /* 0x000000e00e00780c */ /* 0x040fe40003f26070 */
[----:B------:R-:W-:-:S04]  /*01d0*/  LEA.HI R12, R14, 0x1, RZ, 0x1b ;  /* 0x000000010e0c7811 */ /* 0x000fc800078fd8ff */
[----:B------:R-:W-:-:S04]  /*01e0*/  LOP3.LUT R15, R12, 0x7, RZ, 0xc0, !PT ;  /* 0x000000070c0f7812 */ /* 0x000fc800078ec0ff */
[----:B------:R-:W-:-:S03]  /*01f0*/  ISETP.NE.AND P0, PT, R15, RZ, PT ;  /* 0x000000ff0f00720c */ /* 0x000fc60003f05270 */
[----:B------:R-:W-:Y:S10]  /*0200*/  @!P1 BRA `(.L_x_79) ;  /* 0x0000000000589947 */ /* 0x000ff40003800000 */
[----:B------:R-:W0:Y:S01]  /*0210*/  LDC.64 R8, c[0x0][0x3a8] ;  /* 0x0000ea00ff087b82 */ /* 0x000e220000000a00 */
[----:B------:R-:W-:Y:S01]  /*0220*/  LOP3.LUT R4, R12, 0xffffff8, RZ, 0xc0, !PT ;  /* 0x0ffffff80c047812 */ /* 0x000fe200078ec0ff */
[----:B------:R-:W-:Y:S01]  /*0230*/  IMAD R7, R6, R2, R3 ;  /* 0x0000000206077224 */ /* 0x000fe200078e0203 */
[----:B------:R-:W-:-:S03]  /*0240*/  MOV R5, R3 ;  /* 0x0000000300057202 */ /* 0x000fc60000000f00 */
[----:B------:R-:W-:Y:S01]  /*0250*/  IMAD.MOV R4, RZ, RZ, -R4 ;  /* 0x000000ffff047224 */ /* 0x000fe200078e0a04 */
[----:B0-----:R-:W-:-:S05]  /*0260*/  IADD3 R8, P1, PT, R8, 0x200, RZ ;  /* 0x0000020008087810 */ /* 0x001fca0007f3e0ff */
[----:B------:R-:W-:-:S08]  /*0270*/  IMAD.X R9, RZ, RZ, R9, P1 ;  /* 0x000000ffff097224 */ /* 0x000fd000008e0609 */
.L_x_80:
[----:B0-----:R-:W-:Y:S01]  /*0280*/  MOV R13, 0x7fffffff ;  /* 0x7fffffff000d7802 */ /* 0x001fe20000000f00 */
[----:B------:R-:W-:Y:S01]  /*0290*/  IMAD.WIDE R10, R7, 0x4, R8 ;  /* 0x00000004070a7825 */ /* 0x000fe200078e0208 */
[----:B------:R-:W-:-:S03]  /*02a0*/  IADD3 R5, PT, PT, R5, 0x100, RZ ;  /* 0x0000010005057810 */ /* 0x000fc60007ffe0ff */
[----:B------:R-:W-:Y:S01]  /*02b0*/  VIADD R4, R4, 0x8 ;  /* 0x0000000804047836 */ /* 0x000fe20000000000 */
[----:B------:R0:W-:Y:S01]  /*02c0*/  STG.E desc[UR8][R10.64+-0x200], R13 ;  /* 0xfffe000d0a007986 */ /* 0x0001e2000c101908 */
[----:B------:R-:W-:-:S03]  /*02d0*/  VIADD R7, R7, 0x100 ;  /* 0x0000010007077836 */ /* 0x000fc60000000000 */
[----:B------:R0:W-:Y:S01]  /*02e0*/  STG.E desc[UR8][R10.64+-0x180], R13 ;  /* 0xfffe800d0a007986 */ /* 0x0001e2000c101908 */
[----:B------:R-:W-:-:S03]  /*02f0*/  ISETP.NE.AND P1, PT, R4, RZ, PT ;  /* 0x000000ff0400720c */ /* 0x000fc60003f25270 */
[----:B------:R0:W-:Y:S04]  /*0300*/  STG.E desc[UR8][R10.64+-0x100], R13 ;  /* 0xffff000d0a007986 */ /* 0x0001e8000c101908 */
[----:B------:R0:W-:Y:S04]  /*0310*/  STG.E desc[UR8][R10.64+-0x80], R13 ;  /* 0xffff800d0a007986 */ /* 0x0001e8000c101908 */
[----:B------:R0:W-:Y:S04]  /*0320*/  STG.E desc[UR8][R10.64], R13 ;  /* 0x0000000d0a007986 */ /* 0x0001e8000c101908 */
[----:B------:R0:W-:Y:S04]  /*0330*/  STG.E desc[UR8][R10.64+0x80], R13 ;  /* 0x0000800d0a007986 */ /* 0x0001e8000c101908 */
[----:B------:R0:W-:Y:S04]  /*0340*/  STG.E desc[UR8][R10.64+0x100], R13 ;  /* 0x0001000d0a007986 */ /* 0x0001e8000c101908 */
[----:B------:R0:W-:Y:S01]  /*0350*/  STG.E desc[UR8][R10.64+0x180], R13 ;  /* 0x0001800d0a007986 */ /* 0x0001e2000c101908 */
[----:B------:R-:W-:Y:S05]  /*0360*/  @P1 BRA `(.L_x_80) ;  /* 0xfffffffc00c41947 */ /* 0x000fea000383ffff */
.L_x_79:
[----:B------:R-:W-:Y:S05]  /*0370*/  BSYNC.RECONVERGENT B1 ;  /* 0x0000000000017941 */ /* 0x000fea0003800200 */
.L_x_78:
[----:B------:R-:W-:Y:S05]  /*0380*/  @!P0 BRA `(.L_x_77) ;  /* 0x0000000000808947 */ /* 0x000fea0003800000 */
[----:B------:R-:W-:Y:S01]  /*0390*/  ISETP.GE.U32.AND P0, PT, R15, 0x4, PT ;  /* 0x000000040f00780c */ /* 0x000fe20003f06070 */
[----:B------:R-:W-:Y:S01]  /*03a0*/  BSSY.RECONVERGENT B1, `(.L_x_81) ;  /* 0x000000d000017945 */ /* 0x000fe20003800200 */
[----:B------:R-:W-:-:S11]  /*03b0*/  LOP3.LUT P1, R12, R12, 0x3, RZ, 0xc0, !PT ;  /* 0x000000030c0c7812 */ /* 0x000fd6000782c0ff */
[----:B------:R-:W-:Y:S05]  /*03c0*/  @!P0 BRA `(.L_x_82) ;  /* 0x0000000000288947 */ /* 0x000fea0003800000 */
[----:B------:R-:W1:Y:S01]  /*03d0*/  LDC.64 R8, c[0x0][0x3a8] ;  /* 0x0000ea00ff087b82 */ /* 0x000e620000000a00 */
[----:B------:R-:W2:Y:S01]  /*03e0*/  LDCU UR4, c[0x0][0x398] ;  /* 0x00007300ff0477ac */ /* 0x000ea20008000800 */
[----:B0-----:R-:W-:Y:S01]  /*03f0*/  MOV R11, 0x7fffffff ;  /* 0x7fffffff000b7802 */ /* 0x001fe20000000f00 */
[----:B--2---:R-:W-:Y:S02]  /*0400*/  IMAD R7, R6, UR4, R5 ;  /* 0x0000000406077c24 */ /* 0x004fe4000f8e0205 */
[----:B------:R-:W-:Y:S02]  /*0410*/  VIADD R5, R5, 0x80 ;  /* 0x0000008005057836 */ /* 0x000fe40000000000 */
[----:B-1----:R-:W-:-:S05]  /*0420*/  IMAD.WIDE R8, R7, 0x4, R8 ;  /* 0x0000000407087825 */ /* 0x002fca00078e0208 */
[----:B------:R1:W-:Y:S04]  /*0430*/  STG.E desc[UR8][R8.64], R11 ;  /* 0x0000000b08007986 */ /* 0x0003e8000c101908 */
[----:B------:R1:W-:Y:S04]  /*0440*/  STG.E desc[UR8][R8.64+0x80], R11 ;  /* 0x0000800b08007986 */ /* 0x0003e8000c101908 */
[----:B------:R1:W-:Y:S04]  /*0450*/  STG.E desc[UR8][R8.64+0x100], R11 ;  /* 0x0001000b08007986 */ /* 0x0003e8000c101908 */
[----:B------:R1:W-:Y:S02]  /*0460*/  STG.E desc[UR8][R8.64+0x180], R11 ;  /* 0x0001800b08007986 */ /* 0x0003e4000c101908 */
.L_x_82:
[----:B------:R-:W-:Y:S05]  /*0470*/  BSYNC.RECONVERGENT B1 ;  /* 0x0000000000017941 */ /* 0x000fea0003800200 */
.L_x_81:
[----:B------:R-:W-:Y:S05]  /*0480*/  @!P1 BRA `(.L_x_77) ;  /* 0x0000000000409947 */ /* 0x000fea0003800000 */
[----:B------:R-:W-:Y:S02]  /*0490*/  ISETP.NE.AND P1, PT, R12, 0x1, PT ;  /* 0x000000010c00780c */ /* 0x000fe40003f25270 */
[----:B------:R-:W-:-:S11]  /*04a0*/  LOP3.LUT P0, RZ, R14, 0x20, RZ, 0xc0, !PT ;  /* 0x000000200eff7812 */ /* 0x000fd6000780c0ff */
[----:B------:R-:W2:Y:S08]  /*04b0*/  @P1 LDC R2, c[0x0][0x398] ;  /* 0x0000e600ff021b82 */ /* 0x000eb00000000800 */
[----:B------:R-:W3:Y:S08]  /*04c0*/  @!P0 LDC R4, c[0x0][0x398] ;  /* 0x0000e600ff048b82 */ /* 0x000ef00000000800 */
[----:B-1----:R-:W1:Y:S08]  /*04d0*/  @P1 LDC.64 R8, c[0x0][0x3a8] ;  /* 0x0000ea00ff081b82 */ /* 0x002e700000000a00 */
[----:B0-----:R-:W0:Y:S01]  /*04e0*/  @!P0 LDC.64 R10, c[0x0][0x3a8] ;  /* 0x0000ea00ff0a8b82 */ /* 0x001e220000000a00 */
[----:B--2---:R-:W-:Y:S01]  /*04f0*/  @P1 IMAD R7, R6, R2, R5 ;  /* 0x0000000206071224 */ /* 0x004fe200078e0205 */
[----:B------:R-:W-:-:S05]  /*0500*/  @P1 IADD3 R5, PT, PT, R5, 0x40, RZ ;  /* 0x0000004005051810 */ /* 0x000fca0007ffe0ff */
[----:B---3--:R-:W-:Y:S02]  /*0510*/  @!P0 IMAD R5, R6, R4, R5 ;  /* 0x0000000406058224 */ /* 0x008fe400078e0205 */
[----:B-1----:R-:W-:-:S04]  /*0520*/  @P1 IMAD.WIDE R8, R7, 0x4, R8 ;  /* 0x0000000407081825 */ /* 0x002fc800078e0208 */
[----:B------:R-:W-:Y:S02]  /*0530*/  @P1 IMAD.MOV.U32 R7, RZ, RZ, 0x7fffffff ;  /* 0x7fffffffff071424 */ /* 0x000fe400078e00ff */
[----:B0-----:R-:W-:Y:S01]  /*0540*/  @!P0 IMAD.WIDE R4, R5, 0x4, R10 ;  /* 0x0000000405048825 */ /* 0x001fe200078e020a */
[----:B------:R-:W-:Y:S02]  /*0550*/  @!P0 MOV R11, 0x7fffffff ;  /* 0x7fffffff000b8802 */ /* 0x000fe40000000f00 */
[----:B------:R2:W-:Y:S04]  /*0560*/  @P1 STG.E desc[UR8][R8.64], R7 ;  /* 0x0000000708001986 */ /* 0x0005e8000c101908 */
[----:B------:R2:W-:Y:S04]  /*0570*/  @P1 STG.E desc[UR8][R8.64+0x80], R7 ;  /* 0x0000800708001986 */ /* 0x0005e8000c101908 */
[----:B------:R2:W-:Y:S02]  /*0580*/  @!P0 STG.E desc[UR8][R4.64], R11 ;  /* 0x0000000b04008986 */ /* 0x0005e4000c101908 */
.L_x_77:
[----:B------:R-:W-:Y:S05]  /*0590*/  BSYNC.RECONVERGENT B0 ;  /* 0x0000000000007941 */ /* 0x000fea0003800200 */
.L_x_76:
[----:B------:R-:W-:Y:S01]  /*05a0*/  ISETP.GE.U32.AND P0, PT, R3, R0, PT ;  /* 0x000000000300720c */ /* 0x000fe20003f06070 */
[----:B------:R-:W-:Y:S01]  /*05b0*/  BSSY.RECONVERGENT B0, `(.L_x_83) ;  /* 0x00000d8000007945 */ /* 0x000fe20003800200 */
[----:B------:R-:W-:-:S11]  /*05c0*/  IMAD.MOV.U32 R21, RZ, RZ, RZ ;  /* 0x000000ffff157224 */ /* 0x000fd600078e00ff */
[----:B------:R-:W-:Y:S05]  /*05d0*/  @P0 BRA `(.L_x_84) ;  /* 0x0000000c00540947 */ /* 0x000fea0003800000 */
[-C--:B--2---:R-:W-:Y:S01]  /*05e0*/  LOP3.LUT R5, RZ, R3.reuse, RZ, 0x33, !PT ;  /* 0x00000003ff057212 */ /* 0x084fe200078e33ff */
[----:B------:R-:W-:Y:S01]  /*05f0*/  BSSY.RECONVERGENT B1, `(.L_x_85) ;  /* 0x0000069000017945 */ /* 0x000fe20003800200 */
[----:B------:R-:W-:Y:S01]  /*0600*/  IMAD.MOV.U32 R22, RZ, RZ, RZ ;  /* 0x000000ffff167224 */ /* 0x000fe200078e00ff */
[----:B0-----:R-:W-:Y:S01]  /*0610*/  MOV R10, R3 ;  /* 0x00000003000a7202 */ /* 0x001fe20000000f00 */
[----:B------:R-:W-:Y:S01]  /*0620*/  IMAD.MOV.U32 R21, RZ, RZ, RZ ;  /* 0x000000ffff157224 */ /* 0x000fe200078e00ff */
[----:B------:R-:W-:-:S04]  /*0630*/  IADD3 R5, PT, PT, R0, R5, RZ ;  /* 0x0000000500057210 */ /* 0x000fc80007ffe0ff */
[C---:B------:R-:W-:Y:S02]  /*0640*/  ISETP.GE.U32.AND P1, PT, R5.reuse, 0x1e0, PT ;  /* 0x000001e00500780c */ /* 0x040fe40003f26070 */
[----:B------:R-:W-:-:S04]  /*0650*/  LEA.HI R2, R5, 0x1, RZ, 0x1b ;  /* 0x0000000105027811 */ /* 0x000fc800078fd8ff */
[----:B------:R-:W-:-:S04]  /*0660*/  LOP3.LUT R26, R2, 0xf, RZ, 0xc0, !PT ;  /* 0x0000000f021a7812 */ /* 0x000fc800078ec0ff */
[----:B------:R-:W-:-:S03]  /*0670*/  ISETP.NE.AND P0, PT, R26, RZ, PT ;  /* 0x000000ff1a00720c */ /* 0x000fc60003f05270 */
[----:B------:R-:W-:Y:S10]  /*0680*/  @!P1 BRA `(.L_x_86) ;  /* 0x00000004007c9947 */ /* 0x000ff40003800000 */
[----:B------:R-:W0:Y:S01]  /*0690*/  LDC.64 R4, c[0x0][0x380] ;  /* 0x0000e000ff047b82 */ /* 0x000e220000000a00 */
[----:B------:R-:W2:Y:S01]  /*06a0*/  LDCU UR4, c[0x0][0x39c] ;  /* 0x00007380ff0477ac */ /* 0x000ea20008000800 */
[----:B-1----:R-:W-:Y:S01]  /*06b0*/  LOP3.LUT R11, R2, 0xffffff0, RZ, 0xc0, !PT ;  /* 0x0ffffff0020b7812 */ /* 0x002fe200078ec0ff */
[----:B------:R-:W-:Y:S01]  /*06c0*/  IMAD.MOV.U32 R22, RZ, RZ, RZ ;  /* 0x000000ffff167224 */ /* 0x000fe200078e00ff */
[----:B------:R-:W-:-:S03]  /*06d0*/  MOV R10, R3 ;  /* 0x00000003000a7202 */ /* 0x000fc60000000f00 */
[----:B------:R-:W-:Y:S01]  /*06e0*/  IMAD.MOV R11, RZ, RZ, -R11 ;  /* 0x000000ffff0b7224 */ /* 0x000fe200078e0a0b */
[----:B--2---:R-:W-:Y:S02]  /*06f0*/  IADD3 R7, PT, PT, R3, UR4, RZ ;  /* 0x0000000403077c10 */ /* 0x004fe4000fffe0ff */
[----:B0-----:R-:W-:-:S04]  /*0700*/  IADD3 R4, P1, PT, R4, 0x400, RZ ;  /* 0x0000040004047810 */ /* 0x001fc80007f3e0ff */
[----:B------:R-:W-:-:S09]  /*0710*/  IADD3.X R5, PT, PT, RZ, R5, RZ, P1, !PT ;  /* 0x00000005ff057210 */ /* 0x000fd20000ffe4ff */
.L_x_87:
[----:B------:R-:W-:-:S05]  /*0720*/  IMAD.WIDE R8, R7, 0x4, R4 ;  /* 0x0000000407087825 */ /* 0x000fca00078e0204 */
[----:B------:R-:W2:Y:S04]  /*0730*/  LDG.E.CONSTANT R25, desc[UR8][R8.64+-0x400] ;  /* 0xfffc000808197981 */ /* 0x000ea8000c1e9900 */
[----:B------:R-:W3:Y:S04]  /*0740*/  LDG.E.CONSTANT R24, desc[UR8][R8.64+-0x380] ;  /* 0xfffc800808187981 */ /* 0x000ee8000c1e9900 */
[----:B------:R-:W4:Y:S04]  /*0750*/  LDG.E.CONSTANT R23, desc[UR8][R8.64+-0x300] ;  /* 0xfffd000808177981 */ /* 0x000f28000c1e9900 */
[----:B------:R-:W5:Y:S04]  /*0760*/  LDG.E.CONSTANT R13, desc[UR8][R8.64+-0x280] ;  /* 0xfffd8008080d7981 */ /* 0x000f68000c1e9900 */
[----:B------:R-:W5:Y:S04]  /*0770*/  LDG.E.CONSTANT R12, desc[UR8][R8.64+-0x200] ;  /* 0xfffe0008080c7981 */ /* 0x000f68000c1e9900 */
[----:B------:R-:W5:Y:S04]  /*0780*/  LDG.E.CONSTANT R20, desc[UR8][R8.64+-0x180] ;  /* 0xfffe800808147981 */ /* 0x000f68000c1e9900 */
[----:B------:R-:W5:Y:S04]  /*0790*/  LDG.E.CONSTANT R19, desc[UR8][R8.64+-0x100] ;  /* 0xffff000808137981 */ /* 0x000f68000c1e9900 */
[----:B------:R-:W5:Y:S04]  /*07a0*/  LDG.E.CONSTANT R17, desc[UR8][R8.64+-0x80] ;  /* 0xffff800808117981 */ /* 0x000f68000c1e9900 */
[----:B------:R-:W5:Y:S04]  /*07b0*/  LDG.E.CONSTANT R16, desc[UR8][R8.64] ;  /* 0x0000000808107981 */ /* 0x000f68000c1e9900 */
[----:B------:R-:W5:Y:S04]  /*07c0*/  LDG.E.CONSTANT R15, desc[UR8][R8.64+0x80] ;  /* 0x00008008080f7981 */ /* 0x000f68000c1e9900 */
[----:B------:R-:W5:Y:S01]  /*07d0*/  LDG.E.CONSTANT R14, desc[UR8][R8.64+0x100] ;  /* 0x00010008080e7981 */ /* 0x000f62000c1e9900 */
[----:B--2---:R-:W-:-:S04]  /*07e0*/  FADD R28, R25, -R22 ;  /* 0x80000016191c7221 */ /* 0x004fc80000000000 */
[----:B------:R-:W-:-:S04]  /*07f0*/  FADD R22, R28, R21 ;  /* 0x000000151c167221 */ /* 0x000fc80000000000 */
[----:B------:R-:W-:-:S04]  /*0800*/  FADD R21, R22, -R21 ;  /* 0x8000001516157221 */ /* 0x000fc80000000000 */
[----:B------:R-:W-:Y:S02]  /*0810*/  FADD R25, -R28, R21 ;  /* 0x000000151c197221 */ /* 0x000fe40000000100 */
[----:B------:R-:W2:Y:S02]  /*0820*/  LDG.E.CONSTANT R21, desc[UR8][R8.64+0x180] ;  /* 0x0001800808157981 */ /* 0x000ea4000c1e9900 */
[----:B---3--:R-:W-:-:S04]  /*0830*/  FADD R27, -R25, R24 ;  /* 0x00000018191b7221 */ /* 0x008fc80000000100 */
[----:B------:R-:W-:-:S04]  /*0840*/  FADD R25, R22, R27 ;  /* 0x0000001b16197221 */ /* 0x000fc80000000000 */
[----:B------:R-:W-:-:S04]  /*0850*/  FADD R22, -R22, R25 ;  /* 0x0000001916167221 */ /* 0x000fc80000000100 */
[----:B------:R-:W-:Y:S02]  /*0860*/  FADD R24, -R27, R22 ;  /* 0x000000161b187221 */ /* 0x000fe40000000100 */
[----:B------:R-:W3:Y:S02]  /*0870*/  LDG.E.CONSTANT R22, desc[UR8][R8.64+0x200] ;  /* 0x0002000808167981 */ /* 0x000ee4000c1e9900 */
[----:B----4-:R-:W-:Y:S02]  /*0880*/  FADD R28, -R24, R23 ;  /* 0x00000017181c7221 */ /* 0x010fe40000000100 */
[----:B------:R-:W4:Y:S02]  /*0890*/  LDG.E.CONSTANT R23, desc[UR8][R8.64+0x280] ;  /* 0x0002800808177981 */ /* 0x000f24000c1e9900 */
[----:B------:R-:W-:-:S04]  /*08a0*/  FADD R24, R25, R28 ;  /* 0x0000001c19187221 */ /* 0x000fc80000000000 */
[----:B------:R-:W-:-:S04]  /*08b0*/  FADD R25, -R25, R24 ;  /* 0x0000001819197221 */ /* 0x000fc80000000100 */
[----:B------:R-:W-:-:S04]  /*08c0*/  FADD R28, -R28, R25 ;  /* 0x000000191c1c7221 */ /* 0x000fc80000000100 */
[----:B-----5:R-:W-:-:S04]  /*08d0*/  FADD R25, -R28, R13 ;  /* 0x0000000d1c197221 */ /* 0x020fc80000000100 */
[----:B------:R-:W-:-:S04]  /*08e0*/  FADD R13, R24, R25 ;  /* 0x00000019180d7221 */ /* 0x000fc80000000000 */
[----:B------:R-:W-:-:S04]  /*08f0*/  FADD R24, -R24, R13 ;  /* 0x0000000d18187221 */ /* 0x000fc80000000100 */
[----:B------:R-:W-:Y:S02]  /*0900*/  FADD R27, -R25, R24 ;  /* 0x00000018191b7221 */ /* 0x000fe40000000100 */
[----:B------:R-:W5:Y:S04]  /*0910*/  LDG.E.CONSTANT R24, desc[UR8][R8.64+0x300] ;  /* 0x0003000808187981 */ /* 0x000f68000c1e9900 */
[----:B------:R0:W5:Y:S01]  /*0920*/  LDG.E.CONSTANT R25, desc[UR8][R8.64+0x380] ;  /* 0x0003800808197981 */ /* 0x000162000c1e9900 */
[----:B------:R-:W-:-:S04]  /*0930*/  FADD R12, -R27, R12 ;  /* 0x0000000c1b0c7221 */ /* 0x000fc80000000100 */
[----:B------:R-:W-:-:S04]  /*0940*/  FADD R28, R13, R12 ;  /* 0x0000000c0d1c7221 */ /* 0x000fc80000000000 */
[----:B------:R-:W-:-:S04]  /*0950*/  FADD R13, -R13, R28 ;  /* 0x0000001c0d0d7221 */ /* 0x000fc80000000100 */
[----:B------:R-:W-:-:S04]  /*0960*/  FADD R13, -R12, R13 ;  /* 0x0000000d0c0d7221 */ /* 0x000fc80000000100 */
        /* <DEDUP_REMOVED lines=9> */
[----:B0-----:R-:W-:-:S04]  /*0a00*/  FADD R9, R12, R17 ;  /* 0x000000110c097221 */ /* 0x001fc80000000000 */
        /* <DEDUP_REMOVED lines=13> */
[----:B------:R-:W-:Y:S01]  /*0ae0*/  FADD R14, -R14, R9 ;  /* 0x000000090e0e7221 */ /* 0x000fe20000000100 */
[----:B------:R-:W-:-:S05]  /*0af0*/  VIADD R11, R11, 0x10 ;  /* 0x000000100b0b7836 */ /* 0x000fca0000000000 */
[----:B------:R-:W-:Y:S01]  /*0b00*/  ISETP.NE.AND P1, PT, R11, RZ, PT ;  /* 0x000000ff0b00720c */ /* 0x000fe20003f25270 */
[----:B------:R-:W-:Y:S01]  /*0b10*/  VIADD R7, R7, 0x200 ;  /* 0x0000020007077836 */ /* 0x000fe20000000000 */
[----:B------:R-:W-:Y:S01]  /*0b20*/  IADD3 R10, PT, PT, R10, 0x200, RZ ;  /* 0x000002000a0a7810 */ /* 0x000fe20007ffe0ff */
[----:B--2---:R-:W-:-:S04]  /*0b30*/  FADD R21, -R14, R21 ;  /* 0x000000150e157221 */ /* 0x004fc80000000100 */
[----:B------:R-:W-:-:S04]  /*0b40*/  FADD R9, R8, R21 ;  /* 0x0000001508097221 */ /* 0x000fc80000000000 */
[----:B------:R-:W-:-:S04]  /*0b50*/  FADD R8, -R8, R9 ;  /* 0x0000000908087221 */ /* 0x000fc80000000100 */
[----:B------:R-:W-:-:S04]  /*0b60*/  FADD R21, -R21, R8 ;  /* 0x0000000815157221 */ /* 0x000fc80000000100 */
[----:B---3--:R-:W-:-:S04]  /*0b70*/  FADD R22, -R21, R22 ;  /* 0x0000001615167221 */ /* 0x008fc80000000100 */
[----:B------:R-:W-:-:S04]  /*0b80*/  FADD R8, R9, R22 ;  /* 0x0000001609087221 */ /* 0x000fc80000000000 */
[----:B------:R-:W-:-:S04]  /*0b90*/  FADD R9, -R9, R8 ;  /* 0x0000000809097221 */ /* 0x000fc80000000100 */
[----:B------:R-:W-:-:S04]  /*0ba0*/  FADD R22, -R22, R9 ;  /* 0x0000000916167221 */ /* 0x000fc80000000100 */
[----:B----4-:R-:W-:-:S04]  /*0bb0*/  FADD R23, -R22, R23 ;  /* 0x0000001716177221 */ /* 0x010fc80000000100 */
[----:B------:R-:W-:-:S04]  /*0bc0*/  FADD R9, R8, R23 ;  /* 0x0000001708097221 */ /* 0x000fc80000000000 */
[----:B------:R-:W-:-:S04]  /*0bd0*/  FADD R8, -R8, R9 ;  /* 0x0000000908087221 */ /* 0x000fc80000000100 */
[----:B------:R-:W-:-:S04]  /*0be0*/  FADD R23, -R23, R8 ;  /* 0x0000000817177221 */ /* 0x000fc80000000100 */
[----:B-----5:R-:W-:-:S04]  /*0bf0*/  FADD R24, -R23, R24 ;  /* 0x0000001817187221 */ /* 0x020fc80000000100 */
[----:B------:R-:W-:-:S04]  /*0c00*/  FADD R8, R9, R24 ;  /* 0x0000001809087221 */ /* 0x000fc80000000000 */
[----:B------:R-:W-:-:S04]  /*0c10*/  FADD R9, -R9, R8 ;  /* 0x0000000809097221 */ /* 0x000fc80000000100 */
[----:B------:R-:W-:-:S04]  /*0c20*/  FADD R24, -R24, R9 ;  /* 0x0000000918187221 */ /* 0x000fc80000000100 */
[----:B------:R-:W-:-:S04]  /*0c30*/  FADD R25, -R24, R25 ;  /* 0x0000001918197221 */ /* 0x000fc80000000100 */
[----:B------:R-:W-:-:S04]  /*0c40*/  FADD R21, R8, R25 ;  /* 0x0000001908157221 */ /* 0x000fc80000000000 */
[----:B------:R-:W-:-:S04]  /*0c50*/  FADD R8, -R8, R21 ;  /* 0x0000001508087221 */ /* 0x000fc80000000100 */
[----:B------:R-:W-:Y:S01]  /*0c60*/  FADD R22, -R25, R8 ;  /* 0x0000000819167221 */ /* 0x000fe20000000100 */
[----:B------:R-:W-:Y:S06]  /*0c70*/  @P1 BRA `(.L_x_87) ;  /* 0xfffffff800a81947 */ /* 0x000fec000383ffff */
.L_x_86:
[----:B------:R-:W-:Y:S05]  /*0c80*/  BSYNC.RECONVERGENT B1 ;  /* 0x0000000000017941 */ /* 0x000fea0003800200 */
.L_x_85:
[----:B------:R-:W-:Y:S04]  /*0c90*/  BSSY.RECONVERGENT B1, `(.L_x_88) ;  /* 0x0000068000017945 */ /* 0x000fe80003800200 */
[----:B------:R-:W-:Y:S05]  /*0ca0*/  @!P0 BRA `(.L_x_89) ;  /* 0x0000000400988947 */ /* 0x000fea0003800000 */
[----:B------:R-:W-:Y:S01]  /*0cb0*/  ISETP.GE.U32.AND P0, PT, R26, 0x8, PT ;  /* 0x000000081a00780c */ /* 0x000fe20003f06070 */
[----:B------:R-:W-:Y:S01]  /*0cc0*/  BSSY.RECONVERGENT B2, `(.L_x_90) ;  /* 0x0000031000027945 */ /* 0x000fe20003800200 */
[----:B------:R-:W-:-:S04]  /*0cd0*/  LOP3.LUT R15, R2, 0x7, RZ, 0xc0, !PT ;  /* 0x00000007020f7812 */ /* 0x000fc800078ec0ff */
[----:B------:R-:W-:-:S07]  /*0ce0*/  ISETP.NE.AND P1, PT, R15, RZ, PT ;  /* 0x000000ff0f00720c */ /* 0x000fce0003f25270 */
[----:B------:R-:W-:Y:S06]  /*0cf0*/  @!P0 BRA `(.L_x_91) ;  /* 0x0000000000b48947 */ /* 0x000fec0003800000 */
[----:B------:R-:W0:Y:S01]  /*0d00*/  LDC.64 R4, c[0x0][0x380] ;  /* 0x0000e000ff047b82 */ /* 0x000e220000000a00 */
[----:B------:R-:W2:Y:S02]  /*0d10*/  LDCU UR4, c[0x0][0x39c] ;  /* 0x00007380ff0477ac */ /* 0x000ea40008000800 */
[----:B--2---:R-:W-:-:S05]  /*0d20*/  IADD3 R7, PT, PT, R10, UR4, RZ ;  /* 0x000000040a077c10 */ /* 0x004fca000fffe0ff */
[----:B0-----:R-:W-:-:S05]  /*0d30*/  IMAD.WIDE R4, R7, 0x4, R4 ;  /* 0x0000000407047825 */ /* 0x001fca00078e0204 */
[----:B------:R-:W2:Y:S04]  /*0d40*/  LDG.E.CONSTANT R13, desc[UR8][R4.64] ;  /* 0x00000008040d7981 */ /* 0x000ea8000c1e9900 */
[----:B------:R-:W3:Y:S04]  /*0d50*/  LDG.E.CONSTANT R16, desc[UR8][R4.64+0x80] ;  /* 0x0000800804107981 */ /* 0x000ee8000c1e9900 */
[----:B------:R-:W4:Y:S04]  /*0d60*/  LDG.E.CONSTANT R17, desc[UR8][R4.64+0x100] ;  /* 0x0001000804117981 */ /* 0x000f28000c1e9900 */
[----:B-1----:R-:W5:Y:S04]  /*0d70*/  LDG.E.CONSTANT R11, desc[UR8][R4.64+0x180] ;  /* 0x00018008040b7981 */ /* 0x002f68000c1e9900 */
[----:B------:R-:W5:Y:S04]  /*0d80*/  LDG.E.CONSTANT R9, desc[UR8][R4.64+0x200] ;  /* 0x0002000804097981 */ /* 0x000f68000c1e9900 */
[----:B------:R-:W5:Y:S04]  /*0d90*/  LDG.E.CONSTANT R8, desc[UR8][R4.64+0x280] ;  /* 0x0002800804087981 */ /* 0x000f68000c1e9900 */
[----:B------:R-:W5:Y:S04]  /*0da0*/  LDG.E.CONSTANT R7, desc[UR8][R4.64+0x300] ;  /* 0x0003000804077981 */ /* 0x000f68000c1e9900 */
[----:B------:R0:W5:Y:S01]  /*0db0*/  LDG.E.CONSTANT R12, desc[UR8][R4.64+0x380] ;  /* 0x00038008040c7981 */ /* 0x000162000c1e9900 */
[----:B------:R-:W-:-:S02]  /*0dc0*/  VIADD R10, R10, 0x100 ;  /* 0x000001000a0a7836 */ /* 0x000fc40000000000 */
        /* <DEDUP_REMOVED lines=31> */
[----:B------:R-:W-:-:S07]  /*0fc0*/  FADD R22, -R9, R8 ;  /* 0x0000000809167221 */ /* 0x000fce0000000100 */
.L_x_91:
[----:B------:R-:W-:Y:S05]  /*0fd0*/  BSYNC.RECONVERGENT B2 ;  /* 0x0000000000027941 */ /* 0x000fea0003800200 */
.L_x_90:
        /* <DEDUP_REMOVED lines=12> */
[----:B-1----:R-:W4:Y:S04]  /*10a0*/  LDG.E.CONSTANT R9, desc[UR8][R4.64+0x100] ;  /* 0x0001000804097981 */ /* 0x002f28000c1e9900 */
[----:B------:R-:W5:Y:S01]  /*10b0*/  LDG.E.CONSTANT R14, desc[UR8][R4.64+0x180] ;  /* 0x00018008040e7981 */ /* 0x000f62000c1e9900 */
        /* <DEDUP_REMOVED lines=16> */
[----:B------:R-:W-:-:S07]  /*11c0*/  FADD R22, -R7, R12 ;  /* 0x0000000c07167221 */ /* 0x000fce0000000100 */
.L_x_93:
[----:B------:R-:W-:Y:S05]  /*11d0*/  BSYNC.RECONVERGENT B2 ;  /* 0x0000000000027941 */ /* 0x000fea0003800200 */
.L_x_92:
[----:B------:R-:W-:Y:S05]  /*11e0*/  @!P1 BRA `(.L_x_89) ;  /* 0x0000000000489947 */ /* 0x000fea0003800000 */
[----:B------:R-:W0:Y:S01]  /*11f0*/  LDC.64 R4, c[0x0][0x380] ;  /* 0x0000e000ff047b82 */ /* 0x000e220000000a00 */
[----:B------:R-:W2:Y:S01]  /*1200*/  LDCU UR4, c[0x0][0x39c] ;  /* 0x00007380ff0477ac */ /* 0x000ea20008000800 */
[----:B------:R-:W-:Y:S01]  /*1210*/  BSSY.RECONVERGENT B2, `(.L_x_94) ;  /* 0x000000e000027945 */ /* 0x000fe20003800200 */
[----:B------:R-:W-:Y:S01]  /*1220*/  IADD3 R2, PT, PT, -R2, RZ, RZ ;  /* 0x000000ff02027210 */ /* 0x000fe20007ffe1ff */
[----:B--2---:R-:W-:-:S07]  /*1230*/  VIADD R7, R10, UR4 ;  /* 0x000000040a077c36 */ /* 0x004fce0008000000 */
.L_x_95:
[----:B01----:R-:W-:-:S06]  /*1240*/  IMAD.WIDE R8, R7, 0x4, R4 ;  /* 0x0000000407087825 */ /* 0x003fcc00078e0204 */
[----:B------:R-:W2:Y:S01]  /*1250*/  LDG.E.CONSTANT R9, desc[UR8][R8.64] ;  /* 0x0000000808097981 */ /* 0x000ea2000c1e9900 */
[----:B------:R-:W-:Y:S01]  /*1260*/  IADD3 R2, PT, PT, R2, 0x1, RZ ;  /* 0x0000000102027810 */ /* 0x000fe20007ffe0ff */
[----:B------:R-:W-:-:S03]  /*1270*/  VIADD R7, R7, 0x20 ;  /* 0x0000002007077836 */ /* 0x000fc60000000000 */
[----:B------:R-:W-:Y:S01]  /*1280*/  ISETP.NE.AND P0, PT, R2, RZ, PT ;  /* 0x000000ff0200720c */ /* 0x000fe20003f05270 */
[----:B--2---:R-:W-:-:S04]  /*1290*/  FADD R22, R9, -R22 ;  /* 0x8000001609167221 */ /* 0x004fc80000000000 */
[----:B------:R-:W-:-:S04]  /*12a0*/  FADD R10, R22, R21 ;  /* 0x00000015160a7221 */ /* 0x000fc80000000000 */
[----:B------:R-:W-:Y:S01]  /*12b0*/  FADD R11, R10, -R21 ;  /* 0x800000150a0b7221 */ /* 0x000fe20000000000 */
[----:B------:R-:W-:-:S03]  /*12c0*/  MOV R21, R10 ;  /* 0x0000000a00157202 */ /* 0x000fc60000000f00 */
[----:B------:R-:W-:Y:S01]  /*12d0*/  FADD R22, -R22, R11 ;  /* 0x0000000b16167221 */ /* 0x000fe20000000100 */
[----:B------:R-:W-:Y:S06]  /*12e0*/  @P0 BRA `(.L_x_95) ;  /* 0xfffffffc00d40947 */ /* 0x000fec000383ffff */
[----:B------:R-:W-:Y:S05]  /*12f0*/  BSYNC.RECONVERGENT B2 ;  /* 0x0000000000027941 */ /* 0x000fea0003800200 */
.L_x_94:
[----:B------:R-:W-:-:S07]  /*1300*/  IMAD.MOV.U32 R21, RZ, RZ, R10 ;  /* 0x000000ffff157224 */ /* 0x000fce00078e000a */
.L_x_89:
[----:B------:R-:W-:Y:S05]  /*1310*/  BSYNC.RECONVERGENT B1 ;  /* 0x0000000000017941 */ /* 0x000fea0003800200 */
.L_x_88:
[----:B------:R-:W-:-:S07]  /*1320*/  FADD R21, R21, R22 ;  /* 0x0000001615157221 */ /* 0x000fce0000000000 */
.L_x_84:
[----:B------:R-:W-:Y:S05]  /*1330*/  BSYNC.RECONVERGENT B0 ;  /* 0x0000000000007941 */ /* 0x000fea0003800200 */
.L_x_83:
[----:B------:R-:W3:Y:S02]  /*1340*/  SHFL.DOWN PT, R2, R21, 0x10, 0x1f ;  /* 0x0a001f0015027f89 */ /* 0x000ee400000e0000 */
[----:B---3--:R-:W-:-:S05]  /*1350*/  FADD R2, R2, R21 ;  /* 0x0000001502027221 */ /* 0x008fca0000000000 */
[----:B--2---:R-:W2:Y:S02]  /*1360*/  SHFL.DOWN PT, R5, R2, 0x8, 0x1f ;  /* 0x09001f0002057f89 */ /* 0x004ea400000e0000 */
[----:B--2---:R-:W-:Y:S02]  /*1370*/  FADD R7, R2, R5 ;  /* 0x0000000502077221 */ /* 0x004fe40000000000 */
[----:B------:R-:W2:Y:S03]  /*1380*/  I2F.F64.U32 R4, R0 ;  /* 0x0000000000047312 */ /* 0x000ea60000201800 */
[----:B-1----:R-:W1:Y:S05]  /*1390*/  SHFL.DOWN PT, R8, R7, 0x4, 0x1f ;  /* 0x08801f0007087f89 */ /* 0x002e6a00000e0000 */
[----:B--2---:R-:W2:Y:S01]  /*13a0*/  MUFU.RCP64H R9, R5 ;  /* 0x0000000500097308 */ /* 0x004ea20000001800 */
[----:B-1----:R-:W-:Y:S01]  /*13b0*/  FADD R12, R7, R8 ;  /* 0x00000008070c7221 */ /* 0x002fe20000000000 */
[----:B------:R-:W-:-:S04]  /*13c0*/  IADD3 R8, PT, PT, R5, 0x300402, RZ ;  /* 0x0030040205087810 */ /* 0x000fc80007ffe0ff */
[----:B0-----:R-:W0:Y:S01]  /*13d0*/  SHFL.DOWN PT, R13, R12, 0x2, 0x1f ;  /* 0x08401f000c0d7f89 */ /* 0x001e2200000e0000 */
[----:B------:R-:W-:Y:S01]  /*13e0*/  FSETP.GEU.AND P0, PT, |R8|, 5.8789094863358348022e-39, PT ;  /* 0x004004020800780b */ /* 0x000fe20003f0e200 */
[----:B--2---:R-:W-:-:S08]  /*13f0*/  DFMA R10, -R4, R8, 1 ;  /* 0x3ff00000040a742b */ /* 0x004fd00000000108 */
[----:B------:R-:W-:-:S08]  /*1400*/  DFMA R10, R10, R10, R10 ;  /* 0x0000000a0a0a722b */ /* 0x000fd0000000000a */
[----:B------:R-:W-:Y:S01]  /*1410*/  DFMA R10, R8, R10, R8 ;  /* 0x0000000a080a722b */ /* 0x000fe20000000008 */
[----:B0-----:R-:W-:-:S07]  /*1420*/  FADD R13, R12, R13 ;  /* 0x0000000d0c0d7221 */ /* 0x001fce0000000000 */
[----:B------:R-:W-:Y:S01]  /*1430*/  DFMA R16, -R4, R10, 1 ;  /* 0x3ff000000410742b */ /* 0x000fe2000000010a */
[----:B------:R-:W0:Y:S07]  /*1440*/  SHFL.DOWN PT, R2, R13, 0x1, 0x1f ;  /* 0x08201f000d027f89 */ /* 0x000e2e00000e0000 */
[----:B------:R-:W-:Y:S01]  /*1450*/  DFMA R16, R10, R16, R10 ;  /* 0x000000100a10722b */ /* 0x000fe2000000000a */
[----:B0-----:R-:W-:Y:S01]  /*1460*/  FADD R2, R13, R2 ;  /* 0x000000020d027221 */ /* 0x001fe20000000000 */
[----:B------:R-:W-:Y:S09]  /*1470*/  @P0 BRA `(.L_x_96) ;  /* 0x0000000000100947 */ /* 0x000ff20003800000 */
[----:B------:R-:W-:-:S05]  /*1480*/  LOP3.LUT R0, R5, 0x7fffffff, RZ, 0xc0, !PT ;  /* 0x7fffffff05007812 */ /* 0x000fca00078ec0ff */
[----:B------:R-:W-:Y:S01]  /*1490*/  VIADD R10, R0, 0xfff00000 ;  /* 0xfff00000000a7836 */ /* 0x000fe20000000000 */
[----:B------:R-:W-:-:S07]  /*14a0*/  MOV R0, 0x14c0 ;  /* 0x000014c000007802 */ /* 0x000fce0000000f00 */
[----:B------:R-:W-:Y:S05]  /*14b0*/  CALL.REL.NOINC `($__internal_2_$__cuda_sm20_dblrcp_rn_slowpath_v3) ;  /* 0x0000001800987944 */ /* 0x000fea0003c00000 */
.L_x_96:
[----:B------:R-:W0:Y:S01]  /*14c0*/  S2UR UR6, SR_CgaCtaId ;  /* 0x00000000000679c3 */ /* 0x000e220000008800 */
[----:B------:R1:W2:Y:S01]  /*14d0*/  F2F.F64.F32 R4, R2 ;  /* 0x0000000200047310 */ /* 0x0002a20000201800 */
[----:B------:R-:W3:Y:S01]  /*14e0*/  LDCU UR10, c[0x0][0x398] ;  /* 0x00007300ff0a77ac */ /* 0x000ee20008000800 */
[----:B------:R-:W-:Y:S02]  /*14f0*/  IADD3 R0, PT, PT, R18, R3, RZ ;  /* 0x0000000312007210 */ /* 0x000fe40007ffe0ff */
[----:B------:R-:W-:Y:S01]  /*1500*/  ISETP.NE.AND P0, PT, R3, RZ, PT ;  /* 0x000000ff0300720c */ /* 0x000fe20003f05270 */
[----:B------:R-:W-:Y:S01]  /*1510*/  UMOV UR4, 0x400 ;  /* 0x0000040000047882 */ /* 0x000fe20000000000 */
[----:B------:R-:W4:Y:S01]  /*1520*/  LDCU UR11, c[0x0][0x398] ;  /* 0x00007300ff0b77ac */ /* 0x000f220008000800 */
[----:B------:R-:W4:Y:S01]  /*1530*/  LDC.64 R14, c[0x0][0x3a8] ;  /* 0x0000ea00ff0e7b82 */ /* 0x000f220000000a00 */
[----:B-1----:R-:W-:Y:S01]  /*1540*/  VIADD R2, R0, 0xffffffff ;  /* 0xffffffff00027836 */ /* 0x002fe20000000000 */
[----:B------:R-:W-:-:S06]  /*1550*/  UIADD3 UR5, UPT, UPT, UR4, 0x80, URZ ;  /* 0x0000008004057890 */ /* 0x000fcc000fffe0ff */
[----:B------:R-:W1:Y:S01]  /*1560*/  LDC.64 R12, c[0x0][0x380] ;  /* 0x0000e000ff0c7b82 */ /* 0x000e620000000a00 */
[----:B--2---:R-:W-:Y:S01]  /*1570*/  DMUL R4, R4, R16 ;  /* 0x0000001004047228 */ /* 0x004fe20000000000 */
[----:B---3--:R-:W-:-:S06]  /*1580*/  IMAD R6, R6, UR10, R2 ;  /* 0x0000000a06067c24 */ /* 0x008fcc000f8e0202 */
[----:B------:R-:W2:Y:S01]  /*1590*/  LDC.64 R10, c[0x0][0x388] ;  /* 0x0000e200ff0a7b82 */ /* 0x000ea20000000a00 */
[----:B0-----:R-:W-:Y:S02]  /*15a0*/  ULEA UR7, UR6, UR4, 0x18 ;  /* 0x0000000406077291 */ /* 0x001fe4000f8ec0ff */
[----:B------:R-:W-:Y:S01]  /*15b0*/  UIADD3 UR4, UPT, UPT, UR4, 0x100, URZ ;  /* 0x0000010004047890 */ /* 0x000fe2000fffe0ff */
[----:B------:R-:W-:Y:S01]  /*15c0*/  FSEL R8, R4, RZ, !P0 ;  /* 0x000000ff04087208 */ /* 0x000fe20004000000 */
[----:B------:R-:W-:Y:S01]  /*15d0*/  ULEA UR5, UR6, UR5, 0x18 ;  /* 0x0000000506057291 */ /* 0x000fe2000f8ec0ff */
[----:B------:R-:W-:Y:S01]  /*15e0*/  FSEL R9, R5, RZ, !P0 ;  /* 0x000000ff05097208 */ /* 0x000fe20004000000 */
[----:B------:R-:W-:Y:S01]  /*15f0*/  ULEA UR4, UR6, UR4, 0x18 ;  /* 0x0000000406047291 */ /* 0x000fe2000f8ec0ff */
[----:B------:R-:W-:Y:S01]  /*1600*/  IADD3 R4, PT, PT, R18, 0xe, RZ ;  /* 0x0000000e12047810 */ /* 0x000fe20007ffe0ff */
[----:B------:R-:W-:Y:S01]  /*1610*/  IMAD.MOV.U32 R5, RZ, RZ, 0xf ;  /* 0x0000000fff057424 */ /* 0x000fe200078e00ff */
[----:B------:R-:W-:-:S02]  /*1620*/  LEA R7, R3, UR7, 0x2 ;  /* 0x0000000703077c11 */ /* 0x000fc4000f8e10ff */
[C---:B------:R-:W-:Y:S02]  /*1630*/  LEA R24, R3.reuse, UR5, 0x2 ;  /* 0x0000000503187c11 */ /* 0x040fe4000f8e10ff */
[----:B------:R-:W-:-:S07]  /*1640*/  LEA R25, R3, UR4, 0x3 ;  /* 0x0000000403197c11 */ /* 0x000fce000f8e18ff */
.L_x_102:
[----:B------:R-:W-:Y:S01]  /*1650*/  IADD3 R18, PT, PT, R0, -0x1, RZ ;  /* 0xffffffff00127810 */ /* 0x000fe20007ffe0ff */
[----:B01----:R-:W-:-:S03]  /*1660*/  IMAD.WIDE R20, R2, 0x4, R12 ;  /* 0x0000000402147825 */ /* 0x003fc600078e020c */
[----:B----4-:R-:W-:Y:S01]  /*1670*/  ISETP.GE.AND P1, PT, R18, UR11, PT ;  /* 0x0000000b12007c0c */ /* 0x010fe2000bf26270 */
[----:B--2---:R-:W-:-:S12]  /*1680*/  IMAD.WIDE R22, R2, 0x4, R10 ;  /* 0x0000000402167825 */ /* 0x004fd800078e020a */
[----:B------:R-:W2:Y:S04]  /*1690*/  @!P1 LDG.E.CONSTANT R20, desc[UR8][R20.64] ;  /* 0x0000000814149981 */ /* 0x000ea8000c1e9900 */
[----:B------:R-:W3:Y:S01]  /*16a0*/  @!P1 LDG.E.CONSTANT R23, desc[UR8][R22.64] ;  /* 0x0000000816179981 */ /* 0x000ee2000c1e9900 */
[----:B------:R-:W-:Y:S01]  /*16b0*/  VIADD R18, R4, 0xfffffff1 ;  /* 0xfffffff104127836 */ /* 0x000fe20000000000 */
[----:B------:R-:W-:Y:S04]  /*16c0*/  BSSY.RECONVERGENT B0, `(.L_x_97) ;  /* 0x000012c000007945 */ /* 0x000fe80003800200 */
[----:B------:R-:W-:Y:S01]  /*16d0*/  ISETP.GE.AND P0, PT, R18, UR11, PT ;  /* 0x0000000b12007c0c */ /* 0x000fe2000bf06270 */
[----:B------:R-:W-:-:S03]  /*16e0*/  IMAD.WIDE R18, R6, 0x4, R14 ;  /* 0x0000000406127825 */ /* 0x000fc600078e020e */
[----:B------:R-:W-:Y:S01]  /*16f0*/  ISETP.NE.OR P0, PT, R3, RZ, P0 ;  /* 0x000000ff0300720c */ /* 0x000fe20000705670 */
[----:B--2---:R0:W-:Y:S04]  /*1700*/  @!P1 STS [R7], R20 ;  /* 0x0000001407009388 */ /* 0x0041e80000000800 */
[----:B---3--:R0:W-:Y:S01]  /*1710*/  @!P1 STS [R24], R23 ;  /* 0x0000001718009388 */ /* 0x0081e20000000800 */
[----:B------:R-:W-:-:S07]  /*1720*/  NOP ;  /* 0x0000000000007918 */ /* 0x000fce0000000000 */
[----:B------:R-:W-:Y:S05]  /*1730*/  @P0 BRA `(.L_x_98) ;  /* 0x0000001000900947 */ /* 0x000fea0003800000 */
[----:B------:R-:W1:Y:S01]  /*1740*/  S2UR UR5, SR_CgaCtaId ;  /* 0x00000000000579c3 */ /* 0x000e620000008800 */
[----:B------:R-:W-:Y:S01]  /*1750*/  ISETP.NE.AND P0, PT, R5, 0xf, PT ;  /* 0x0000000f0500780c */ /* 0x000fe20003f05270 */
[----:B------:R-:W-:Y:S02]  /*1760*/  UMOV UR4, 0x400 ;  /* 0x0000040000047882 */ /* 0x000fe40000000000 */
[----:B-1----:R-:W-:-:S10]  /*1770*/  ULEA UR6, UR5, UR4, 0x18 ;  /* 0x0000000405067291 */ /* 0x002fd4000f8ec0ff */
[----:B------:R-:W-:Y:S05]  /*1780*/  @!P0 BRA `(.L_x_99) ;  /* 0x00000000001c8947 */ /* 0x000fea0003800000 */
[----:B------:R-:W1:Y:S01]  /*1790*/  S2UR UR5, SR_CgaCtaId ;  /* 0x00000000000579c3 */ /* 0x000e620000008800 */
[----:B------:R-:W-:Y:S02]  /*17a0*/  UMOV UR4, 0x400 ;  /* 0x0000040000047882 */ /* 0x000fe40000000000 */
[----:B-1----:R-:W-:-:S09]  /*17b0*/  ULEA UR4, UR5, UR4, 0x18 ;  /* 0x0000000405047291 */ /* 0x002fd2000f8ec0ff */
[----:B------:R-:W0:Y:S02]  /*17c0*/  LDS R22, [UR4] ;  /* 0x00000004ff167984 */ /* 0x000e240008000800 */
[----:B0-----:R-:W0:Y:S02]  /*17d0*/  F2F.F64.F32 R20, R22 ;  /* 0x0000001600147310 */ /* 0x001e240000201800 */
[----:B0-----:R-:W-:-:S08]  /*17e0*/  DADD R20, -R8, R20 ;  /* 0x0000000008147229 */ /* 0x001fd00000000114 */
[----:B------:R-:W-:-:S11]  /*17f0*/  DFMA R8, R20, R16, R8 ;  /* 0x000000101408722b */ /* 0x000fd60000000008 */
.L_x_99:
[----:B0-----:R-:W-:Y:S01]  /*1800*/  IADD3 R20, PT, PT, R4, -0xe, RZ ;  /* 0xfffffff204147810 */ /* 0x001fe20007ffe0ff */
[----:B------:R1:W-:Y:S03]  /*1810*/  STS.64 [UR6+0x100], R8 ;  /* 0x00010008ff007988 */ /* 0x0003e60008000a06 */
[----:B------:R-:W-:-:S13]  /*1820*/  ISETP.GE.AND P0, PT, R20, UR11, PT ;  /* 0x0000000b14007c0c */ /* 0x000fda000bf06270 */
[----:B-1----:R-:W-:Y:S05]  /*1830*/  @P0 BRA `(.L_x_98) ;  /* 0x0000001000500947 */ /* 0x002fea0003800000 */
[----:B------:R-:W-:-:S13]  /*1840*/  ISETP.NE.AND P0, PT, R5, 0xe, PT ;  /* 0x0000000e0500780c */ /* 0x000fda0003f05270 */
[----:B------:R-:W0:Y:S02]  /*1850*/  @P0 LDS R22, [UR6+0x4] ;  /* 0x00000406ff160984 */ /* 0x000e240008000800 */
[----:B0-----:R-:W0:Y:S02]  /*1860*/  @P0 F2F.F64.F32 R20, R22 ;  /* 0x0000001600140310 */ /* 0x001e240000201800 */
[----:B0-----:R-:W-:-:S08]  /*1870*/  @P0 DADD R20, -R8, R20 ;  /* 0x0000000008140229 */ /* 0x001fd00000000114 */
[----:B------:R-:W-:Y:S01]  /*1880*/  @P0 DFMA R8, R20, R16, R8 ;  /* 0x000000101408022b */ /* 0x000fe20000000008 */
[----:B------:R-:W-:-:S05]  /*1890*/  VIADD R20, R4, 0xfffffff3 ;  /* 0xfffffff304147836 */ /* 0x000fca0000000000 */
[----:B------:R-:W-:Y:S01]  /*18a0*/  ISETP.GE.AND P0, PT, R20, UR11, PT ;  /* 0x0000000b14007c0c */ /* 0x000fe2000bf06270 */
[----:B------:R1:W-:-:S12]  /*18b0*/  STS.64 [UR6+0x108], R8 ;  /* 0x00010808ff007988 */ /* 0x0003d80008000a06 */
[----:B-1----:R-:W-:Y:S05]  /*18c0*/  @P0 BRA `(.L_x_98) ;  /* 0x00000010002c0947 */ /* 0x002fea0003800000 */
[----:B------:R-:W-:-:S13]  /*18d0*/  ISETP.NE.AND P0, PT, R5, 0xd, PT ;  /* 0x0000000d0500780c */ /* 0x000fda0003f05270 */
[----:B------:R-:W0:Y:S02]  /*18e0*/  @P0 LDS R22, [UR6+0x8] ;  /* 0x00000806ff160984 */ /* 0x000e240008000800 */
[----:B0-----:R-:W0:Y:S02]  /*18f0*/  @P0 F2F.F64.F32 R20, R22 ;  /* 0x0000001600140310 */ /* 0x001e240000201800 */
[----:B0-----:R-:W-:-:S08]  /*1900*/  @P0 DADD R20, -R8, R20 ;  /* 0x0000000008140229 */ /* 0x001fd00000000114 */
[----:B------:R-:W-:Y:S01]  /*1910*/  @P0 DFMA R8, R20, R16, R8 ;  /* 0x000000101408022b */ /* 0x000fe20000000008 */
[----:B------:R-:W-:-:S04]  /*1920*/  IADD3 R20, PT, PT, R4, -0xc, RZ ;  /* 0xfffffff404147810 */ /* 0x000fc80007ffe0ff */
[----:B------:R-:W-:Y:S02]  /*1930*/  ISETP.GE.AND P0, PT, R20, UR11, PT ;  /* 0x0000000b14007c0c */ /* 0x000fe4000bf06270 */
[----:B------:R1:W-:Y:S11]  /*1940*/  STS.64 [UR6+0x110], R8 ;  /* 0x00011008ff007988 */ /* 0x0003f60008000a06 */
        /* <DEDUP_REMOVED lines=105> */
[----:B------:R-:W-:-:S06]  /*1fe0*/  ISETP.GE.AND P0, PT, R4, UR11, PT ;  /* 0x0000000b04007c0c */ /* 0x000fcc000bf06270 */
[----:B------:R1:W-:Y:S07]  /*1ff0*/  STS.64 [UR6+0x170], R8 ;  /* 0x00017008ff007988 */ /* 0x0003ee0008000a06 */
[----:B------:R-:W-:Y:S05]  /*2000*/  @P0 BRA `(.L_x_98) ;  /* 0x00000008005c0947 */ /* 0x000fea0003800000 */
[----:B------:R-:W-:-:S04]  /*2010*/  IADD3 R22, PT, PT, R5, 0x10, RZ ;  /* 0x0000001005167810 */ /* 0x000fc80007ffe0ff */
[----:B------:R-:W-:-:S13]  /*2020*/  ISETP.NE.AND P0, PT, R22, 0x10, PT ;  /* 0x000000101600780c */ /* 0x000fda0003f05270 */
[----:B------:R-:W0:Y:S02]  /*2030*/  @P0 LDS R23, [UR6+0x3c] ;  /* 0x00003c06ff170984 */ /* 0x000e240008000800 */
[----:B0-----:R-:W0:Y:S02]  /*2040*/  @P0 F2F.F64.F32 R20, R23 ;  /* 0x0000001700140310 */ /* 0x001e240000201800 */
[----:B0-----:R-:W-:-:S08]  /*2050*/  @P0 DADD R20, -R8, R20 ;  /* 0x0000000008140229 */ /* 0x001fd00000000114 */
[----:B-1----:R-:W-:Y:S01]  /*2060*/  @P0 DFMA R8, R20, R16, R8 ;  /* 0x000000101408022b */ /* 0x002fe20000000008 */
[----:B------:R-:W-:-:S05]  /*2070*/  VIADD R20, R4, 0x1 ;  /* 0x0000000104147836 */ /* 0x000fca0000000000 */
[----:B------:R-:W-:Y:S01]  /*2080*/  ISETP.GE.AND P0, PT, R20, UR11, PT ;  /* 0x0000000b14007c0c */ /* 0x000fe2000bf06270 */
[----:B------:R2:W-:-:S12]  /*2090*/  STS.64 [UR6+0x178], R8 ;  /* 0x00017808ff007988 */ /* 0x0005d80008000a06 */
[----:B--2---:R-:W-:Y:S05]  /*20a0*/  @P0 BRA `(.L_x_98) ;  /* 0x0000000800340947 */ /* 0x004fea0003800000 */
[----:B------:R-:W-:-:S13]  /*20b0*/  ISETP.NE.AND P0, PT, R5, -0x1, PT ;  /* 0xffffffff0500780c */ /* 0x000fda0003f05270 */
[----:B------:R-:W0:Y:S02]  /*20c0*/  @P0 LDS R23, [UR6+0x40] ;  /* 0x00004006ff170984 */ /* 0x000e240008000800 */
[----:B0-----:R-:W0:Y:S02]  /*20d0*/  @P0 F2F.F64.F32 R20, R23 ;  /* 0x0000001700140310 */ /* 0x001e240000201800 */
[----:B0-----:R-:W-:-:S08]  /*20e0*/  @P0 DADD R20, -R8, R20 ;  /* 0x0000000008140229 */ /* 0x001fd00000000114 */
[----:B------:R-:W-:Y:S01]  /*20f0*/  @P0 DFMA R8, R20, R16, R8 ;  /* 0x000000101408022b */ /* 0x000fe20000000008 */
[----:B------:R-:W-:-:S04]  /*2100*/  IADD3 R20, PT, PT, R4, 0x2, RZ ;  /* 0x0000000204147810 */ /* 0x000fc80007ffe0ff */
[----:B------:R-:W-:Y:S02]  /*2110*/  ISETP.GE.AND P0, PT, R20, UR11, PT ;  /* 0x0000000b14007c0c */ /* 0x000fe4000bf06270 */
[----:B------:R2:W-:Y:S11]  /*2120*/  STS.64 [UR6+0x180], R8 ;  /* 0x00018008ff007988 */ /* 0x0005f60008000a06 */
        /* <DEDUP_REMOVED lines=131> */
[----:B------:R-:W-:-:S07]  /*2960*/  @P0 DFMA R8, R20, R16, R8 ;  /* 0x000000101408022b */ /* 0x000fce0000000008 */
[----:B------:R2:W-:Y:S04]  /*2970*/  STS.64 [UR6+0x1f8], R8 ;  /* 0x0001f808ff007988 */ /* 0x0005e80008000a06 */
.L_x_98:
[----:B------:R-:W-:Y:S05]  /*2980*/  BSYNC.RECONVERGENT B0 ;  /* 0x0000000000007941 */ /* 0x000fea0003800200 */
.L_x_97:
[----:B------:R-:W-:Y:S01]  /*2990*/  NOP ;  /* 0x0000000000007918 */ /* 0x000fe20000000000 */
[----:B------:R-:W-:Y:S04]  /*29a0*/  BSSY.RECONVERGENT B0, `(.L_x_100) ;  /* 0x000000a000007945 */ /* 0x000fe80003800200 */
[----:B------:R-:W-:Y:S05]  /*29b0*/  @P1 BRA `(.L_x_101) ;  /* 0x0000000000201947 */ /* 0x000fea0003800000 */
[----:B------:R-:W3:Y:S02]  /*29c0*/  LDS R22, [R24] ;  /* 0x0000000018167984 */ /* 0x000ee40000000800 */
[----:B---3--:R-:W-:-:S13]  /*29d0*/  FSETP.NAN.AND P0, PT, R22, R22, PT ;  /* 0x000000161600720b */ /* 0x008fda0003f08000 */
[----:B0-----:R-:W0:Y:S01]  /*29e0*/  @!P0 LDS.64 R20, [R25] ;  /* 0x0000000019148984 */ /* 0x001e220000000a00 */
[----:B------:R-:W0:Y:S02]  /*29f0*/  @!P0 F2F.F64.F32 R22, R22 ;  /* 0x0000001600168310 */ /* 0x000e240000201800 */
[----:B0-----:R-:W-:Y:S01]  /*2a00*/  @!P0 DMUL R20, R20, R22 ;  /* 0x0000001614148228 */ /* 0x001fe20000000000 */
[----:B------:R-:W-:-:S06]  /*2a10*/  MOV R23, 0x7fffffff ;  /* 0x7fffffff00177802 */ /* 0x000fcc0000000f00 */
[----:B------:R-:W0:Y:S02]  /*2a20*/  @!P0 F2F.F32.F64 R23, R20 ;  /* 0x0000001400178310 */ /* 0x000e240000301000 */
[----:B0-----:R3:W-:Y:S02]  /*2a30*/  STG.E desc[UR8][R18.64], R23 ;  /* 0x0000001712007986 */ /* 0x0017e4000c101908 */
.L_x_101:
[----:B------:R-:W-:Y:S05]  /*2a40*/  BSYNC.RECONVERGENT B0 ;  /* 0x0000000000007941 */ /* 0x000fea0003800200 */
.L_x_100:
[----:B---3--:R-:W-:Y:S01]  /*2a50*/  IADD3 R18, PT, PT, R4, 0x11, RZ ;  /* 0x0000001104127810 */ /* 0x008fe20007ffe0ff */
[----:B------:R-:W-:-:S03]  /*2a60*/  NOP ;  /* 0x0000000000007918 */ /* 0x000fc60000000000 */
[----:B------:R-:W-:Y:S01]  /*2a70*/  ISETP.GE.AND P0, PT, R18, UR11, PT ;  /* 0x0000000b12007c0c */ /* 0x000fe2000bf06270 */
[----:B------:R-:W-:Y:S01]  /*2a80*/  VIADD R5, R5, 0x20 ;  /* 0x0000002005057836 */ /* 0x000fe20000000000 */
[----:B------:R-:W-:Y:S01]  /*2a90*/  IADD3 R4, PT, PT, R4, 0x20, RZ ;  /* 0x0000002004047810 */ /* 0x000fe20007ffe0ff */
[----:B------:R-:W-:Y:S01]  /*2aa0*/  VIADD R2, R2, 0x20 ;  /* 0x0000002002027836 */ /* 0x000fe20000000000 */
[----:B------:R-:W-:Y:S02]  /*2ab0*/  IADD3 R6, PT, PT, R6, 0x20, RZ ;  /* 0x0000002006067810 */ /* 0x000fe40007ffe0ff */
[----:B------:R-:W-:-:S07]  /*2ac0*/  IADD3 R0, PT, PT, R0, 0x20, RZ ;  /* 0x0000002000007810 */ /* 0x000fce0007ffe0ff */
[----:B------:R-:W-:Y:S05]  /*2ad0*/  @!P0 BRA `(.L_x_102) ;  /* 0xffffffe800dc8947 */ /* 0x000fea000383ffff */
[----:B------:R-:W-:Y:S05]  /*2ae0*/  EXIT ;  /* 0x000000000000794d */ /* 0x000fea0003800000 */
.L_x_75:
[----:B------:R-:W-:-:S13]  /*2af0*/  ISETP.GE.AND P0, PT, R3, R2, PT ;  /* 0x000000020300720c */ /* 0x000fda0003f06270 */
[----:B------:R-:W-:Y:S05]  /*2b00*/  @P0 EXIT ;  /* 0x000000000000094d */ /* 0x000fea0003800000 */
[----:B------:R-:W-:Y:S01]  /*2b10*/  LOP3.LUT R5, RZ, R3, RZ, 0x33, !PT ;  /* 0x00000003ff057212 */ /* 0x000fe200078e33ff */
[----:B------:R-:W-:Y:S03]  /*2b20*/  BSSY.RECONVERGENT B0, `(.L_x_103) ;  /* 0x000001c000007945 */ /* 0x000fe60003800200 */
[----:B------:R-:W-:-:S04]  /*2b30*/  IADD3 R10, PT, PT, R5, R2, RZ ;  /* 0x00000002050a7210 */ /* 0x000fc80007ffe0ff */
[C---:B------:R-:W-:Y:S02]  /*2b40*/  ISETP.GE.U32.AND P1, PT, R10.reuse, 0xe0, PT ;  /* 0x000000e00a00780c */ /* 0x040fe40003f26070 */
[----:B------:R-:W-:-:S04]  /*2b50*/  LEA.HI R11, R10, 0x1, RZ, 0x1b ;  /* 0x000000010a0b7811 */ /* 0x000fc800078fd8ff */
[----:B------:R-:W-:-:S04]  /*2b60*/  LOP3.LUT R12, R11, 0x7, RZ, 0xc0, !PT ;  /* 0x000000070b0c7812 */ /* 0x000fc800078ec0ff */
[----:B------:R-:W-:-:S03]  /*2b70*/  ISETP.NE.AND P0, PT, R12, RZ, PT ;  /* 0x000000ff0c00720c */ /* 0x000fc60003f05270 */
[----:B------:R-:W-:Y:S10]  /*2b80*/  @!P1 BRA `(.L_x_104) ;  /* 0x0000000000549947 */ /* 0x000ff40003800000 */
[----:B------:R-:W0:Y:S01]  /*2b90*/  LDC.64 R8, c[0x0][0x3a8] ;  /* 0x0000ea00ff087b82 */ /* 0x000e220000000a00 */
[----:B------:R-:W-:Y:S01]  /*2ba0*/  LOP3.LUT R0, R11, 0xffffff8, RZ, 0xc0, !PT ;  /* 0x0ffffff80b007812 */ /* 0x000fe200078ec0ff */
[----:B------:R-:W-:-:S04]  /*2bb0*/  IMAD R7, R6, R2, R3 ;  /* 0x0000000206077224 */ /* 0x000fc800078e0203 */
[----:B------:R-:W-:Y:S01]  /*2bc0*/  IMAD.MOV R0, RZ, RZ, -R0 ;  /* 0x000000ffff007224 */ /* 0x000fe200078e0a00 */
[----:B0-----:R-:W-:-:S04]  /*2bd0*/  IADD3 R8, P1, PT, R8, 0x200, RZ ;  /* 0x0000020008087810 */ /* 0x001fc80007f3e0ff */
[----:B------:R-:W-:-:S09]  /*2be0*/  IADD3.X R9, PT, PT, RZ, R9, RZ, P1, !PT ;  /* 0x00000009ff097210 */ /* 0x000fd20000ffe4ff */
.L_x_105:
[----:B0-----:R-:W-:Y:S01]  /*2bf0*/  MOV R13, 0x7fffffff ;  /* 0x7fffffff000d7802 */ /* 0x001fe20000000f00 */
[----:B------:R-:W-:Y:S01]  /*2c00*/  IMAD.WIDE R4, R7, 0x4, R8 ;  /* 0x0000000407047825 */ /* 0x000fe200078e0208 */
[----:B------:R-:W-:Y:S02]  /*2c10*/  IADD3 R3, PT, PT, R3, 0x100, RZ ;  /* 0x0000010003037810 */ /* 0x000fe40007ffe0ff */
[----:B------:R-:W-:Y:S01]  /*2c20*/  IADD3 R7, PT, PT, R7, 0x100, RZ ;  /* 0x0000010007077810 */ /* 0x000fe20007ffe0ff */
[----:B------:R-:W-:Y:S01]  /*2c30*/  VIADD R0, R0, 0x8 ;  /* 0x0000000800007836 */ /* 0x000fe20000000000 */
[----:B------:R0:W-:Y:S04]  /*2c40*/  STG.E desc[UR8][R4.64+-0x200], R13 ;  /* 0xfffe000d04007986 */ /* 0x0001e8000c101908 */
        /* <DEDUP_REMOVED lines=9> */
.L_x_104:
[----:B------:R-:W-:Y:S05]  /*2ce0*/  BSYNC.RECONVERGENT B0 ;  /* 0x0000000000007941 */ /* 0x000fea0003800200 */
.L_x_103:
[----:B------:R-:W-:Y:S05]  /*2cf0*/  @!P0 EXIT ;  /* 0x000000000000894d */ /* 0x000fea0003800000 */
[----:B------:R-:W-:Y:S01]  /*2d00*/  ISETP.GE.U32.AND P0, PT, R12, 0x4, PT ;  /* 0x000000040c00780c */ /* 0x000fe20003f06070 */
[----:B------:R-:W-:Y:S01]  /*2d10*/  BSSY.RECONVERGENT B0, `(.L_x_106) ;  /* 0x000000d000007945 */ /* 0x000fe20003800200 */
[----:B------:R-:W-:-:S11]  /*2d20*/  LOP3.LUT P1, R11, R11, 0x3, RZ, 0xc0, !PT ;  /* 0x000000030b0b7812 */ /* 0x000fd6000782c0ff */
[----:B------:R-:W-:Y:S05]  /*2d30*/  @!P0 BRA `(.L_x_107) ;  /* 0x0000000000288947 */ /* 0x000fea0003800000 */
[----:B0-----:R-:W0:Y:S01]  /*2d40*/  LDC.64 R4, c[0x0][0x3a8] ;  /* 0x0000ea00ff047b82 */ /* 0x001e220000000a00 */
[----:B------:R-:W1:Y:S01]  /*2d50*/  LDCU UR4, c[0x0][0x398] ;  /* 0x00007300ff0477ac */ /* 0x000e620008000800 */
[----:B------:R-:W-:Y:S02]  /*2d60*/  IMAD.MOV.U32 R9, RZ, RZ, 0x7fffffff ;  /* 0x7fffffffff097424 */ /* 0x000fe400078e00ff */
[----:B-1----:R-:W-:Y:S01]  /*2d70*/  IMAD R7, R6, UR4, R3 ;  /* 0x0000000406077c24 */ /* 0x002fe2000f8e0203 */
[----:B------:R-:W-:-:S03]  /*2d80*/  IADD3 R3, PT, PT, R3, 0x80, RZ ;  /* 0x0000008003037810 */ /* 0x000fc60007ffe0ff */
[----:B0-----:R-:W-:-:S05]  /*2d90*/  IMAD.WIDE R4, R7, 0x4, R4 ;  /* 0x0000000407047825 */ /* 0x001fca00078e0204 */
[----:B------:R1:W-:Y:S04]  /*2da0*/  STG.E desc[UR8][R4.64], R9 ;  /* 0x0000000904007986 */ /* 0x0003e8000c101908 */
[----:B------:R1:W-:Y:S04]  /*2db0*/  STG.E desc[UR8][R4.64+0x80], R9 ;  /* 0x0000800904007986 */ /* 0x0003e8000c101908 */
[----:B------:R1:W-:Y:S04]  /*2dc0*/  STG.E desc[UR8][R4.64+0x100], R9 ;  /* 0x0001000904007986 */ /* 0x0003e8000c101908 */
[----:B------:R1:W-:Y:S02]  /*2dd0*/  STG.E desc[UR8][R4.64+0x180], R9 ;  /* 0x0001800904007986 */ /* 0x0003e4000c101908 */
.L_x_107:
[----:B------:R-:W-:Y:S05]  /*2de0*/  BSYNC.RECONVERGENT B0 ;  /* 0x0000000000007941 */ /* 0x000fea0003800200 */
.L_x_106:
[----:B------:R-:W-:Y:S05]  /*2df0*/  @!P1 EXIT ;  /* 0x000000000000994d */ /* 0x000fea0003800000 */
[----:B------:R-:W-:Y:S02]  /*2e00*/  ISETP.NE.AND P1, PT, R11, 0x1, PT ;  /* 0x000000010b00780c */ /* 0x000fe40003f25270 */
[----:B------:R-:W-:-:S11]  /*2e10*/  LOP3.LUT P0, RZ, R10, 0x20, RZ, 0xc0, !PT ;  /* 0x000000200aff7812 */ /* 0x000fd6000780c0ff */
[----:B------:R-:W2:Y:S01]  /*2e20*/  @P1 LDC R0, c[0x0][0x398] ;  /* 0x0000e600ff001b82 */ /* 0x000ea20000000800 */
[----:B-1----:R-:W-:-:S07]  /*2e30*/  @P1 MOV R9, 0x7fffffff ;  /* 0x7fffffff00091802 */ /* 0x002fce0000000f00 */
[----:B0-----:R-:W0:Y:S01]  /*2e40*/  @P1 LDC.64 R4, c[0x0][0x3a8] ;  /* 0x0000ea00ff041b82 */ /* 0x001e220000000a00 */
[----:B--2---:R-:W-:-:S04]  /*2e50*/  @P1 IMAD R7, R6, R0, R3 ;  /* 0x0000000006071224 */ /* 0x004fc800078e0203 */
[----:B0-----:R-:W-:-:S05]  /*2e60*/  @P1 IMAD.WIDE R4, R7, 0x4, R4 ;  /* 0x0000000407041825 */ /* 0x001fca00078e0204 */
[----:B------:R0:W-:Y:S04]  /*2e70*/  @P1 STG.E desc[UR8][R4.64], R9 ;  /* 0x0000000904001986 */ /* 0x0001e8000c101908 */
[----:B------:R0:W-:Y:S01]  /*2e80*/  @P1 STG.E desc[UR8][R4.64+0x80], R9 ;  /* 0x0000800904001986 */ /* 0x0001e2000c101908 */
[----:B------:R-:W-:Y:S05]  /*2e90*/  @P0 EXIT ;  /* 0x000000000000094d */ /* 0x000fea0003800000 */
[----:B0-----:R-:W0:Y:S01]  /*2ea0*/  LDC.64 R4, c[0x0][0x3a8] ;  /* 0x0000ea00ff047b82 */ /* 0x001e220000000a00 */
[----:B------:R-:W1:Y:S01]  /*2eb0*/  LDCU UR4, c[0x0][0x398] ;  /* 0x00007300ff0477ac */ /* 0x000e620008000800 */
[----:B------:R-:W-:Y:S01]  /*2ec0*/  @P1 VIADD R3, R3, 0x40 ;  /* 0x0000004003031836 */ /* 0x000fe20000000000 */
[----:B------:R-:W-:-:S03]  /*2ed0*/  MOV R7, 0x7fffffff ;  /* 0x7fffffff00077802 */ /* 0x000fc60000000f00 */
[----:B-1----:R-:W-:-:S04]  /*2ee0*/  IMAD R3, R6, UR4, R3 ;  /* 0x0000000406037c24 */ /* 0x002fc8000f8e0203 */
[----:B0-----:R-:W-:-:S05]  /*2ef0*/  IMAD.WIDE R2, R3, 0x4, R4 ;  /* 0x0000000403027825 */ /* 0x001fca00078e0204 */
[----:B------:R-:W-:Y:S01]  /*2f00*/  STG.E desc[UR8][R2.64], R7 ;  /* 0x0000000702007986 */ /* 0x000fe2000c101908 */
[----:B------:R-:W-:Y:S05]  /*2f10*/  EXIT ;  /* 0x000000000000794d */ /* 0x000fea0003800000 */
        .weak           $__internal_2_$__cuda_sm20_dblrcp_rn_slowpath_v3
        .type           $__internal_2_$__cuda_sm20_dblrcp_rn_slowpath_v3,@function
        .size           $__internal_2_$__cuda_sm20_dblrcp_rn_slowpath_v3,(.L_x_232 - $__internal_2_$__cuda_sm20_dblrcp_rn_slowpath_v3)
$__internal_2_$__cuda_sm20_dblrcp_rn_slowpath_v3:
        /* <DEDUP_REMOVED lines=23> */
.L_x_110:
        /* <DEDUP_REMOVED lines=10> */
.L_x_108:
[----:B------:R-:W-:Y:S02]  /*3130*/  LOP3.LUT R9, R5, 0x80000, RZ, 0xfc, !PT ;  /* 0x0008000005097812 */ /* 0x000fe400078efcff */
[----:B------:R-:W-:-:S07]  /*3140*/  MOV R8, R4 ;  /* 0x0000000400087202 */ /* 0x000fce0000000f00 */
.L_x_109:
[----:B------:R-:W-:Y:S01]  /*3150*/  MOV R4, R0 ;  /* 0x0000000000047202 */ /* 0x000fe20000000f00 */
[----:B------:R-:W-:Y:S01]  /*3160*/  IMAD.MOV.U32 R17, RZ, RZ, R9 ;  /* 0x000000ffff117224 */ /* 0x000fe200078e0009 */
[----:B------:R-:W-:Y:S02]  /*3170*/  MOV R5, 0x0 ;  /* 0x0000000000057802 */ /* 0x000fe40000000f00 */
[----:B------:R-:W-:Y:S02]  /*3180*/  MOV R16, R8 ;  /* 0x0000000800107202 */ /* 0x000fe40000000f00 */
[----:B------:R-:W-:Y:S05]  /*3190*/  RET.REL.NODEC R4 `(natr_batch_warp_io_f32_with_inv) ;  /* 0xffffffcc04987950 */ /* 0x000fea0003c3ffff */
.L_x_111:
        /* <DEDUP_REMOVED lines=14> */
.L_x_232:


//--------------------- .text.natr_batch_warp_io_f32 --------------------------
	.section	.text.natr_batch_warp_io_f32,"ax",@progbits
	.align	128
        .global         natr_batch_warp_io_f32
        .type           natr_batch_warp_io_f32,@function
        .size           natr_batch_warp_io_f32,(.L_x_234 - natr_batch_warp_io_f32)
        .other          natr_batch_warp_io_f32,@"STO_CUDA_ENTRY STV_DEFAULT"
natr_batch_warp_io_f32:
.text.natr_batch_warp_io_f32:
        /* <DEDUP_REMOVED lines=10> */
[----:B0-----:R-:W-:-:S06]  /*00a0*/  IMAD.WIDE.U32 R8, R15, 0x4, R8 ;  /* 0x000000040f087825 */ /* 0x001fcc00078e0008 */
[----:B-1----:R-:W2:Y:S02]  /*00b0*/  LDG.E.CONSTANT R8, desc[UR8][R8.64] ;  /* 0x0000000808087981 */ /* 0x002ea4000c1e9900 */
[----:B--2---:R-:W-:-:S13]  /*00c0*/  ISETP.GE.AND P0, PT, R8, 0x1, PT ;  /* 0x000000010800780c */ /* 0x004fda0003f06270 */
[----:B------:R-:W-:Y:S05]  /*00d0*/  @!P0 EXIT ;  /* 0x000000000000894d */ /* 0x000fea0003800000 */
[----:B------:R-:W0:Y:S01]  /*00e0*/  LDC.64 R2, c[0x0][0x398] ;  /* 0x0000e600ff027b82 */ /* 0x000e220000000a00 */
[----:B------:R-:W1:Y:S01]  /*00f0*/  S2R R13, SR_TID.X ;  /* 0x00000000000d7919 */ /* 0x000e620000002100 */
[----:B0-----:R-:W-:-:S05]  /*0100*/  IMAD.IADD R0, R8, 0x1, R3 ;  /* 0x0000000108007824 */ /* 0x001fca00078e0203 */
        /* <DEDUP_REMOVED lines=18> */
[--C-:B------:R-:W-:Y:S02]  /*0230*/  IMAD R11, R15, R2, R13.reuse ;  /* 0x000000020f0b7224 */ /* 0x100fe400078e020d */
[----:B------:R-:W-:Y:S01]  /*0240*/  IMAD.MOV.U32 R9, RZ, RZ, R13 ;  /* 0x000000ffff097224 */ /* 0x000fe200078e000d */
[----:B------:R-:W-:Y:S02]  /*0250*/  IADD3 R10, PT, PT, -R4, RZ, RZ ;  /* 0x000000ff040a7210 */ /* 0x000fe40007ffe1ff */
[----:B0-----:R-:W-:-:S05]  /*0260*/  IADD3 R6, P0, PT, R6, 0x200, RZ ;  /* 0x0000020006067810 */ /* 0x001fca0007f1e0ff */
[----:B------:R-:W-:-:S08]  /*0270*/  IMAD.X R7, RZ, RZ, R7, P0 ;  /* 0x000000ffff077224 */ /* 0x000fd000000e0607 */
.L_x_117:
[----:B0-----:R-:W-:Y:S01]  /*0280*/  IMAD.MOV.U32 R17, RZ, RZ, 0x7fffffff ;  /* 0x7fffffffff117424 */ /* 0x001fe200078e00ff */
[----:B------:R-:W-:Y:S01]  /*0290*/  IADD3 R9, PT, PT, R9, 0x100, RZ ;  /* 0x0000010009097810 */ /* 0x000fe20007ffe0ff */
[----:B------:R-:W-:-:S04]  /*02a0*/  IMAD.WIDE R4, R11, 0x4, R6 ;  /* 0x000000040b047825 */ /* 0x000fc800078e0206 */
        /* <DEDUP_REMOVED lines=12> */
.L_x_116:
[----:B------:R-:W-:Y:S05]  /*0370*/  BSYNC.RECONVERGENT B1 ;  /* 0x0000000000017941 */ /* 0x000fea0003800200 */
.L_x_115:
[----:B------:R-:W-:Y:S05]  /*0380*/  @!P1 BRA `(.L_x_114) ;  /* 0x0000000000749947 */ /* 0x000fea0003800000 */
[----:B------:R-:W-:Y:S01]  /*0390*/  ISETP.GE.U32.AND P0, PT, R16, 0x4, PT ;  /* 0x000000041000780c */ /* 0x000fe20003f06070 */
[----:B------:R-:W-:Y:S01]  /*03a0*/  BSSY.RECONVERGENT B1, `(.L_x_118) ;  /* 0x000000c000017945 */ /* 0x000fe20003800200 */
[----:B------:R-:W-:-:S11]  /*03b0*/  LOP3.LUT P1, R12, R12, 0x3, RZ, 0xc0, !PT ;  /* 0x000000030c0c7812 */ /* 0x000fd6000782c0ff */
[----:B------:R-:W-:Y:S05]  /*03c0*/  @!P0 BRA `(.L_x_119) ;  /* 0x0000000000248947 */ /* 0x000fea0003800000 */
[----:B0-----:R-:W0:Y:S01]  /*03d0*/  LDC.64 R4, c[0x0][0x3a8] ;  /* 0x0000ea00ff047b82 */ /* 0x001e220000000a00 */
[----:B------:R-:W-:Y:S01]  /*03e0*/  IMAD R7, R15, R2, R9 ;  /* 0x000000020f077224 */ /* 0x000fe200078e0209 */
[----:B------:R-:W-:Y:S01]  /*03f0*/  IADD3 R9, PT, PT, R9, 0x80, RZ ;  /* 0x0000008009097810 */ /* 0x000fe20007ffe0ff */
[----:B------:R-:W-:Y:S02]  /*0400*/  IMAD.MOV.U32 R11, RZ, RZ, 0x7fffffff ;  /* 0x7fffffffff0b7424 */ /* 0x000fe400078e00ff */
[----:B0-----:R-:W-:-:S05]  /*0410*/  IMAD.WIDE R4, R7, 0x4, R4 ;  /* 0x0000000407047825 */ /* 0x001fca00078e0204 */
[----:B------:R1:W-:Y:S04]  /*0420*/  STG.E desc[UR8][R4.64], R11 ;  /* 0x0000000b04007986 */ /* 0x0003e8000c101908 */
[----:B------:R1:W-:Y:S04]  /*0430*/  STG.E desc[UR8][R4.64+0x80], R11 ;  /* 0x0000800b04007986 */ /* 0x0003e8000c101908 */
[----:B------:R1:W-:Y:S04]  /*0440*/  STG.E desc[UR8][R4.64+0x100], R11 ;  /* 0x0001000b04007986 */ /* 0x0003e8000c101908 */
[----:B------:R1:W-:Y:S02]  /*0450*/  STG.E desc[UR8][R4.64+0x180], R11 ;  /* 0x0001800b04007986 */ /* 0x0003e4000c101908 */
.L_x_119:
[----:B------:R-:W-:Y:S05]  /*0460*/  BSYNC.RECONVERGENT B1 ;  /* 0x0000000000017941 */ /* 0x000fea0003800200 */
.L_x_118:
[----:B------:R-:W-:Y:S05]  /*0470*/  @!P1 BRA `(.L_x_114) ;  /* 0x0000000000389947 */ /* 0x000fea0003800000 */
[----:B------:R-:W-:Y:S02]  /*0480*/  ISETP.NE.AND P1, PT, R12, 0x1, PT ;  /* 0x000000010c00780c */ /* 0x000fe40003f25270 */
[----:B------:R-:W-:-:S11]  /*0490*/  LOP3.LUT P0, RZ, R14, 0x20, RZ, 0xc0, !PT ;  /* 0x000000200eff7812 */ /* 0x000fd6000780c0ff */
[----:B01----:R-:W0:Y:S01]  /*04a0*/  @P1 LDC.64 R4, c[0x0][0x3a8] ;  /* 0x0000ea00ff041b82 */ /* 0x003e220000000a00 */
[-C--:B------:R-:W-:Y:S02]  /*04b0*/  @P1 IMAD R7, R15, R2.reuse, R9 ;  /* 0x000000020f071224 */ /* 0x080fe400078e0209 */
[----:B------:R-:W-:Y:S02]  /*04c0*/  @P1 VIADD R9, R9, 0x40 ;  /* 0x0000004009091836 */ /* 0x000fe40000000000 */
[----:B------:R-:W-:Y:S02]  /*04d0*/  @P1 IMAD.MOV.U32 R17, RZ, RZ, 0x7fffffff ;  /* 0x7fffffffff111424 */ /* 0x000fe400078e00ff */
[----:B------:R-:W-:Y:S01]  /*04e0*/  @!P0 IMAD R9, R15, R2, R9 ;  /* 0x000000020f098224 */ /* 0x000fe200078e0209 */
[----:B------:R-:W1:Y:S01]  /*04f0*/  @!P0 LDC.64 R10, c[0x0][0x3a8] ;  /* 0x0000ea00ff0a8b82 */ /* 0x000e620000000a00 */
[----:B0-----:R-:W-:-:S05]  /*0500*/  @P1 IMAD.WIDE R6, R7, 0x4, R4 ;  /* 0x0000000407061825 */ /* 0x001fca00078e0204 */
[----:B------:R2:W-:Y:S01]  /*0510*/  @P1 STG.E desc[UR8][R6.64], R17 ;  /* 0x0000001106001986 */ /* 0x0005e2000c101908 */
[----:B-1----:R-:W-:Y:S01]  /*0520*/  @!P0 IMAD.WIDE R4, R9, 0x4, R10 ;  /* 0x0000000409048825 */ /* 0x002fe200078e020a */
[----:B------:R-:W-:Y:S02]  /*0530*/  @!P0 MOV R9, 0x7fffffff ;  /* 0x7fffffff00098802 */ /* 0x000fe40000000f00 */
[----:B------:R2:W-:Y:S04]  /*0540*/  @P1 STG.E desc[UR8][R6.64+0x80], R17 ;  /* 0x0000801106001986 */ /* 0x0005e8000c101908 */
[----:B------:R2:W-:Y:S02]  /*0550*/  @!P0 STG.E desc[UR8][R4.64], R9 ;  /* 0x0000000904008986 */ /* 0x0005e4000c101908 */
.L_x_114:
[----:B------:R-:W-:Y:S05]  /*0560*/  BSYNC.RECONVERGENT B0 ;  /* 0x0000000000007941 */ /* 0x000fea0003800200 */
.L_x_113:
[----:B------:R-:W-:Y:S01]  /*0570*/  ISETP.GE.U32.AND P0, PT, R13, R8, PT ;  /* 0x000000080d00720c */ /* 0x000fe20003f06070 */
[----:B------:R-:W-:Y:S01]  /*0580*/  BSSY.RECONVERGENT B0, `(.L_x_120) ;  /* 0x00000d4000007945 */ /* 0x000fe20003800200 */
[----:B------:R-:W-:-:S11]  /*0590*/  IMAD.MOV.U32 R12, RZ, RZ, RZ ;  /* 0x000000ffff0c7224 */ /* 0x000fd600078e00ff */
[----:B------:R-:W-:Y:S05]  /*05a0*/  @P0 BRA `(.L_x_121) ;  /* 0x0000000c00440947 */ /* 0x000fea0003800000 */
[----:B012---:R-:W-:Y:S01]  /*05b0*/  LOP3.LUT R5, RZ, R13, RZ, 0x33, !PT ;  /* 0x0000000dff057212 */ /* 0x007fe200078e33ff */
[----:B------:R-:W-:Y:S01]  /*05c0*/  BSSY.RECONVERGENT B1, `(.L_x_122) ;  /* 0x0000068000017945 */ /* 0x000fe20003800200 */
[----:B------:R-:W-:Y:S02]  /*05d0*/  HFMA2 R9, -RZ, RZ, 0, 0 ;  /* 0x00000000ff097431 */ /* 0x000fe400000001ff */
[----:B------:R-:W-:Y:S02]  /*05e0*/  IMAD.MOV.U32 R2, RZ, RZ, R13 ;  /* 0x000000ffff027224 */ /* 0x000fe400078e000d */
[----:B------:R-:W-:Y:S02]  /*05f0*/  IMAD.IADD R5, R8, 0x1, R5 ;  /* 0x0000000108057824 */ /* 0x000fe400078e0205 */
[----:B------:R-:W-:-:S03]  /*0600*/  IMAD.MOV.U32 R12, RZ, RZ, RZ ;  /* 0x000000ffff0c7224 */ /* 0x000fc600078e00ff */
[C---:B------:R-:W-:Y:S02]  /*0610*/  ISETP.GE.U32.AND P0, PT, R5.reuse, 0x1e0, PT ;  /* 0x000001e00500780c */ /* 0x040fe40003f06070 */
[----:B------:R-:W-:-:S04]  /*0620*/  LEA.HI R10, R5, 0x1, RZ, 0x1b ;  /* 0x00000001050a7811 */ /* 0x000fc800078fd8ff */
[----:B------:R-:W-:-:S04]  /*0630*/  LOP3.LUT R26, R10, 0xf, RZ, 0xc0, !PT ;  /* 0x0000000f0a1a7812 */ /* 0x000fc800078ec0ff */
[----:B------:R-:W-:-:S03]  /*0640*/  ISETP.NE.AND P1, PT, R26, RZ, PT ;  /* 0x000000ff1a00720c */ /* 0x000fc60003f25270 */
[----:B------:R-:W-:Y:S10]  /*0650*/  @!P0 BRA `(.L_x_123) ;  /* 0x0000000400788947 */ /* 0x000ff40003800000 */
[----:B------:R-:W0:Y:S01]  /*0660*/  LDC.64 R4, c[0x0][0x380] ;  /* 0x0000e000ff047b82 */ /* 0x000e220000000a00 */
[----:B------:R-:W-:Y:S01]  /*0670*/  LOP3.LUT R14, R10, 0xffffff0, RZ, 0xc0, !PT ;  /* 0x0ffffff00a0e7812 */ /* 0x000fe200078ec0ff */
[----:B------:R-:W-:Y:S01]  /*0680*/  IMAD.MOV.U32 R9, RZ, RZ, RZ ;  /* 0x000000ffff097224 */ /* 0x000fe200078e00ff */
[----:B------:R-:W-:Y:S02]  /*0690*/  IADD3 R11, PT, PT, R13, R3, RZ ;  /* 0x000000030d0b7210 */ /* 0x000fe40007ffe0ff */
[----:B------:R-:W-:Y:S01]  /*06a0*/  MOV R2, R13 ;  /* 0x0000000d00027202 */ /* 0x000fe20000000f00 */
[----:B------:R-:W-:Y:S01]  /*06b0*/  IMAD.MOV R14, RZ, RZ, -R14 ;  /* 0x000000ffff0e7224 */ /* 0x000fe200078e0a0e */
[----:B0-----:R-:W-:-:S05]  /*06c0*/  IADD3 R4, P0, PT, R4, 0x400, RZ ;  /* 0x0000040004047810 */ /* 0x001fca0007f1e0ff */
[----:B------:R-:W-:-:S08]  /*06d0*/  IMAD.X R5, RZ, RZ, R5, P0 ;  /* 0x000000ffff057224 */ /* 0x000fd000000e0605 */
.L_x_124:
        /* <DEDUP_REMOVED lines=21> */
[----:B----4-:R-:W-:-:S04]  /*0830*/  FADD R23, -R23, R28 ;  /* 0x0000001c17177221 */ /* 0x010fc80000000100 */
[----:B------:R-:W-:-:S04]  /*0840*/  FADD R25, R24, R23 ;  /* 0x0000001718197221 */ /* 0x000fc80000000000 */
[----:B------:R-:W-:-:S04]  /*0850*/  FADD R24, -R24, R25 ;  /* 0x0000001918187221 */ /* 0x000fc80000000100 */
[----:B------:R-:W-:Y:S02]  /*0860*/  FADD R27, -R23, R24 ;  /* 0x00000018171b7221 */ /* 0x000fe40000000100 */
[----:B------:R-:W4:Y:S02]  /*0870*/  LDG.E.CONSTANT R23, desc[UR8][R6.64+0x200] ;  /* 0x0002000806177981 */ /* 0x000f24000c1e9900 */
[----:B-----5:R-:W-:-:S04]  /*0880*/  FADD R22, -R27, R22 ;  /* 0x000000161b167221 */ /* 0x020fc80000000100 */
[----:B------:R-:W-:-:S04]  /*0890*/  FADD R24, R25, R22 ;  /* 0x0000001619187221 */ /* 0x000fc80000000000 */
[----:B------:R-:W-:-:S04]  /*08a0*/  FADD R25, -R25, R24 ;  /* 0x0000001819197221 */ /* 0x000fc80000000100 */
[----:B------:R-:W-:Y:S02]  /*08b0*/  FADD R28, -R22, R25 ;  /* 0x00000019161c7221 */ /* 0x000fe40000000100 */
[----:B------:R-:W5:Y:S02]  /*08c0*/  LDG.E.CONSTANT R22, desc[UR8][R6.64+0x280] ;  /* 0x0002800806167981 */ /* 0x000f64000c1e9900 */
[----:B------:R-:W-:-:S04]  /*08d0*/  FADD R21, -R28, R21 ;  /* 0x000000151c157221 */ /* 0x000fc80000000100 */
[----:B------:R-:W-:-:S04]  /*08e0*/  FADD R25, R24, R21 ;  /* 0x0000001518197221 */ /* 0x000fc80000000000 */
[----:B------:R-:W-:-:S04]  /*08f0*/  FADD R24, -R24, R25 ;  /* 0x0000001918187221 */ /* 0x000fc80000000100 */
[----:B------:R-:W-:Y:S02]  /*0900*/  FADD R27, -R21, R24 ;  /* 0x00000018151b7221 */ /* 0x000fe40000000100 */
[----:B------:R-:W5:Y:S04]  /*0910*/  LDG.E.CONSTANT R21, desc[UR8][R6.64+0x300] ;  /* 0x0003000806157981 */ /* 0x000f68000c1e9900 */
[----:B------:R0:W5:Y:S01]  /*0920*/  LDG.E.CONSTANT R24, desc[UR8][R6.64+0x380] ;  /* 0x0003800806187981 */ /* 0x000162000c1e9900 */
[----:B------:R-:W-:Y:S01]  /*0930*/  FADD R16, -R27, R16 ;  /* 0x000000101b107221 */ /* 0x000fe20000000100 */
[----:B------:R-:W-:Y:S01]  /*0940*/  IADD3 R14, PT, PT, R14, 0x10, RZ ;  /* 0x000000100e0e7810 */ /* 0x000fe20007ffe0ff */
[----:B------:R-:W-:Y:S01]  /*0950*/  VIADD R2, R2, 0x200 ;  /* 0x0000020002027836 */ /* 0x000fe20000000000 */
[----:B------:R-:W-:Y:S01]  /*0960*/  IADD3 R11, PT, PT, R11, 0x200, RZ ;  /* 0x000002000b0b7810 */ /* 0x000fe20007ffe0ff */
[----:B------:R-:W-:Y:S01]  /*0970*/  FADD R28, R25, R16 ;  /* 0x00000010191c7221 */ /* 0x000fe20000000000 */
[----:B------:R-:W-:-:S03]  /*0980*/  ISETP.NE.AND P0, PT, R14, RZ, PT ;  /* 0x000000ff0e00720c */ /* 0x000fc60003f05270 */
        /* <DEDUP_REMOVED lines=43> */
.L_x_123:
[----:B------:R-:W-:Y:S05]  /*0c40*/  BSYNC.RECONVERGENT B1 ;  /* 0x0000000000017941 */ /* 0x000fea0003800200 */
.L_x_122:
        /* <DEDUP_REMOVED lines=8> */
[----:B------:R-:W-:-:S04]  /*0cd0*/  IMAD.IADD R5, R2, 0x1, R3 ;  /* 0x0000000102057824 */ /* 0x000fc800078e0203 */
[----:B0-----:R-:W-:-:S05]  /*0ce0*/  IMAD.WIDE R16, R5, 0x4, R16 ;  /* 0x0000000405107825 */ /* 0x001fca00078e0210 */
[----:B------:R-:W2:Y:S04]  /*0cf0*/  LDG.E.CONSTANT R14, desc[UR8][R16.64] ;  /* 0x00000008100e7981 */ /* 0x000ea8000c1e9900 */
[----:B------:R-:W3:Y:S04]  /*0d00*/  LDG.E.CONSTANT R11, desc[UR8][R16.64+0x80] ;  /* 0x00008008100b7981 */ /* 0x000ee8000c1e9900 */
[----:B------:R-:W4:Y:S04]  /*0d10*/  LDG.E.CONSTANT R18, desc[UR8][R16.64+0x100] ;  /* 0x0001000810127981 */ /* 0x000f28000c1e9900 */
[----:B------:R-:W5:Y:S04]  /*0d20*/  LDG.E.CONSTANT R19, desc[UR8][R16.64+0x180] ;  /* 0x0001800810137981 */ /* 0x000f68000c1e9900 */
[----:B------:R-:W5:Y:S04]  /*0d30*/  LDG.E.CONSTANT R22, desc[UR8][R16.64+0x200] ;  /* 0x0002000810167981 */ /* 0x000f68000c1e9900 */
[----:B------:R-:W5:Y:S04]  /*0d40*/  LDG.E.CONSTANT R5, desc[UR8][R16.64+0x280] ;  /* 0x0002800810057981 */ /* 0x000f68000c1e9900 */
[----:B------:R-:W5:Y:S04]  /*0d50*/  LDG.E.CONSTANT R4, desc[UR8][R16.64+0x300] ;  /* 0x0003000810047981 */ /* 0x000f68000c1e9900 */
[----:B------:R-:W5:Y:S01]  /*0d60*/  LDG.E.CONSTANT R6, desc[UR8][R16.64+0x380] ;  /* 0x0003800810067981 */ /* 0x000f62000c1e9900 */
        /* <DEDUP_REMOVED lines=33> */
.L_x_128:
[----:B------:R-:W-:Y:S05]  /*0f80*/  BSYNC.RECONVERGENT B2 ;  /* 0x0000000000027941 */ /* 0x000fea0003800200 */
.L_x_127:
        /* <DEDUP_REMOVED lines=30> */
.L_x_130:
[----:B------:R-:W-:Y:S05]  /*1170*/  BSYNC.RECONVERGENT B2 ;  /* 0x0000000000027941 */ /* 0x000fea0003800200 */
.L_x_129:
[----:B------:R-:W-:Y:S05]  /*1180*/  @!P1 BRA `(.L_x_126) ;  /* 0x0000000000449947 */ /* 0x000fea0003800000 */
[----:B------:R-:W0:Y:S01]  /*1190*/  LDC.64 R4, c[0x0][0x380] ;  /* 0x0000e000ff047b82 */ /* 0x000e220000000a00 */
[----:B------:R-:W-:Y:S01]  /*11a0*/  BSSY.RECONVERGENT B2, `(.L_x_131) ;  /* 0x000000e000027945 */ /* 0x000fe20003800200 */
[----:B------:R-:W-:Y:S01]  /*11b0*/  IMAD.IADD R7, R2, 0x1, R3 ;  /* 0x0000000102077824 */ /* 0x000fe200078e0203 */
[----:B------:R-:W-:-:S07]  /*11c0*/  IADD3 R6, PT, PT, -R6, RZ, RZ ;  /* 0x000000ff06067210 */ /* 0x000fce0007ffe1ff */
.L_x_132:
[----:B0-----:R-:W-:-:S06]  /*11d0*/  IMAD.WIDE R2, R7, 0x4, R4 ;  /* 0x0000000407027825 */ /* 0x001fcc00078e0204 */
[----:B------:R-:W2:Y:S01]  /*11e0*/  LDG.E.CONSTANT R2, desc[UR8][R2.64] ;  /* 0x0000000802027981 */ /* 0x000ea2000c1e9900 */
[----:B------:R-:W-:Y:S01]  /*11f0*/  VIADD R6, R6, 0x1 ;  /* 0x0000000106067836 */ /* 0x000fe20000000000 */
[----:B------:R-:W-:-:S04]  /*1200*/  IADD3 R7, PT, PT, R7, 0x20, RZ ;  /* 0x0000002007077810 */ /* 0x000fc80007ffe0ff */
[----:B------:R-:W-:Y:S01]  /*1210*/  ISETP.NE.AND P0, PT, R6, RZ, PT ;  /* 0x000000ff0600720c */ /* 0x000fe20003f05270 */
[----:B--2---:R-:W-:-:S04]  /*1220*/  FADD R9, R2, -R9 ;  /* 0x8000000902097221 */ /* 0x004fc80000000000 */
[----:B------:R-:W-:-:S04]  /*1230*/  FADD R11, R9, R12 ;  /* 0x0000000c090b7221 */ /* 0x000fc80000000000 */
[----:B------:R-:W-:Y:S01]  /*1240*/  FADD R10, R11, -R12 ;  /* 0x8000000c0b0a7221 */ /* 0x000fe20000000000 */
[----:B------:R-:W-:-:S03]  /*1250*/  IMAD.MOV.U32 R12, RZ, RZ, R11 ;  /* 0x000000ffff0c7224 */ /* 0x000fc600078e000b */
[----:B------:R-:W-:Y:S01]  /*1260*/  FADD R9, -R9, R10 ;  /* 0x0000000a09097221 */ /* 0x000fe20000000100 */
[----:B------:R-:W-:Y:S06]  /*1270*/  @P0 BRA `(.L_x_132) ;  /* 0xfffffffc00d40947 */ /* 0x000fec000383ffff */
[----:B------:R-:W-:Y:S05]  /*1280*/  BSYNC.RECONVERGENT B2 ;  /* 0x0000000000027941 */ /* 0x000fea0003800200 */
.L_x_131:
[----:B------:R-:W-:-:S07]  /*1290*/  MOV R12, R11 ;  /* 0x0000000b000c7202 */ /* 0x000fce0000000f00 */
.L_x_126:
[----:B------:R-:W-:Y:S05]  /*12a0*/  BSYNC.RECONVERGENT B1 ;  /* 0x0000000000017941 */ /* 0x000fea0003800200 */
.L_x_125:
[----:B------:R-:W-:-:S07]  /*12b0*/  FADD R12, R12, R9 ;  /* 0x000000090c0c7221 */ /* 0x000fce0000000000 */
.L_x_121:
[----:B------:R-:W-:Y:S05]  /*12c0*/  BSYNC.RECONVERGENT B0 ;  /* 0x0000000000007941 */ /* 0x000fea0003800200 */
.L_x_120:
[----:B------:R-:W3:Y:S01]  /*12d0*/  SHFL.DOWN PT, R3, R12, 0x10, 0x1f ;  /* 0x0a001f000c037f89 */ /* 0x000ee200000e0000 */
[----:B--2---:R-:W2:Y:S01]  /*12e0*/  I2F.F64.U32 R8, R8 ;  /* 0x0000000800087312 */ /* 0x004ea20000201800 */
[----:B---3--:R-:W-:-:S05]  /*12f0*/  FADD R6, R3, R12 ;  /* 0x0000000c03067221 */ /* 0x008fca0000000000 */
[----:B------:R-:W3:Y:S02]  /*1300*/  SHFL.DOWN PT, R3, R6, 0x8, 0x1f ;  /* 0x09001f0006037f89 */ /* 0x000ee400000e0000 */
[----:B---3--:R-:W-:Y:S02]  /*1310*/  FADD R7, R6, R3 ;  /* 0x0000000306077221 */ /* 0x008fe40000000000 */
[----:B--2---:R-:W0:Y:S03]  /*1320*/  MUFU.RCP64H R3, R9 ;  /* 0x0000000900037308 */ /* 0x004e260000001800 */
[----:B------:R-:W2:Y:S02]  /*1330*/  SHFL.DOWN PT, R2, R7, 0x4, 0x1f ;  /* 0x08801f0007027f89 */ /* 0x000ea400000e0000 */
[----:B--2---:R-:W-:Y:S01]  /*1340*/  FADD R14, R7, R2 ;  /* 0x00000002070e7221 */ /* 0x004fe20000000000 */
[----:B------:R-:W-:-:S04]  /*1350*/  VIADD R2, R9, 0x300402 ;  /* 0x0030040209027836 */ /* 0x000fc80000000000 */
[----:B-1----:R-:W1:Y:S01]  /*1360*/  SHFL.DOWN PT, R11, R14, 0x2, 0x1f ;  /* 0x08401f000e0b7f89 */ /* 0x002e6200000e0000 */
[----:B------:R-:W-:Y:S01]  /*1370*/  FSETP.GEU.AND P0, PT, |R2|, 5.8789094863358348022e-39, PT ;  /* 0x004004020200780b */ /* 0x000fe20003f0e200 */
[----:B0-----:R-:W-:-:S08]  /*1380*/  DFMA R4, -R8, R2, 1 ;  /* 0x3ff000000804742b */ /* 0x001fd00000000102 */
[----:B------:R-:W-:-:S08]  /*1390*/  DFMA R4, R4, R4, R4 ;  /* 0x000000040404722b */ /* 0x000fd00000000004 */
[----:B------:R-:W-:Y:S01]  /*13a0*/  DFMA R4, R2, R4, R2 ;  /* 0x000000040204722b */ /* 0x000fe20000000002 */
[----:B-1----:R-:W-:-:S07]  /*13b0*/  FADD R12, R14, R11 ;  /* 0x0000000b0e0c7221 */ /* 0x002fce0000000000 */
[----:B------:R-:W-:Y:S01]  /*13c0*/  DFMA R10, -R8, R4, 1 ;  /* 0x3ff00000080a742b */ /* 0x000fe20000000104 */
[----:B------:R-:W0:Y:S07]  /*13d0*/  SHFL.DOWN PT, R17, R12, 0x1, 0x1f ;  /* 0x08201f000c117f89 */ /* 0x000e2e00000e0000 */
[----:B------:R-:W-:Y:S01]  /*13e0*/  DFMA R10, R4, R10, R4 ;  /* 0x0000000a040a722b */ /* 0x000fe20000000004 */
[----:B0-----:R-:W-:Y:S01]  /*13f0*/  FADD R2, R12, R17 ;  /* 0x000000110c027221 */ /* 0x001fe20000000000 */
[----:B------:R-:W-:Y:S09]  /*1400*/  @P0 BRA `(.L_x_133) ;  /* 0x0000000000100947 */ /* 0x000ff20003800000 */
[----:B------:R-:W-:Y:S02]  /*1410*/  LOP3.LUT R3, R9, 0x7fffffff, RZ, 0xc0, !PT ;  /* 0x7fffffff09037812 */ /* 0x000fe400078ec0ff */
[----:B------:R-:W-:Y:S02]  /*1420*/  MOV R4, 0x1450 ;  /* 0x0000145000047802 */ /* 0x000fe40000000f00 */
[----:B------:R-:W-:-:S07]  /*1430*/  IADD3 R10, PT, PT, R3, -0x100000, RZ ;  /* 0xfff00000030a7810 */ /* 0x000fce0007ffe0ff */
[----:B------:R-:W-:Y:S05]  /*1440*/  CALL.REL.NOINC `($__internal_3_$__cuda_sm20_dblrcp_rn_slowpath_v3) ;  /* 0x0000001800e47944 */ /* 0x000fea0003c00000 */
.L_x_133:
[----:B------:R-:W0:Y:S01]  /*1450*/  S2UR UR6, SR_CgaCtaId ;  /* 0x00000000000679c3 */ /* 0x000e220000008800 */
[----:B------:R-:W1:Y:S01]  /*1460*/  F2F.F64.F32 R2, R2 ;  /* 0x0000000200027310 */ /* 0x000e620000201800 */
[----:B------:R-:W2:Y:S01]  /*1470*/  LDCU UR10, c[0x0][0x398] ;  /* 0x00007300ff0a77ac */ /* 0x000ea20008000800 */
[C---:B------:R-:W-:Y:S01]  /*1480*/  IMAD.IADD R12, R0.reuse, 0x1, R13 ;  /* 0x00000001000c7824 */ /* 0x040fe200078e020d */
[----:B------:R-:W-:Y:S01]  /*1490*/  ISETP.NE.AND P0, PT, R13, RZ, PT ;  /* 0x000000ff0d00720c */ /* 0x000fe20003f05270 */
[----:B------:R-:W-:Y:S01]  /*14a0*/  VIADD R16, R0, 0xe ;  /* 0x0000000e00107836 */ /* 0x000fe20000000000 */
[----:B------:R-:W-:Y:S01]  /*14b0*/  UMOV UR4, 0x400 ;  /* 0x0000040000047882 */ /* 0x000fe20000000000 */
[----:B------:R-:W-:Y:S01]  /*14c0*/  MOV R26, 0xf ;  /* 0x0000000f001a7802 */ /* 0x000fe20000000f00 */
[----:B------:R-:W3:Y:S01]  /*14d0*/  LDC.64 R8, c[0x0][0x3a8] ;  /* 0x0000ea00ff087b82 */ /* 0x000ee20000000a00 */
[----:B------:R-:W-:Y:S01]  /*14e0*/  UIADD3 UR5, UPT, UPT, UR4, 0x80, URZ ;  /* 0x0000008004057890 */ /* 0x000fe2000fffe0ff */
[----:B------:R-:W-:Y:S01]  /*14f0*/  IADD3 R17, PT, PT, R12, -0x1, RZ ;  /* 0xffffffff0c117810 */ /* 0x000fe20007ffe0ff */
[----:B------:R-:W4:Y:S05]  /*1500*/  LDCU UR11, c[0x0][0x398] ;  /* 0x00007300ff0b77ac */ /* 0x000f2a0008000800 */
[----:B------:R-:W3:Y:S01]  /*1510*/  LDC.64 R6, c[0x0][0x380] ;  /* 0x0000e000ff067b82 */ /* 0x000ee20000000a00 */
[----:B-1----:R-:W-:-:S07]  /*1520*/  DMUL R18, R2, R10 ;  /* 0x0000000a02127228 */ /* 0x002fce0000000000 */
[----:B------:R-:W1:Y:S01]  /*1530*/  LDC.64 R4, c[0x0][0x388] ;  /* 0x0000e200ff047b82 */ /* 0x000e620000000a00 */
[----:B0-----:R-:W-:Y:S02]  /*1540*/  ULEA UR7, UR6, UR4, 0x18 ;  /* 0x0000000406077291 */ /* 0x001fe4000f8ec0ff */
[----:B------:R-:W-:Y:S01]  /*1550*/  UIADD3 UR4, UPT, UPT, UR4, 0x100, URZ ;  /* 0x0000010004047890 */ /* 0x000fe2000fffe0ff */
[----:B------:R-:W-:Y:S01]  /*1560*/  FSEL R2, R18, RZ, !P0 ;  /* 0x000000ff12027208 */ /* 0x000fe20004000000 */
[----:B------:R-:W-:Y:S01]  /*1570*/  ULEA UR5, UR6, UR5, 0x18 ;  /* 0x0000000506057291 */ /* 0x000fe2000f8ec0ff */
[----:B------:R-:W-:Y:S01]  /*1580*/  FSEL R3, R19, RZ, !P0 ;  /* 0x000000ff13037208 */ /* 0x000fe20004000000 */
[----:B------:R-:W-:Y:S01]  /*1590*/  ULEA UR4, UR6, UR4, 0x18 ;  /* 0x0000000406047291 */ /* 0x000fe2000f8ec0ff */
[----:B--2---:R-:W-:Y:S01]  /*15a0*/  IMAD R19, R15, UR10, R17 ;  /* 0x0000000a0f137c24 */ /* 0x004fe2000f8e0211 */
[C---:B------:R-:W-:Y:S02]  /*15b0*/  LEA R18, R13.reuse, UR7, 0x2 ;  /* 0x000000070d127c11 */ /* 0x040fe4000f8e10ff */
[----:B------:R-:W-:-:S02]  /*15c0*/  LEA R20, R13, UR5, 0x2 ;  /* 0x000000050d147c11 */ /* 0x000fc4000f8e10ff */
[----:B----4-:R-:W-:-:S07]  /*15d0*/  LEA R21, R13, UR4, 0x3 ;  /* 0x000000040d157c11 */ /* 0x010fce000f8e18ff */
.L_x_143:
[----:B------:R-:W-:Y:S01]  /*15e0*/  VIADD R27, R12, 0xffffffff ;  /* 0xffffffff0c1b7836 */ /* 0x000fe20000000000 */
[----:B------:R-:W-:Y:S01]  /*15f0*/  BSSY.RECONVERGENT B2, `(.L_x_134) ;  /* 0x000001c000027945 */ /* 0x000fe20003800200 */
[----:B---34-:R-:W-:-:S03]  /*1600*/  IMAD.WIDE R14, R19, 0x4, R8 ;  /* 0x00000004130e7825 */ /* 0x018fc600078e0208 */
[----:B------:R-:W-:-:S13]  /*1610*/  ISETP.GE.AND P0, PT, R27, UR11, PT ;  /* 0x0000000b1b007c0c */ /* 0x000fda000bf06270 */
[----:B0-2---:R-:W-:Y:S05]  /*1620*/  @P0 BRA `(.L_x_135) ;  /* 0x0000000000600947 */ /* 0x005fea0003800000 */
[----:B-1----:R-:W-:-:S06]  /*1630*/  IMAD.WIDE R22, R17, 0x4, R4 ;  /* 0x0000000411167825 */ /* 0x002fcc00078e0204 */
[----:B------:R0:W2:Y:S01]  /*1640*/  LDG.E.CONSTANT R23, desc[UR8][R22.64] ;  /* 0x0000000816177981 */ /* 0x0000a2000c1e9900 */
[----:B------:R-:W-:-:S06]  /*1650*/  IMAD.WIDE R24, R17, 0x4, R6 ;  /* 0x0000000411187825 */ /* 0x000fcc00078e0206 */
[----:B------:R-:W3:Y:S01]  /*1660*/  LDG.E.CONSTANT R25, desc[UR8][R24.64] ;  /* 0x0000000818197981 */ /* 0x000ee2000c1e9900 */
[----:B------:R-:W-:Y:S01]  /*1670*/  UMOV UR4, 0x42c80000 ;  /* 0x42c8000000047882 */ /* 0x000fe20000000000 */
[----:B------:R-:W-:Y:S01]  /*1680*/  BSSY.RECONVERGENT B1, `(.L_x_136) ;  /* 0x000000f000017945 */ /* 0x000fe20003800200 */
[----:B0-----:R-:W-:Y:S01]  /*1690*/  MOV R22, UR4 ;  /* 0x0000000400167c02 */ /* 0x001fe20008000f00 */
[----:B--2---:R-:W0:Y:S01]  /*16a0*/  MUFU.RCP R0, R23 ;  /* 0x0000001700007308 */ /* 0x004e220000001000 */
[C---:B------:R-:W-:Y:S02]  /*16b0*/  FSETP.NE.AND P2, PT, |R23|.reuse, +INF , PT ;  /* 0x7f8000001700780b */ /* 0x040fe40003f45200 */
[C---:B------:R-:W-:Y:S01]  /*16c0*/  FSETP.NEU.AND P3, PT, R23.reuse, RZ, PT ;  /* 0x000000ff1700720b */ /* 0x040fe20003f6d000 */
[----:B---3--:R1:W-:Y:S04]  /*16d0*/  STS [R18], R25 ;  /* 0x0000001912007388 */ /* 0x0083e80000000800 */
[----:B------:R-:W2:Y:S01]  /*16e0*/  FCHK P0, R22, R23 ;  /* 0x0000001716007302 */ /* 0x000ea20000000000 */
[----:B0-----:R-:W-:-:S04]  /*16f0*/  FFMA R29, -R23, R0, 1 ;  /* 0x3f800000171d7423 */ /* 0x001fc80000000100 */
[----:B------:R-:W-:-:S04]  /*1700*/  FFMA R0, R0, R29, R0 ;  /* 0x0000001d00007223 */ /* 0x000fc80000000000 */
[----:B------:R-:W-:-:S04]  /*1710*/  FFMA R28, R0, 100, RZ ;  /* 0x42c80000001c7823 */ /* 0x000fc800000000ff */
[----:B------:R-:W-:-:S04]  /*1720*/  FFMA R29, -R23, R28, 100 ;  /* 0x42c80000171d7423 */ /* 0x000fc8000000011c */
[----:B------:R-:W-:Y:S01]  /*1730*/  FFMA R0, R0, R29, R28 ;  /* 0x0000001d00007223 */ /* 0x000fe2000000001c */
[----:B-12---:R-:W-:Y:S06]  /*1740*/  @!P0 BRA `(.L_x_137) ;  /* 0x0000000000088947 */ /* 0x006fec0003800000 */
[----:B------:R-:W-:-:S07]  /*1750*/  MOV R22, 0x1770 ;  /* 0x0000177000167802 */ /* 0x000fce0000000f00 */
[----:B------:R-:W-:Y:S05]  /*1760*/  CALL.REL.NOINC `($__internal_4_$__cuda_sm3x_div_rn_noftz_f32_slowpath) ;  /* 0x0000001800c07944 */ /* 0x000fea0003c00000 */
.L_x_137:
[----:B------:R-:W-:Y:S05]  /*1770*/  BSYNC.RECONVERGENT B1 ;  /* 0x0000000000017941 */ /* 0x000fea0003800200 */
.L_x_136:
[----:B------:R-:W-:-:S04]  /*1780*/  FSEL R0, R0, +QNAN , P3 ;  /* 0x7fffffff00007808 */ /* 0x000fc80001800000 */
[----:B------:R-:W-:-:S05]  /*1790*/  FSEL R23, R0, +QNAN , P2 ;  /* 0x7fffffff00177808 */ /* 0x000fca0001000000 */
[----:B------:R0:W-:Y:S02]  /*17a0*/  STS [R20], R23 ;  /* 0x0000001714007388 */ /* 0x0001e40000000800 */
.L_x_135:
[----:B------:R-:W-:Y:S05]  /*17b0*/  BSYNC.RECONVERGENT B2 ;  /* 0x0000000000027941 */ /* 0x000fea0003800200 */
.L_x_134:
[----:B------:R-:W-:Y:S01]  /*17c0*/  VIADD R0, R16, 0xfffffff1 ;  /* 0xfffffff110007836 */ /* 0x000fe20000000000 */
[----:B------:R-:W-:-:S04]  /*17d0*/  NOP ;  /* 0x0000000000007918 */ /* 0x000fc80000000000 */
[----:B------:R-:W-:Y:S01]  /*17e0*/  ISETP.GE.AND P0, PT, R0, UR11, PT ;  /* 0x0000000b00007c0c */ /* 0x000fe2000bf06270 */
[----:B------:R-:W-:Y:S03]  /*17f0*/  BSSY.RECONVERGENT B0, `(.L_x_138) ;  /* 0x0000127000007945 */ /* 0x000fe60003800200 */
[----:B------:R-:W-:-:S13]  /*1800*/  ISETP.NE.OR P0, PT, R13, RZ, P0 ;  /* 0x000000ff0d00720c */ /* 0x000fda0000705670 */
[----:B------:R-:W-:Y:S05]  /*1810*/  @P0 BRA `(.L_x_139) ;  /* 0x0000001000900947 */ /* 0x000fea0003800000 */
[----:B------:R-:W2:Y:S01]  /*1820*/  S2UR UR5, SR_CgaCtaId ;  /* 0x00000000000579c3 */ /* 0x000ea20000008800 */
[----:B------:R-:W-:Y:S01]  /*1830*/  ISETP.NE.AND P0, PT, R26, 0xf, PT ;  /* 0x0000000f1a00780c */ /* 0x000fe20003f05270 */
[----:B------:R-:W-:Y:S02]  /*1840*/  UMOV UR4, 0x400 ;  /* 0x0000040000047882 */ /* 0x000fe40000000000 */
[----:B--2---:R-:W-:-:S10]  /*1850*/  ULEA UR6, UR5, UR4, 0x18 ;  /* 0x0000000405067291 */ /* 0x004fd4000f8ec0ff */
[----:B------:R-:W-:Y:S05]  /*1860*/  @!P0 BRA `(.L_x_140) ;  /* 0x00000000001c8947 */ /* 0x000fea0003800000 */
[----:B------:R-:W2:Y:S01]  /*1870*/  S2UR UR5, SR_CgaCtaId ;  /* 0x00000000000579c3 */ /* 0x000ea20000008800 */
[----:B------:R-:W-:Y:S02]  /*1880*/  UMOV UR4, 0x400 ;  /* 0x0000040000047882 */ /* 0x000fe40000000000 */
[----:B--2---:R-:W-:-:S09]  /*1890*/  ULEA UR4, UR5, UR4, 0x18 ;  /* 0x0000000405047291 */ /* 0x004fd2000f8ec0ff */
[----:B------:R-:W0:Y:S02]  /*18a0*/  LDS R0, [UR4] ;  /* 0x00000004ff007984 */ /* 0x000e240008000800 */
[----:B0-----:R-:W0:Y:S02]  /*18b0*/  F2F.F64.F32 R22, R0 ;  /* 0x0000000000167310 */ /* 0x001e240000201800 */
[----:B0-----:R-:W-:-:S08]  /*18c0*/  DADD R22, -R2, R22 ;  /* 0x0000000002167229 */ /* 0x001fd00000000116 */
[----:B------:R-:W-:-:S11]  /*18d0*/  DFMA R2, R22, R10, R2 ;  /* 0x0000000a1602722b */ /* 0x000fd60000000002 */
.L_x_140:
[----:B------:R-:W-:Y:S01]  /*18e0*/  IADD3 R0, PT, PT, R16, -0xe, RZ ;  /* 0xfffffff210007810 */ /* 0x000fe20007ffe0ff */
[----:B------:R2:W-:Y:S03]  /*18f0*/  STS.64 [UR6+0x100], R2 ;  /* 0x00010002ff007988 */ /* 0x0005e60008000a06 */
[----:B------:R-:W-:-:S13]  /*1900*/  ISETP.GE.AND P0, PT, R0, UR11, PT ;  /* 0x0000000b00007c0c */ /* 0x000fda000bf06270 */
        /* <DEDUP_REMOVED lines=131> */
[----:B--2---:R-:W-:Y:S01]  /*2140*/  @P0 DFMA R2, R22, R10, R2 ;  /* 0x0000000a1602022b */ /* 0x004fe20000000002 */
[----:B------:R-:W-:-:S05]  /*2150*/  VIADD R22, R16, 0x1 ;  /* 0x0000000110167836 */ /* 0x000fca0000000000 */
[----:B------:R-:W-:Y:S01]  /*2160*/  ISETP.GE.AND P0, PT, R22, UR11, PT ;  /* 0x0000000b16007c0c */ /* 0x000fe2000bf06270 */
[----:B------:R3:W-:-:S12]  /*2170*/  STS.64 [UR6+0x178], R2 ;  /* 0x00017802ff007988 */ /* 0x0007d80008000a06 */
[----:B---3--:R-:W-:Y:S05]  /*2180*/  @P0 BRA `(.L_x_139) ;  /* 0x0000000800340947 */ /* 0x008fea0003800000 */
        /* <DEDUP_REMOVED lines=8> */
[----:B---3--:R-:W-:Y:S05]  /*2210*/  @P0 BRA `(.L_x_139) ;  /* 0x0000000800100947 */ /* 0x008fea0003800000 */
        /* <DEDUP_REMOVED lines=117> */
[----:B------:R-:W-:-:S13]  /*2970*/  ISETP.NE.AND P0, PT, R0, 0x1, PT ;  /* 0x000000010000780c */ /* 0x000fda0003f05270 */
        /* <DEDUP_REMOVED lines=12> */
[----:B------:R-:W-:-:S07]  /*2a40*/  @P0 DFMA R2, R22, R10, R2 ;  /* 0x0000000a1602022b */ /* 0x000fce0000000002 */
[----:B------:R3:W-:Y:S04]  /*2a50*/  STS.64 [UR6+0x1f8], R2 ;  /* 0x0001f802ff007988 */ /* 0x0007e80008000a06 */
.L_x_139:
[----:B------:R-:W-:Y:S05]  /*2a60*/  BSYNC.RECONVERGENT B0 ;  /* 0x0000000000007941 */ /* 0x000fea0003800200 */
.L_x_138:
[----:B------:R-:W-:Y:S01]  /*2a70*/  ISETP.GE.AND P0, PT, R27, UR11, PT ;  /* 0x0000000b1b007c0c */ /* 0x000fe2000bf06270 */
[----:B------:R-:W-:Y:S01]  /*2a80*/  NOP ;  /* 0x0000000000007918 */ /* 0x000fe20000000000 */
[----:B------:R-:W-:Y:S11]  /*2a90*/  BSSY.RECONVERGENT B0, `(.L_x_141) ;  /* 0x000000a000007945 */ /* 0x000ff60003800200 */
[----:B------:R-:W-:Y:S05]  /*2aa0*/  @P0 BRA `(.L_x_142) ;  /* 0x0000000000200947 */ /* 0x000fea0003800000 */
[----:B------:R-:W4:Y:S02]  /*2ab0*/  LDS R24, [R20] ;  /* 0x0000000014187984 */ /* 0x000f240000000800 */
[----:B----4-:R-:W-:-:S13]  /*2ac0*/  FSETP.NAN.AND P0, PT, R24, R24, PT ;  /* 0x000000181800720b */ /* 0x010fda0003f08000 */
[----:B0-----:R-:W0:Y:S01]  /*2ad0*/  @!P0 LDS.64 R22, [R21] ;  /* 0x0000000015168984 */ /* 0x001e220000000a00 */
[----:B------:R-:W0:Y:S02]  /*2ae0*/  @!P0 F2F.F64.F32 R24, R24 ;  /* 0x0000001800188310 */ /* 0x000e240000201800 */
[----:B0-----:R-:W-:Y:S01]  /*2af0*/  @!P0 DMUL R22, R22, R24 ;  /* 0x0000001816168228 */ /* 0x001fe20000000000 */
[----:B------:R-:W-:-:S06]  /*2b00*/  IMAD.MOV.U32 R25, RZ, RZ, 0x7fffffff ;  /* 0x7fffffffff197424 */ /* 0x000fcc00078e00ff */
[----:B------:R-:W0:Y:S02]  /*2b10*/  @!P0 F2F.F32.F64 R25, R22 ;  /* 0x0000001600198310 */ /* 0x000e240000301000 */
[----:B0-----:R4:W-:Y:S02]  /*2b20*/  STG.E desc[UR8][R14.64], R25 ;  /* 0x000000190e007986 */ /* 0x0019e4000c101908 */
.L_x_142:
[----:B------:R-:W-:Y:S05]  /*2b30*/  BSYNC.RECONVERGENT B0 ;  /* 0x0000000000007941 */ /* 0x000fea0003800200 */
.L_x_141:
[----:B------:R-:W-:Y:S01]  /*2b40*/  IADD3 R0, PT, PT, R16, 0x11, RZ ;  /* 0x0000001110007810 */ /* 0x000fe20007ffe0ff */
[----:B------:R-:W-:-:S03]  /*2b50*/  NOP ;  /* 0x0000000000007918 */ /* 0x000fc60000000000 */
[----:B------:R-:W-:Y:S01]  /*2b60*/  ISETP.GE.AND P0, PT, R0, UR11, PT ;  /* 0x0000000b00007c0c */ /* 0x000fe2000bf06270 */
[----:B------:R-:W-:Y:S01]  /*2b70*/  VIADD R26, R26, 0x20 ;  /* 0x000000201a1a7836 */ /* 0x000fe20000000000 */
[----:B------:R-:W-:Y:S01]  /*2b80*/  IADD3 R16, PT, PT, R16, 0x20, RZ ;  /* 0x0000002010107810 */ /* 0x000fe20007ffe0ff */
[----:B------:R-:W-:Y:S01]  /*2b90*/  VIADD R19, R19, 0x20 ;  /* 0x0000002013137836 */ /* 0x000fe20000000000 */
[----:B------:R-:W-:Y:S01]  /*2ba0*/  IADD3 R17, PT, PT, R17, 0x20, RZ ;  /* 0x0000002011117810 */ /* 0x000fe20007ffe0ff */
[----:B------:R-:W-:-:S08]  /*2bb0*/  VIADD R12, R12, 0x20 ;  /* 0x000000200c0c7836 */ /* 0x000fd00000000000 */
[----:B------:R-:W-:Y:S05]  /*2bc0*/  @!P0 BRA `(.L_x_143) ;  /* 0xffffffe800848947 */ /* 0x000fea000383ffff */
[----:B------:R-:W-:Y:S05]  /*2bd0*/  EXIT ;  /* 0x000000000000794d */ /* 0x000fea0003800000 */
.L_x_112:
        /* <DEDUP_REMOVED lines=16> */
.L_x_146:
[----:B0-----:R-:W-:Y:S01]  /*2ce0*/  IMAD.MOV.U32 R11, RZ, RZ, 0x7fffffff ;  /* 0x7fffffffff0b7424 */ /* 0x001fe200078e00ff */
[----:B------:R-:W-:Y:S01]  /*2cf0*/  IADD3 R0, PT, PT, R0, 0x8, RZ ;  /* 0x0000000800007810 */ /* 0x000fe20007ffe0ff */
[C---:B------:R-:W-:Y:S01]  /*2d00*/  IMAD.WIDE R4, R3.reuse, 0x4, R6 ;  /* 0x0000000403047825 */ /* 0x040fe200078e0206 */
[----:B------:R-:W-:Y:S02]  /*2d10*/  IADD3 R3, PT, PT, R3, 0x100, RZ ;  /* 0x0000010003037810 */ /* 0x000fe40007ffe0ff */
[----:B------:R-:W-:Y:S01]  /*2d20*/  ISETP.NE.AND P0, PT, R0, RZ, PT ;  /* 0x000000ff0000720c */ /* 0x000fe20003f05270 */
[----:B------:R-:W-:Y:S01]  /*2d30*/  VIADD R13, R13, 0x100 ;  /* 0x000001000d0d7836 */ /* 0x000fe20000000000 */
[----:B------:R0:W-:Y:S04]  /*2d40*/  STG.E desc[UR8][R4.64+-0x200], R11 ;  /* 0xfffe000b04007986 */ /* 0x0001e8000c101908 */
[----:B------:R0:W-:Y:S04]  /*2d50*/  STG.E desc[UR8][R4.64+-0x180], R11 ;  /* 0xfffe800b04007986 */ /* 0x0001e8000c101908 */
[----:B------:R0:W-:Y:S04]  /*2d60*/  STG.E desc[UR8][R4.64+-0x100], R11 ;  /* 0xffff000b04007986 */ /* 0x0001e8000c101908 */
[----:B------:R0:W-:Y:S04]  /*2d70*/  STG.E desc[UR8][R4.64+-0x80], R11 ;  /* 0xffff800b04007986 */ /* 0x0001e8000c101908 */
[----:B------:R0:W-:Y:S04]  /*2d80*/  STG.E desc[UR8][R4.64], R11 ;  /* 0x0000000b04007986 */ /* 0x0001e8000c101908 */
[----:B------:R0:W-:Y:S04]  /*2d90*/  STG.E desc[UR8][R4.64+0x80], R11 ;  /* 0x0000800b04007986 */ /* 0x0001e8000c101908 */
[----:B------:R0:W-:Y:S04]  /*2da0*/  STG.E desc[UR8][R4.64+0x100], R11 ;  /* 0x0001000b04007986 */ /* 0x0001e8000c101908 */
[----:B------:R0:W-:Y:S01]  /*2db0*/  STG.E desc[UR8][R4.64+0x180], R11 ;  /* 0x0001800b04007986 */ /* 0x0001e2000c101908 */
[----:B------:R-:W-:Y:S05]  /*2dc0*/  @P0 BRA `(.L_x_146) ;  /* 0xfffffffc00c40947 */ /* 0x000fea000383ffff */
.L_x_145:
[----:B------:R-:W-:Y:S05]  /*2dd0*/  BSYNC.RECONVERGENT B0 ;  /* 0x0000000000007941 */ /* 0x000fea0003800200 */
.L_x_144:
[----:B------:R-:W-:Y:S05]  /*2de0*/  @!P1 EXIT ;  /* 0x000000000000994d */ /* 0x000fea0003800000 */
        /* <DEDUP_REMOVED lines=13> */
.L_x_148:
[----:B------:R-:W-:Y:S05]  /*2ec0*/  BSYNC.RECONVERGENT B0 ;  /* 0x0000000000007941 */ /* 0x000fea0003800200 */
.L_x_147:
[----:B------:R-:W-:Y:S05]  /*2ed0*/  @!P1 EXIT ;  /* 0x000000000000994d */ /* 0x000fea0003800000 */
[----:B------:R-:W-:Y:S02]  /*2ee0*/  ISETP.NE.AND P1, PT, R9, 0x1, PT ;  /* 0x000000010900780c */ /* 0x000fe40003f25270 */
[----:B------:R-:W-:-:S11]  /*2ef0*/  LOP3.LUT P0, RZ, R8, 0x20, RZ, 0xc0, !PT ;  /* 0x0000002008ff7812 */ /* 0x000fd6000780c0ff */
[----:B01----:R-:W0:Y:S01]  /*2f00*/  @P1 LDC.64 R4, c[0x0][0x3a8] ;  /* 0x0000ea00ff041b82 */ /* 0x003e220000000a00 */
[----:B------:R-:W-:Y:S02]  /*2f10*/  @P1 IMAD R3, R15, R2, R13 ;  /* 0x000000020f031224 */ /* 0x000fe400078e020d */
[----:B------:R-:W-:Y:S02]  /*2f20*/  @P1 IMAD.MOV.U32 R7, RZ, RZ, 0x7fffffff ;  /* 0x7fffffffff071424 */ /* 0x000fe400078e00ff */
[----:B0-----:R-:W-:-:S05]  /*2f30*/  @P1 IMAD.WIDE R4, R3, 0x4, R4 ;  /* 0x0000000403041825 */ /* 0x001fca00078e0204 */
[----:B------:R0:W-:Y:S04]  /*2f40*/  @P1 STG.E desc[UR8][R4.64], R7 ;  /* 0x0000000704001986 */ /* 0x0001e8000c101908 */
[----:B------:R0:W-:Y:S01]  /*2f50*/  @P1 STG.E desc[UR8][R4.64+0x80], R7 ;  /* 0x0000800704001986 */ /* 0x0001e2000c101908 */
[----:B------:R-:W-:Y:S05]  /*2f60*/  @P0 EXIT ;  /* 0x000000000000094d */ /* 0x000fea0003800000 */
[----:B0-----:R-:W0:Y:S01]  /*2f70*/  LDC.64 R4, c[0x0][0x3a8] ;  /* 0x0000ea00ff047b82 */ /* 0x001e220000000a00 */
[----:B------:R-:W-:Y:S01]  /*2f80*/  @P1 IADD3 R13, PT, PT, R13, 0x40, RZ ;  /* 0x000000400d0d1810 */ /* 0x000fe20007ffe0ff */
[----:B------:R-:W-:-:S04]  /*2f90*/  IMAD.MOV.U32 R7, RZ, RZ, 0x7fffffff ;  /* 0x7fffffffff077424 */ /* 0x000fc800078e00ff */
[----:B------:R-:W-:-:S04]  /*2fa0*/  IMAD R3, R15, R2, R13 ;  /* 0x000000020f037224 */ /* 0x000fc800078e020d */
[----:B0-----:R-:W-:-:S05]  /*2fb0*/  IMAD.WIDE R2, R3, 0x4, R4 ;  /* 0x0000000403027825 */ /* 0x001fca00078e0204 */
[----:B------:R-:W-:Y:S01]  /*2fc0*/  STG.E desc[UR8][R2.64], R7 ;  /* 0x0000000702007986 */ /* 0x000fe2000c101908 */
[----:B------:R-:W-:Y:S05]  /*2fd0*/  EXIT ;  /* 0x000000000000794d */ /* 0x000fea0003800000 */
        .weak           $__internal_3_$__cuda_sm20_dblrcp_rn_slowpath_v3
        .type           $__internal_3_$__cuda_sm20_dblrcp_rn_slowpath_v3,@function
        .size           $__internal_3_$__cuda_sm20_dblrcp_rn_slowpath_v3,($__internal_4_$__cuda_sm3x_div_rn_noftz_f32_slowpath - $__internal_3_$__cuda_sm20_dblrcp_rn_slowpath_v3)
$__internal_3_$__cuda_sm20_dblrcp_rn_slowpath_v3:
[----:B------:R-:W-:Y:S01]  /*2fe0*/  MOV R6, R8 ;  /* 0x0000000800067202 */ /* 0x000fe20000000f00 */
[----:B------:R-:W-:-:S06]  /*2ff0*/  IMAD.MOV.U32 R7, RZ, RZ, R9 ;  /* 0x000000ffff077224 */ /* 0x000fcc00078e0009 */
        /* <DEDUP_REMOVED lines=10> */
[----:B------:R-:W-:Y:S01]  /*30a0*/  IADD3 R9, PT, PT, R7, -0x3fe00000, RZ ;  /* 0xc020000007097810 */ /* 0x000fe20007ffe0ff */
[----:B------:R-:W-:-:S03]  /*30b0*/  IMAD.MOV.U32 R8, RZ, RZ, R6 ;  /* 0x000000ffff087224 */ /* 0x000fc600078e0006 */
[----:B------:R-:W0:Y:S03]  /*30c0*/  MUFU.RCP64H R11, R9 ;  /* 0x00000009000b7308 */ /* 0x000e260000001800 */
        /* <DEDUP_REMOVED lines=10> */
.L_x_151:
[----:B------:R-:W-:Y:S01]  /*3170*/  DMUL R6, R6, 8.11296384146066816958e+31 ;  /* 0x4690000006067828 */ /* 0x000fe20000000000 */
[----:B------:R-:W-:-:S05]  /*3180*/  MOV R8, R10 ;  /* 0x0000000a00087202 */ /* 0x000fca0000000f00 */
        /* <DEDUP_REMOVED lines=8> */
.L_x_149:
[----:B------:R-:W-:Y:S01]  /*3210*/  LOP3.LUT R9, R7, 0x80000, RZ, 0xfc, !PT ;  /* 0x0008000007097812 */ /* 0x000fe200078efcff */
[----:B------:R-:W-:-:S07]  /*3220*/  IMAD.MOV.U32 R8, RZ, RZ, R6 ;  /* 0x000000ffff087224 */ /* 0x000fce00078e0006 */
.L_x_150:
[----:B------:R-:W-:Y:S01]  /*3230*/  MOV R5, 0x0 ;  /* 0x0000000000057802 */ /* 0x000fe20000000f00 */
[----:B------:R-:W-:Y:S01]  /*3240*/  IMAD.MOV.U32 R11, RZ, RZ, R9 ;  /* 0x000000ffff0b7224 */ /* 0x000fe200078e0009 */
[----:B------:R-:W-:Y:S02]  /*3250*/  MOV R10, R8 ;  /* 0x00000008000a7202 */ /* 0x000fe40000000f00 */
[----:B------:R-:W-:Y:S05]  /*3260*/  RET.REL.NODEC R4 `(natr_batch_warp_io_f32) ;  /* 0xffffffcc04647950 */ /* 0x000fea0003c3ffff */
        .weak           $__internal_4_$__cuda_sm3x_div_rn_noftz_f32_slowpath
        .type           $__internal_4_$__cuda_sm3x_div_rn_noftz_f32_slowpath,@function
        .size           $__internal_4_$__cuda_sm3x_div_rn_noftz_f32_slowpath,(.L_x_234 - $__internal_4_$__cuda_sm3x_div_rn_noftz_f32_slowpath)
$__internal_4_$__cuda_sm3x_div_rn_noftz_f32_slowpath:
[----:B------:R-:W-:Y:S01]  /*3270*/  SHF.R.U32.HI R0, RZ, 0x17, R23 ;  /* 0x00000017ff007819 */ /* 0x000fe20000011617 */
[----:B------:R-:W-:Y:S04]  /*3280*/  BSSY.RECONVERGENT B0, `(.L_x_152) ;  /* 0x000005d000007945 */ /* 0x000fe80003800200 */
[----:B------:R-:W-:Y:S01]  /*3290*/  BSSY.RELIABLE B3, `(.L_x_153) ;  /* 0x000001b000037945 */ /* 0x000fe20003800100 */
[----:B------:R-:W-:Y:S02]  /*32a0*/  MOV R24, R23 ;  /* 0x0000001700187202 */ /* 0x000fe40000000f00 */
[----:B------:R-:W-:-:S05]  /*32b0*/  LOP3.LUT R29, R0, 0xff, RZ, 0xc0, !PT ;  /* 0x000000ff001d7812 */ /* 0x000fca00078ec0ff */
[----:B------:R-:W-:-:S05]  /*32c0*/  VIADD R25, R29, 0xffffffff ;  /* 0xffffffff1d197836 */ /* 0x000fca0000000000 */
[----:B------:R-:W-:-:S13]  /*32d0*/  ISETP.GT.U32.AND P0, PT, R25, 0xfd, PT ;  /* 0x000000fd1900780c */ /* 0x000fda0003f04070 */
[----:B------:R-:W-:Y:S01]  /*32e0*/  @!P0 IMAD.MOV.U32 R0, RZ, RZ, RZ ;  /* 0x000000ffff008224 */ /* 0x000fe200078e00ff */
[----:B------:R-:W-:Y:S06]  /*32f0*/  @!P0 BRA `(.L_x_154) ;  /* 0x0000000000508947 */ /* 0x000fec0003800000 */
[----:B------:R-:W-:Y:S02]  /*3300*/  FSETP.GTU.FTZ.AND P0, PT, |R23|, +INF , PT ;  /* 0x7f8000001700780b */ /* 0x000fe40003f1c200 */
[----:B------:R-:W-:-:S11]  /*3310*/  MOV R0, R23 ;  /* 0x0000001700007202 */ /* 0x000fd60000000f00 */
[----:B------:R-:W-:Y:S05]  /*3320*/  @P0 BREAK.RELIABLE B3 ;  /* 0x0000000000030942 */ /* 0x000fea0003800100 */
[----:B------:R-:W-:Y:S05]  /*3330*/  @P0 BRA `(.L_x_155) ;  /* 0x0000000400400947 */ /* 0x000fea0003800000 */
[----:B------:R-:W-:-:S05]  /*3340*/  IMAD.MOV.U32 R23, RZ, RZ, 0x42c80000 ;  /* 0x42c80000ff177424 */ /* 0x000fca00078e00ff */
[----:B------:R-:W-:-:S13]  /*3350*/  LOP3.LUT P0, RZ, R24, 0x7fffffff, R23, 0xc8, !PT ;  /* 0x7fffffff18ff7812 */ /* 0x000fda000780c817 */
[----:B------:R-:W-:Y:S05]  /*3360*/  @!P0 BREAK.RELIABLE B3 ;  /* 0x0000000000038942 */ /* 0x000fea0003800100 */
[----:B------:R-:W-:Y:S05]  /*3370*/  @!P0 BRA `(.L_x_156) ;  /* 0x0000000400288947 */ /* 0x000fea0003800000 */
[----:B------:R-:W-:Y:S02]  /*3380*/  FSETP.NEU.FTZ.AND P0, PT, |R0|, +INF , PT ;  /* 0x7f8000000000780b */ /* 0x000fe40003f1d200 */
[----:B------:R-:W-:-:S04]  /*3390*/  LOP3.LUT P1, RZ, R23, 0x7fffffff, RZ, 0xc0, !PT ;  /* 0x7fffffff17ff7812 */ /* 0x000fc8000782c0ff */
[----:B------:R-:W-:-:S13]  /*33a0*/  PLOP3.LUT P0, PT, P0, P1, PT, 0x2f, 0xf2 ;  /* 0x0000000000f2781c */ /* 0x000fda0000702577 */
[----:B------:R-:W-:Y:S05]  /*33b0*/  @P0 BREAK.RELIABLE B3 ;  /* 0x0000000000030942 */ /* 0x000fea0003800100 */
[----:B------:R-:W-:Y:S05]  /*33c0*/  @P0 BRA `(.L_x_157) ;  /* 0x00000004000c0947 */ /* 0x000fea0003800000 */
[----:B------:R-:W-:-:S13]  /*33d0*/  LOP3.LUT P0, RZ, R24, 0x7fffffff, RZ, 0xc0, !PT ;  /* 0x7fffffff18ff7812 */ /* 0x000fda000780c0ff */
[----:B------:R-:W-:Y:S05]  /*33e0*/  @!P0 BREAK.RELIABLE B3 ;  /* 0x0000000000038942 */ /* 0x000fea0003800100 */
[----:B------:R-:W-:Y:S05]  /*33f0*/  @!P0 BRA `(.L_x_158) ;  /* 0x0000000000f48947 */ /* 0x000fea0003800000 */
[----:B------:R-:W-:-:S13]  /*3400*/  ISETP.GE.AND P0, PT, R25, RZ, PT ;  /* 0x000000ff1900720c */ /* 0x000fda0003f06270 */
[----:B------:R-:W-:Y:S01]  /*3410*/  @!P0 FFMA R24, R0, 1.84467440737095516160e+19, RZ ;  /* 0x5f80000000188823 */ /* 0x000fe200000000ff */
[----:B------:R-:W-:-:S05]  /*3420*/  HFMA2 R0, -RZ, RZ, 0, 0 ;  /* 0x00000000ff007431 */ /* 0x000fca00000001ff */
[----:B------:R-:W-:-:S07]  /*3430*/  @!P0 VIADD R0, R0, 0x40 ;  /* 0x0000004000008836 */ /* 0x000fce0000000000 */
.L_x_154:
[----:B------:R-:W-:Y:S05]  /*3440*/  BSYNC.RELIABLE B3 ;  /* 0x0000000000037941 */ /* 0x000fea0003800100 */
.L_x_153:
[----:B------:R-:W-:Y:S01]  /*3450*/  LEA R23, R29, 0xc0800000, 0x17 ;  /* 0xc08000001d177811 */ /* 0x000fe200078eb8ff */
[----:B------:R-:W-:Y:S01]  /*3460*/  UMOV UR4, 0x42c80000 ;  /* 0x42c8000000047882 */ /* 0x000fe20000000000 */
[----:B------:R-:W-:Y:S01]  /*3470*/  BSSY.RECONVERGENT B3, `(.L_x_159) ;  /* 0x0000034000037945 */ /* 0x000fe20003800200 */
[----:B------:R-:W-:Y:S01]  /*3480*/  UIADD3 UR4, UPT, UPT, UR4, -0x3000000, URZ ;  /* 0xfd00000004047890 */ /* 0x000fe2000fffe0ff */
[----:B------:R-:W-:Y:S02]  /*3490*/  IADD3 R23, PT, PT, -R23, R24, RZ ;  /* 0x0000001817177210 */ /* 0x000fe40007ffe1ff */
[----:B------:R-:W-:Y:S02]  /*34a0*/  IADD3 R24, PT, PT, R0, 0x85, -R29 ;  /* 0x0000008500187810 */ /* 0x000fe40007ffe81d */
[----:B------:R-:W0:Y:S01]  /*34b0*/  MUFU.RCP R25, R23 ;  /* 0x0000001700197308 */ /* 0x000e220000001000 */
[----:B------:R-:W-:-:S04]  /*34c0*/  FADD.FTZ R28, -R23, -RZ ;  /* 0x800000ff171c7221 */ /* 0x000fc80000010100 */
[----:B0-----:R-:W-:-:S04]  /*34d0*/  FFMA R0, R25, R28, 1 ;  /* 0x3f80000019007423 */ /* 0x001fc8000000001c */
[----:B------:R-:W-:-:S04]  /*34e0*/  FFMA R0, R25, R0, R25 ;  /* 0x0000000019007223 */ /* 0x000fc80000000019 */
[----:B------:R-:W-:-:S04]  /*34f0*/  FFMA R25, R0, UR4, RZ ;  /* 0x0000000400197c23 */ /* 0x000fc800080000ff */
[----:B------:R-:W-:-:S04]  /*3500*/  FFMA R30, R28, R25, UR4 ;  /* 0x000000041c1e7e23 */ /* 0x000fc80008000019 */
[----:B------:R-:W-:-:S04]  /*3510*/  FFMA R29, R0, R30, R25 ;  /* 0x0000001e001d7223 */ /* 0x000fc80000000019 */
[----:B------:R-:W-:-:S04]  /*3520*/  FFMA R28, R28, R29, UR4 ;  /* 0x000000041c1c7e23 */ /* 0x000fc8000800001d */
[----:B------:R-:W-:-:S05]  /*3530*/  FFMA R23, R0, R28, R29 ;  /* 0x0000001c00177223 */ /* 0x000fca000000001d */
[----:B------:R-:W-:-:S04]  /*3540*/  SHF.R.U32.HI R25, RZ, 0x17, R23 ;  /* 0x00000017ff197819 */ /* 0x000fc80000011617 */
[----:B------:R-:W-:-:S05]  /*3550*/  LOP3.LUT R25, R25, 0xff, RZ, 0xc0, !PT ;  /* 0x000000ff19197812 */ /* 0x000fca00078ec0ff */
[----:B------:R-:W-:-:S05]  /*3560*/  IMAD.IADD R30, R25, 0x1, R24 ;  /* 0x00000001191e7824 */ /* 0x000fca00078e0218 */
[----:B------:R-:W-:-:S04]  /*3570*/  IADD3 R25, PT, PT, R30, -0x1, RZ ;  /* 0xffffffff1e197810 */ /* 0x000fc80007ffe0ff */
        /* <DEDUP_REMOVED lines=9> */
[CCC-:B------:R-:W-:Y:S01]  /*3610*/  FFMA.RP R24, R0.reuse, R28.reuse, R29.reuse ;  /* 0x0000001c00187223 */ /* 0x1c0fe2000000801d */
[CCC-:B------:R-:W-:Y:S01]  /*3620*/  FFMA.RM R25, R0.reuse, R28.reuse, R29.reuse ;  /* 0x0000001c00197223 */ /* 0x1c0fe2000000401d */
[----:B------:R-:W-:Y:S01]  /*3630*/  FFMA.RZ R0, R0, R28, R29 ;  /* 0x0000001c00007223 */ /* 0x000fe2000000c01d */
[C---:B------:R-:W-:Y:S02]  /*3640*/  ISETP.NE.AND P1, PT, R30.reuse, RZ, PT ;  /* 0x000000ff1e00720c */ /* 0x040fe40003f25270 */
[----:B------:R-:W-:Y:S02]  /*3650*/  ISETP.NE.AND P4, PT, R30, RZ, PT ;  /* 0x000000ff1e00720c */ /* 0x000fe40003f85270 */
[----:B------:R-:W-:Y:S02]  /*3660*/  LOP3.LUT R0, R0, 0x7fffff, RZ, 0xc0, !PT ;  /* 0x007fffff00007812 */ /* 0x000fe400078ec0ff */
[----:B------:R-:W-:Y:S01]  /*3670*/  FSETP.NEU.FTZ.AND P0, PT, R24, R25, PT ;  /* 0x000000191800720b */ /* 0x000fe20003f1d000 */
[----:B------:R-:W-:Y:S01]  /*3680*/  VIADD R25, R30, 0x20 ;  /* 0x000000201e197836 */ /* 0x000fe20000000000 */
[----:B------:R-:W-:-:S02]  /*3690*/  LOP3.LUT R0, R0, 0x800000, RZ, 0xfc, !PT ;  /* 0x0080000000007812 */ /* 0x000fc400078efcff */
[----:B------:R-:W-:Y:S02]  /*36a0*/  IADD3 R24, PT, PT, -R30, RZ, RZ ;  /* 0x000000ff1e187210 */ /* 0x000fe40007ffe1ff */
[----:B------:R-:W-:-:S04]  /*36b0*/  SHF.L.U32 R25, R0, R25, RZ ;  /* 0x0000001900197219 */ /* 0x000fc800000006ff */
[----:B------:R-:W-:Y:S02]  /*36c0*/  ISETP.NE.AND P1, PT, R25, RZ, P1 ;  /* 0x000000ff1900720c */ /* 0x000fe40000f25270 */
[----:B------:R-:W-:Y:S02]  /*36d0*/  SEL R25, R24, RZ, P4 ;  /* 0x000000ff18197207 */ /* 0x000fe40002000000 */
[----:B------:R-:W-:Y:S02]  /*36e0*/  PLOP3.LUT P0, PT, P0, P1, PT, 0xf8, 0x8f ;  /* 0x00000000008f781c */ /* 0x000fe40000703f70 */
[----:B------:R-:W-:Y:S02]  /*36f0*/  SHF.R.U32.HI R25, RZ, R25, R0 ;  /* 0x00000019ff197219 */ /* 0x000fe40000011600 */
[----:B------:R-:W-:Y:S02]  /*3700*/  SEL R0, RZ, 0x1, !P0 ;  /* 0x00000001ff007807 */ /* 0x000fe40004000000 */
[----:B------:R-:W-:-:S04]  /*3710*/  SHF.R.U32.HI R29, RZ, 0x1, R25 ;  /* 0x00000001ff1d7819 */ /* 0x000fc80000011619 */
[----:B------:R-:W-:-:S04]  /*3720*/  LOP3.LUT R0, R0, 0x1, R29, 0xf8, !PT ;  /* 0x0000000100007812 */ /* 0x000fc800078ef81d */
[----:B------:R-:W-:-:S05]  /*3730*/  LOP3.LUT R0, R0, R25, RZ, 0xc0, !PT ;  /* 0x0000001900007212 */ /* 0x000fca00078ec0ff */
[----:B------:R-:W-:-:S05]  /*3740*/  IMAD.IADD R0, R29, 0x1, R0 ;  /* 0x000000011d007824 */ /* 0x000fca00078e0200 */
[----:B------:R-:W-:Y:S01]  /*3750*/  LOP3.LUT R23, R0, R23, RZ, 0xfc, !PT ;  /* 0x0000001700177212 */ /* 0x000fe200078efcff */
[----:B------:R-:W-:Y:S06]  /*3760*/  BRA `(.L_x_162) ;  /* 0x0000000000107947 */ /* 0x000fec0003800000 */
.L_x_161:
[----:B------:R-:W-:-:S04]  /*3770*/  LOP3.LUT R23, R23, 0x80000000, RZ, 0xc0, !PT ;  /* 0x8000000017177812 */ /* 0x000fc800078ec0ff */
[----:B------:R-:W-:Y:S01]  /*3780*/  LOP3.LUT R23, R23, 0x7f800000, RZ, 0xfc, !PT ;  /* 0x7f80000017177812 */ /* 0x000fe200078efcff */
[----:B------:R-:W-:Y:S06]  /*3790*/  BRA `(.L_x_162) ;  /* 0x0000000000047947 */ /* 0x000fec0003800000 */
.L_x_160:
[----:B------:R-:W-:-:S07]  /*37a0*/  LEA R23, R24, R23, 0x17 ;  /* 0x0000001718177211 */ /* 0x000fce00078eb8ff */
.L_x_162:
[----:B------:R-:W-:Y:S05]  /*37b0*/  BSYNC.RECONVERGENT B3 ;  /* 0x0000000000037941 */ /* 0x000fea0003800200 */
.L_x_159:
[----:B------:R-:W-:Y:S05]  /*37c0*/  BRA `(.L_x_163) ;  /* 0x0000000000207947 */ /* 0x000fea0003800000 */
.L_x_158:
[----:B------:R-:W-:-:S04]  /*37d0*/  LOP3.LUT R23, R24, 0x80000000, R23, 0x48, !PT ;  /* 0x8000000018177812 */ /* 0x000fc800078e4817 */
[----:B------:R-:W-:Y:S01]  /*37e0*/  LOP3.LUT R23, R23, 0x7f800000, RZ, 0xfc, !PT ;  /* 0x7f80000017177812 */ /* 0x000fe200078efcff */
[----:B------:R-:W-:Y:S06]  /*37f0*/  BRA `(.L_x_163) ;  /* 0x0000000000147947 */ /* 0x000fec0003800000 */
.L_x_157:
[----:B------:R-:W-:Y:S01]  /*3800*/  LOP3.LUT R23, R24, 0x80000000, R23, 0x48, !PT ;  /* 0x8000000018177812 */ /* 0x000fe200078e4817 */
[----:B------:R-:W-:Y:S06]  /*3810*/  BRA `(.L_x_163) ;  /* 0x00000000000c7947 */ /* 0x000fec0003800000 */
.L_x_156:
[----:B------:R-:W0:Y:S01]  /*3820*/  MUFU.RSQ R23, -QNAN ;  /* 0xffc0000000177908 */ /* 0x000e220000001400 */
[----:B------:R-:W-:Y:S05]  /*3830*/  BRA `(.L_x_163) ;  /* 0x0000000000047947 */ /* 0x000fea0003800000 */
.L_x_155:
[----:B------:R-:W-:-:S07]  /*3840*/  FADD.FTZ R23, R0, 100 ;  /* 0x42c8000000177421 */ /* 0x000fce0000010000 */
.L_x_163:
[----:B------:R-:W-:Y:S05]  /*3850*/  BSYNC.RECONVERGENT B0 ;  /* 0x0000000000007941 */ /* 0x000fea0003800200 */
.L_x_152:
[----:B0-----:R-:W-:Y:S02]  /*3860*/  IMAD.MOV.U32 R0, RZ, RZ, R23 ;  /* 0x000000ffff007224 */ /* 0x001fe400078e0017 */
[----:B------:R-:W-:-:S04]  /*3870*/  HFMA2 R23, -RZ, RZ, 0, 0 ;  /* 0x00000000ff177431 */ /* 0x000fc800000001ff */
[----:B------:R-:W-:Y:S05]  /*3880*/  RET.REL.NODEC R22 `(natr_batch_warp_io_f32) ;  /* 0xffffffc416dc7950 */ /* 0x000fea0003c3ffff */
.L_x_164:
        /* <DEDUP_REMOVED lines=15> */
.L_x_234:


//--------------------- .text.natr_batch_f32_with_inv --------------------------
	.section	.text.natr_batch_f32_with_inv,"ax",@progbits
	.align	128
        .global         natr_batch_f32_with_inv
        .type           natr_batch_f32_with_inv,@function
        .size           natr_batch_f32_with_inv,(.L_x_235 - natr_batch_f32_with_inv)
        .other          natr_batch_f32_with_inv,@"STO_CUDA_ENTRY STV_DEFAULT"
natr_batch_f32_with_inv:
.text.natr_batch_f32_with_inv:
[----:B------:R-:W-:Y:S01]  /*0000*/  LDC R1, c[0x0][0x37c] ;  /* 0x0000df00ff017b82 */ /* 0x000fe20000000800 */
        /* <DEDUP_REMOVED lines=10> */
[----:B------:R-:W0:Y:S02]  /*00b0*/  LDC.64 R4, c[0x0][0x398] ;  /* 0x0000e600ff047b82 */ /* 0x000e240000000a00 */
[----:B0-----:R-:W-:Y:S01]  /*00c0*/  IMAD.IADD R3, R2, 0x1, R5 ;  /* 0x0000000102037824 */ /* 0x001fe200078e0205 */
[-C--:B------:R-:W-:Y:S01]  /*00d0*/  ISETP.LT.AND P1, PT, R5, R4.reuse, PT ;  /* 0x000000040500720c */ /* 0x080fe20003f21270 */
[-C--:B------:R-:W-:Y:S02]  /*00e0*/  IMAD R0, R7, R4.reuse, RZ ;  /* 0x0000000407007224 */ /* 0x080fe400078e02ff */
[C---:B------:R-:W-:Y:S01]  /*00f0*/  VIADD R6, R3.reuse, 0xffffffff ;  /* 0xffffffff03067836 */ /* 0x040fe20000000000 */
[----:B------:R-:W-:-:S13]  /*0100*/  ISETP.GT.AND P0, PT, R3, R4, PT ;  /* 0x000000040300720c */ /* 0x000fda0003f04270 */
[----:B------:R-:W-:Y:S05]  /*0110*/  @!P0 BRA P1, `(.L_x_165) ;  /* 0x0000000000348947 */ /* 0x000fea0000800000 */
[----:B------:R-:W0:Y:S02]  /*0120*/  S2R R5, SR_TID.X ;  /* 0x0000000000057919 */ /* 0x000e240000002100 */
[----:B0-----:R-:W-:-:S13]  /*0130*/  ISETP.GE.AND P0, PT, R5, R4, PT ;  /* 0x000000040500720c */ /* 0x001fda0003f06270 */
[----:B------:R-:W-:Y:S05]  /*0140*/  @P0 EXIT ;  /* 0x000000000000094d */ /* 0x000fea0003800000 */
[----:B------:R-:W0:Y:S01]  /*0150*/  LDC.64 R6, c[0x0][0x3a8] ;  /* 0x0000ea00ff067b82 */ /* 0x000e220000000a00 */
[----:B------:R-:W-:Y:S01]  /*0160*/  IMAD.MOV.U32 R9, RZ, RZ, 0x7fffffff ;  /* 0x7fffffffff097424 */ /* 0x000fe200078e00ff */
[----:B------:R-:W1:Y:S06]  /*0170*/  LDCU UR4, c[0x0][0x360] ;  /* 0x00006c00ff0477ac */ /* 0x000e6c0008000800 */
.L_x_166:
[----:B--2---:R-:W-:Y:S01]  /*0180*/  IMAD.IADD R3, R0, 0x1, R5 ;  /* 0x0000000100037824 */ /* 0x004fe200078e0205 */
[----:B-1----:R-:W-:-:S03]  /*0190*/  IADD3 R5, PT, PT, R5, UR4, RZ ;  /* 0x0000000405057c10 */ /* 0x002fc6000fffe0ff */
[----:B0-----:R-:W-:Y:S01]  /*01a0*/  IMAD.WIDE R2, R3, 0x4, R6 ;  /* 0x0000000403027825 */ /* 0x001fe200078e0206 */
[----:B------:R-:W-:-:S04]  /*01b0*/  ISETP.GE.AND P0, PT, R5, R4, PT ;  /* 0x000000040500720c */ /* 0x000fc80003f06270 */
[----:B------:R2:W-:Y:S09]  /*01c0*/  STG.E desc[UR8][R2.64], R9 ;  /* 0x0000000902007986 */ /* 0x0005f2000c101908 */
[----:B------:R-:W-:Y:S05]  /*01d0*/  @!P0 BRA `(.L_x_166) ;  /* 0xfffffffc00e88947 */ /* 0x000fea000383ffff */
[----:B------:R-:W-:Y:S05]  /*01e0*/  EXIT ;  /* 0x000000000000794d */ /* 0x000fea0003800000 */
.L_x_165:
[----:B------:R-:W0:Y:S01]  /*01f0*/  S2R R7, SR_TID.X ;  /* 0x0000000000077919 */ /* 0x000e220000002100 */
[----:B------:R-:W-:Y:S01]  /*0200*/  BSSY.RECONVERGENT B0, `(.L_x_167) ;  /* 0x000000d000007945 */ /* 0x000fe20003800200 */
[----:B0-----:R-:W-:-:S13]  /*0210*/  ISETP.GE.AND P0, PT, R7, R6, PT ;  /* 0x000000060700720c */ /* 0x001fda0003f06270 */
[----:B------:R-:W-:Y:S05]  /*0220*/  @P0 BRA `(.L_x_168) ;  /* 0x0000000000280947 */ /* 0x000fea0003800000 */
[----:B------:R-:W0:Y:S01]  /*0230*/  LDC R4, c[0x0][0x360] ;  /* 0x0000d800ff047b82 */ /* 0x000e220000000800 */
[----:B------:R-:W-:Y:S02]  /*0240*/  IMAD.MOV.U32 R13, RZ, RZ, R7 ;  /* 0x000000ffff0d7224 */ /* 0x000fe400078e0007 */
[----:B------:R-:W-:-:S05]  /*0250*/  IMAD.MOV.U32 R15, RZ, RZ, 0x7fffffff ;  /* 0x7fffffffff0f7424 */ /* 0x000fca00078e00ff */
[----:B------:R-:W1:Y:S02]  /*0260*/  LDC.64 R10, c[0x0][0x3a8] ;  /* 0x0000ea00ff0a7b82 */ /* 0x000e640000000a00 */
.L_x_169:
[----:B--2---:R-:W-:Y:S01]  /*0270*/  IMAD.IADD R9, R0, 0x1, R13 ;  /* 0x0000000100097824 */ /* 0x004fe200078e020d */
[----:B0-----:R-:W-:-:S03]  /*0280*/  IADD3 R13, PT, PT, R4, R13, RZ ;  /* 0x0000000d040d7210 */ /* 0x001fc60007ffe0ff */
[----:B-1----:R-:W-:Y:S01]  /*0290*/  IMAD.WIDE R8, R9, 0x4, R10 ;  /* 0x0000000409087825 */ /* 0x002fe200078e020a */
[----:B------:R-:W-:-:S04]  /*02a0*/  ISETP.GE.AND P0, PT, R13, R6, PT ;  /* 0x000000060d00720c */ /* 0x000fc80003f06270 */
[----:B------:R2:W-:Y:S09]  /*02b0*/  STG.E desc[UR8][R8.64], R15 ;  /* 0x0000000f08007986 */ /* 0x0005f2000c101908 */
[----:B------:R-:W-:Y:S05]  /*02c0*/  @!P0 BRA `(.L_x_169) ;  /* 0xfffffffc00e88947 */ /* 0x000fea000383ffff */
.L_x_168:
[----:B------:R-:W-:Y:S05]  /*02d0*/  BSYNC.RECONVERGENT B0 ;  /* 0x0000000000007941 */ /* 0x000fea0003800200 */
.L_x_167:
[----:B------:R-:W-:Y:S01]  /*02e0*/  BAR.SYNC.DEFER_BLOCKING 0x0 ;  /* 0x0000000000007b1d */ /* 0x000fe20000010000 */
[----:B------:R-:W-:Y:S01]  /*02f0*/  ISETP.GE.U32.AND P0, PT, R7, R2, PT ;  /* 0x000000020700720c */ /* 0x000fe20003f06070 */
[----:B------:R-:W-:-:S04]  /*0300*/  IMAD.MOV.U32 R4, RZ, RZ, RZ ;  /* 0x000000ffff047224 */ /* 0x000fc800078e00ff */
[----:B------:R-:W-:Y:S08]  /*0310*/  BSSY.RECONVERGENT B0, `(.L_x_170) ;  /* 0x0000015000007945 */ /* 0x000ff00003800200 */
[----:B------:R-:W-:Y:S05]  /*0320*/  @P0 BRA `(.L_x_171) ;  /* 0x00000000004c0947 */ /* 0x000fea0003800000 */
[----:B--2---:R-:W0:Y:S01]  /*0330*/  LDC R15, c[0x0][0x360] ;  /* 0x0000d800ff0f7b82 */ /* 0x004e220000000800 */
[----:B------:R-:W-:Y:S01]  /*0340*/  HFMA2 R12, -RZ, RZ, 0, 0 ;  /* 0x00000000ff0c7431 */ /* 0x000fe200000001ff */
[----:B------:R-:W-:Y:S01]  /*0350*/  BSSY.RECONVERGENT B1, `(.L_x_172) ;  /* 0x000000f000017945 */ /* 0x000fe20003800200 */
[----:B------:R-:W-:Y:S02]  /*0360*/  IMAD.MOV.U32 R4, RZ, RZ, RZ ;  /* 0x000000ffff047224 */ /* 0x000fe400078e00ff */
[----:B------:R-:W-:-:S03]  /*0370*/  IMAD.MOV.U32 R6, RZ, RZ, R7 ;  /* 0x000000ffff067224 */ /* 0x000fc600078e0007 */
[----:B------:R-:W1:Y:S04]  /*0380*/  LDC.64 R8, c[0x0][0x380] ;  /* 0x0000e000ff087b82 */ /* 0x000e680000000a00 */
.L_x_173:
[----:B------:R-:W-:-:S04]  /*0390*/  IMAD.IADD R11, R6, 0x1, R5 ;  /* 0x00000001060b7824 */ /* 0x000fc800078e0205 */
[----:B-1----:R-:W-:-:S06]  /*03a0*/  IMAD.WIDE R10, R11, 0x4, R8 ;  /* 0x000000040b0a7825 */ /* 0x002fcc00078e0208 */
[----:B------:R-:W2:Y:S01]  /*03b0*/  LDG.E.CONSTANT R11, desc[UR8][R10.64] ;  /* 0x000000080a0b7981 */ /* 0x000ea2000c1e9900 */
[----:B0-----:R-:W-:-:S05]  /*03c0*/  IMAD.IADD R6, R15, 0x1, R6 ;  /* 0x000000010f067824 */ /* 0x001fca00078e0206 */
[----:B------:R-:W-:Y:S01]  /*03d0*/  ISETP.GE.AND P0, PT, R6, R2, PT ;  /* 0x000000020600720c */ /* 0x000fe20003f06270 */
[----:B--2---:R-:W-:-:S04]  /*03e0*/  FADD R13, R11, -R4 ;  /* 0x800000040b0d7221 */ /* 0x004fc80000000000 */
[----:B------:R-:W-:-:S04]  /*03f0*/  FADD R17, R13, R12 ;  /* 0x0000000c0d117221 */ /* 0x000fc80000000000 */
[----:B------:R-:W-:Y:S01]  /*0400*/  FADD R4, R17, -R12 ;  /* 0x8000000c11047221 */ /* 0x000fe20000000000 */
[----:B------:R-:W-:-:S03]  /*0410*/  IMAD.MOV.U32 R12, RZ, RZ, R17 ;  /* 0x000000ffff0c7224 */ /* 0x000fc600078e0011 */
[----:B------:R-:W-:Y:S01]  /*0420*/  FADD R4, -R13, R4 ;  /* 0x000000040d047221 */ /* 0x000fe20000000100 */
[----:B------:R-:W-:Y:S06]  /*0430*/  @!P0 BRA `(.L_x_173) ;  /* 0xfffffffc00d48947 */ /* 0x000fec000383ffff */
[----:B------:R-:W-:Y:S05]  /*0440*/  BSYNC.RECONVERGENT B1 ;  /* 0x0000000000017941 */ /* 0x000fea0003800200 */
.L_x_172:
[----:B------:R-:W-:-:S07]  /*0450*/  FADD R4, R4, R17 ;  /* 0x0000001104047221 */ /* 0x000fce0000000000 */
.L_x_171:
[----:B------:R-:W-:Y:S05]  /*0460*/  BSYNC.RECONVERGENT B0 ;  /* 0x0000000000007941 */ /* 0x000fea0003800200 */
.L_x_170:
[----:B------:R-:W0:Y:S01]  /*0470*/  SHFL.DOWN PT, R5, R4, 0x10, 0x1f ;  /* 0x0a001f0004057f89 */ /* 0x000e2200000e0000 */
[C---:B------:R-:W-:Y:S02]  /*0480*/  LOP3.LUT P0, RZ, R7.reuse, 0x1f, RZ, 0xc0, !PT ;  /* 0x0000001f07ff7812 */ /* 0x040fe4000780c0ff */
[----:B------:R-:W-:-:S11]  /*0490*/  ISETP.NE.AND P1, PT, R7, RZ, PT ;  /* 0x000000ff0700720c */ /* 0x000fd60003f25270 */
[----:B------:R-:W1:Y:S01]  /*04a0*/  @!P0 S2R R13, SR_CgaCtaId ;  /* 0x00000000000d8919 */ /* 0x000e620000008800 */
[----:B0-----:R-:W-:Y:S01]  /*04b0*/  FADD R5, R5, R4 ;  /* 0x0000000405057221 */ /* 0x001fe20000000000 */
[----:B------:R-:W-:-:S04]  /*04c0*/  @!P0 MOV R4, 0x400 ;  /* 0x0000040000048802 */ /* 0x000fc80000000f00 */
[----:B------:R-:W0:Y:S01]  /*04d0*/  SHFL.DOWN PT, R6, R5, 0x8, 0x1f ;  /* 0x09001f0005067f89 */ /* 0x000e2200000e0000 */
[----:B-1----:R-:W-:-:S04]  /*04e0*/  @!P0 LEA R4, R13, R4, 0x18 ;  /* 0x000000040d048211 */ /* 0x002fc800078ec0ff */
[----:B------:R-:W-:Y:S01]  /*04f0*/  @!P0 LEA.HI R4, R7, R4, RZ, 0x1d ;  /* 0x0000000407048211 */ /* 0x000fe200078fe8ff */
[----:B0-----:R-:W-:-:S05]  /*0500*/  FADD R6, R5, R6 ;  /* 0x0000000605067221 */ /* 0x001fca0000000000 */
[----:B--2---:R-:W0:Y:S02]  /*0510*/  SHFL.DOWN PT, R9, R6, 0x4, 0x1f ;  /* 0x08801f0006097f89 */ /* 0x004e2400000e0000 */
[----:B0-----:R-:W-:-:S05]  /*0520*/  FADD R9, R6, R9 ;  /* 0x0000000906097221 */ /* 0x001fca0000000000 */
[----:B------:R-:W0:Y:S02]  /*0530*/  SHFL.DOWN PT, R8, R9, 0x2, 0x1f ;  /* 0x08401f0009087f89 */ /* 0x000e2400000e0000 */
[----:B0-----:R-:W-:-:S05]  /*0540*/  FADD R8, R9, R8 ;  /* 0x0000000809087221 */ /* 0x001fca0000000000 */
[----:B------:R-:W0:Y:S02]  /*0550*/  SHFL.DOWN PT, R11, R8, 0x1, 0x1f ;  /* 0x08201f00080b7f89 */ /* 0x000e2400000e0000 */
[----:B0-----:R-:W-:-:S05]  /*0560*/  FADD R11, R8, R11 ;  /* 0x0000000b080b7221 */ /* 0x001fca0000000000 */
[----:B------:R0:W-:Y:S01]  /*0570*/  @!P0 STS [R4], R11 ;  /* 0x0000000b04008388 */ /* 0x0001e20000000800 */
[----:B------:R-:W-:Y:S06]  /*0580*/  BAR.SYNC.DEFER_BLOCKING 0x0 ;  /* 0x0000000000007b1d */ /* 0x000fec0000010000 */
[----:B------:R-:W-:Y:S05]  /*0590*/  @P1 EXIT ;  /* 0x000000000000194d */ /* 0x000fea0003800000 */
[----:B------:R-:W1:Y:S01]  /*05a0*/  LDCU UR4, c[0x0][0x360] ;  /* 0x00006c00ff0477ac */ /* 0x000e620008000800 */
[----:B------:R-:W2:Y:S01]  /*05b0*/  S2UR UR6, SR_CgaCtaId ;  /* 0x00000000000679c3 */ /* 0x000ea20000008800 */
[----:B------:R-:W-:Y:S01]  /*05c0*/  MOV R12, RZ ;  /* 0x000000ff000c7202 */ /* 0x000fe20000000f00 */
[----:B0-----:R-:W-:Y:S01]  /*05d0*/  IMAD.MOV.U32 R4, RZ, RZ, RZ ;  /* 0x000000ffff047224 */ /* 0x001fe200078e00ff */
[----:B------:R-:W-:Y:S01]  /*05e0*/  UMOV UR5, 0x400 ;  /* 0x0000040000057882 */ /* 0x000fe20000000000 */
[----:B-1----:R-:W-:-:S04]  /*05f0*/  UIADD3 UR4, UPT, UPT, UR4, 0x1f, URZ ;  /* 0x0000001f04047890 */ /* 0x002fc8000fffe0ff */
[----:B------:R-:W-:Y:S02]  /*0600*/  USHF.R.U32.HI UR4, URZ, 0x5, UR4 ;  /* 0x00000005ff047899 */ /* 0x000fe40008011604 */
[----:B--2---:R-:W-:Y:S02]  /*0610*/  ULEA UR5, UR6, UR5, 0x18 ;  /* 0x0000000506057291 */ /* 0x004fe4000f8ec0ff */
[----:B------:R-:W-:-:S12]  /*0620*/  UIADD3 UR4, UPT, UPT, -UR4, URZ, URZ ;  /* 0x000000ff04047290 */ /* 0x000fd8000fffe1ff */
.L_x_174:
[----:B------:R-:W0:Y:S01]  /*0630*/  LDS R5, [UR5] ;  /* 0x00000005ff057984 */ /* 0x000e220008000800 */
[----:B------:R-:W-:Y:S02]  /*0640*/  UIADD3 UR4, UPT, UPT, UR4, 0x1, URZ ;  /* 0x0000000104047890 */ /* 0x000fe4000fffe0ff */
[----:B------:R-:W-:Y:S02]  /*0650*/  UIADD3 UR5, UPT, UPT, UR5, 0x4, URZ ;  /* 0x0000000405057890 */ /* 0x000fe4000fffe0ff */
[----:B------:R-:W-:Y:S01]  /*0660*/  UISETP.NE.AND UP0, UPT, UR4, URZ, UPT ;  /* 0x000000ff0400728c */ /* 0x000fe2000bf05270 */
[----:B0-----:R-:W-:-:S04]  /*0670*/  FADD R5, R5, -R12 ;  /* 0x8000000c05057221 */ /* 0x001fc80000000000 */
[----:B------:R-:W-:-:S04]  /*0680*/  FADD R13, R5, R4 ;  /* 0x00000004050d7221 */ /* 0x000fc80000000000 */
[----:B------:R-:W-:Y:S01]  /*0690*/  FADD R12, R13, -R4 ;  /* 0x800000040d0c7221 */ /* 0x000fe20000000000 */
[----:B------:R-:W-:-:S03]  /*06a0*/  IMAD.MOV.U32 R4, RZ, RZ, R13 ;  /* 0x000000ffff047224 */ /* 0x000fc600078e000d */
[----:B------:R-:W-:Y:S01]  /*06b0*/  FADD R12, -R5, R12 ;  /* 0x0000000c050c7221 */ /* 0x000fe20000000100 */
[----:B------:R-:W-:Y:S06]  /*06c0*/  BRA.U UP0, `(.L_x_174) ;  /* 0xfffffffd00d87547 */ /* 0x000fec000b83ffff */
[----:B------:R-:W0:Y:S08]  /*06d0*/  I2F.F64.U32 R4, R2 ;  /* 0x0000000200047312 */ /* 0x000e300000201800 */
[----:B0-----:R-:W0:Y:S01]  /*06e0*/  MUFU.RCP64H R7, R5 ;  /* 0x0000000500077308 */ /* 0x001e220000001800 */
[----:B------:R-:W-:-:S05]  /*06f0*/  VIADD R6, R5, 0x300402 ;  /* 0x0030040205067836 */ /* 0x000fca0000000000 */
[----:B------:R-:W-:Y:S01]  /*0700*/  FSETP.GEU.AND P0, PT, |R6|, 5.8789094863358348022e-39, PT ;  /* 0x004004020600780b */ /* 0x000fe20003f0e200 */
[----:B0-----:R-:W-:-:S08]  /*0710*/  DFMA R8, -R4, R6, 1 ;  /* 0x3ff000000408742b */ /* 0x001fd00000000106 */
[----:B------:R-:W-:-:S08]  /*0720*/  DFMA R8, R8, R8, R8 ;  /* 0x000000080808722b */ /* 0x000fd00000000008 */
[----:B------:R-:W-:Y:S01]  /*0730*/  DFMA R10, R6, R8, R6 ;  /* 0x00000008060a722b */ /* 0x000fe20000000006 */
[----:B------:R-:W-:-:S06]  /*0740*/  FADD R8, R12, R13 ;  /* 0x0000000d0c087221 */ /* 0x000fcc0000000000 */
[----:B------:R-:W0:Y:S01]  /*0750*/  F2F.F64.F32 R8, R8 ;  /* 0x0000000800087310 */ /* 0x000e220000201800 */
[----:B------:R-:W-:-:S08]  /*0760*/  DFMA R12, -R4, R10, 1 ;  /* 0x3ff00000040c742b */ /* 0x000fd0000000010a */
[----:B------:R-:W-:Y:S01]  /*0770*/  DFMA R6, R10, R12, R10 ;  /* 0x0000000c0a06722b */ /* 0x000fe2000000000a */
[----:B------:R-:W-:Y:S10]  /*0780*/  @P0 BRA `(.L_x_175) ;  /* 0x0000000000180947 */ /* 0x000ff40003800000 */
[----:B------:R-:W-:-:S04]  /*0790*/  LOP3.LUT R6, R5, 0x7fffffff, RZ, 0xc0, !PT ;  /* 0x7fffffff05067812 */ /* 0x000fc800078ec0ff */
[----:B------:R-:W-:Y:S02]  /*07a0*/  IADD3 R12, PT, PT, R6, -0x100000, RZ ;  /* 0xfff00000060c7810 */ /* 0x000fe40007ffe0ff */
[----:B------:R-:W-:-:S07]  /*07b0*/  MOV R6, 0x7d0 ;  /* 0x000007d000067802 */ /* 0x000fce0000000f00 */
[----:B0-----:R-:W-:Y:S05]  /*07c0*/  CALL.REL.NOINC `($__internal_5_$__cuda_sm20_dblrcp_rn_slowpath_v3) ;  /* 0x0000000400c07944 */ /* 0x001fea0003c00000 */
[----:B------:R-:W-:Y:S02]  /*07d0*/  IMAD.MOV.U32 R6, RZ, RZ, R10 ;  /* 0x000000ffff067224 */ /* 0x000fe400078e000a */
[----:B------:R-:W-:-:S07]  /*07e0*/  IMAD.MOV.U32 R7, RZ, RZ, R11 ;  /* 0x000000ffff077224 */ /* 0x000fce00078e000b */
.L_x_175:
[----:B------:R-:W1:Y:S01]  /*07f0*/  LDC.64 R4, c[0x0][0x388] ;  /* 0x0000e200ff047b82 */ /* 0x000e620000000a00 */
[----:B0-----:R-:W-:Y:S01]  /*0800*/  DMUL R22, R8, R6 ;  /* 0x0000000608167228 */ /* 0x001fe20000000000 */
[----:B------:R-:W0:Y:S06]  /*0810*/  LDCU UR4, c[0x0][0x398] ;  /* 0x00007300ff0477ac */ /* 0x000e2c0008000800 */
[----:B------:R-:W2:Y:S01]  /*0820*/  LDC.64 R10, c[0x0][0x3a8] ;  /* 0x0000ea00ff0a7b82 */ /* 0x000ea20000000a00 */
[----:B-1----:R-:W-:-:S06]  /*0830*/  IMAD.WIDE R12, R3, 0x4, R4 ;  /* 0x00000004030c7825 */ /* 0x002fcc00078e0204 */
[----:B------:R-:W3:Y:S01]  /*0840*/  LDG.E.CONSTANT R12, desc[UR8][R12.64+-0x4] ;  /* 0xfffffc080c0c7981 */ /* 0x000ee2000c1e9900 */
[----:B------:R-:W-:Y:S02]  /*0850*/  SHF.R.S32.HI R8, RZ, 0x1f, R0 ;  /* 0x0000001fff087819 */ /* 0x000fe40000011400 */
[----:B------:R-:W-:Y:S02]  /*0860*/  IADD3 R9, P0, PT, R0, R3, RZ ;  /* 0x0000000300097210 */ /* 0x000fe40007f1e0ff */
[C---:B0-----:R-:W-:Y:S02]  /*0870*/  ISETP.GE.AND P1, PT, R3.reuse, UR4, PT ;  /* 0x0000000403007c0c */ /* 0x041fe4000bf26270 */
[----:B------:R-:W-:Y:S02]  /*0880*/  LEA.HI.X.SX32 R16, R3, R8, 0x1, P0 ;  /* 0x0000000803107211 */ /* 0x000fe400000f0eff */
[----:B--2---:R-:W-:-:S04]  /*0890*/  LEA R8, P2, R9, R10, 0x2 ;  /* 0x0000000a09087211 */ /* 0x004fc800078410ff */
[----:B------:R-:W-:Y:S01]  /*08a0*/  LEA.HI.X R9, R9, R11, R16, 0x2, P2 ;  /* 0x0000000b09097211 */ /* 0x000fe200010f1410 */
[----:B---3--:R-:W0:Y:S01]  /*08b0*/  F2F.F64.F32 R14, R12 ;  /* 0x0000000c000e7310 */ /* 0x008e220000201800 */
[----:B------:R-:W-:Y:S01]  /*08c0*/  FSETP.NAN.AND P0, PT, R12, R12, PT ;  /* 0x0000000c0c00720b */ /* 0x000fe20003f08000 */
[----:B0-----:R-:W-:-:S10]  /*08d0*/  DMUL R14, R22, R14 ;  /* 0x0000000e160e7228 */ /* 0x001fd40000000000 */
[----:B------:R-:W0:Y:S02]  /*08e0*/  F2F.F32.F64 R14, R14 ;  /* 0x0000000e000e7310 */ /* 0x000e240000301000 */
[----:B0-----:R-:W-:-:S05]  /*08f0*/  FSEL R13, R14, +QNAN , !P0 ;  /* 0x7fffffff0e0d7808 */ /* 0x001fca0004000000 */
[----:B------:R0:W-:Y:S01]  /*0900*/  STG.E desc[UR8][R8.64+-0x4], R13 ;  /* 0xfffffc0d08007986 */ /* 0x0001e2000c101908 */
[----:B------:R-:W-:Y:S05]  /*0910*/  @P1 EXIT ;  /* 0x000000000000194d */ /* 0x000fea0003800000 */
[----:B0-----:R-:W0:Y:S01]  /*0920*/  LDC R9, c[0x0][0x39c] ;  /* 0x0000e700ff097b82 */ /* 0x001e220000000800 */
[----:B------:R-:W-:-:S04]  /*0930*/  IADD3 R8, PT, PT, -R3, UR4, RZ ;  /* 0x0000000403087c10 */ /* 0x000fc8000fffe1ff */
[----:B------:R-:W-:Y:S02]  /*0940*/  LOP3.LUT P0, R14, R8, 0x3, RZ, 0xc0, !PT ;  /* 0x00000003080e7812 */ /* 0x000fe4000780c0ff */
[----:B0-----:R-:W-:-:S04]  /*0950*/  IADD3 R2, PT, PT, R9, -UR4, R2 ;  /* 0x8000000409027c10 */ /* 0x001fc8000fffe002 */
[----:B------:R-:W-:-:S07]  /*0960*/  ISETP.GT.U32.AND P1, PT, R2, -0x4, PT ;  /* 0xfffffffc0200780c */ /* 0x000fce0003f24070 */
[----:B------:R-:W-:Y:S06]  /*0970*/  @!P0 BRA `(.L_x_176) ;  /* 0x00000000005c8947 */ /* 0x000fec0003800000 */
[----:B------:R-:W0:Y:S01]  /*0980*/  LDC.64 R8, c[0x0][0x3a8] ;  /* 0x0000ea00ff087b82 */ /* 0x000e220000000a00 */
[----:B------:R-:W-:Y:S01]  /*0990*/  IMAD.MOV R2, RZ, RZ, -R14 ;  /* 0x000000ffff027224 */ /* 0x000fe200078e0a0e */
[----:B------:R-:W-:-:S06]  /*09a0*/  IADD3 R15, PT, PT, R0, R3, RZ ;  /* 0x00000003000f7210 */ /* 0x000fcc0007ffe0ff */
[----:B------:R-:W1:Y:S02]  /*09b0*/  LDC.64 R12, c[0x0][0x380] ;  /* 0x0000e000ff0c7b82 */ /* 0x000e640000000a00 */
.L_x_177:
[----:B-12---:R-:W-:-:S06]  /*09c0*/  IMAD.WIDE R20, R3, 0x4, R12 ;  /* 0x0000000403147825 */ /* 0x006fcc00078e020c */
[----:B------:R-:W2:Y:S01]  /*09d0*/  LDG.E.CONSTANT R20, desc[UR8][R20.64] ;  /* 0x0000000814147981 */ /* 0x000ea2000c1e9900 */
[----:B------:R-:W-:-:S06]  /*09e0*/  IMAD.WIDE R18, R3, 0x4, R4 ;  /* 0x0000000403127825 */ /* 0x000fcc00078e0204 */
[----:B------:R-:W3:Y:S01]  /*09f0*/  LDG.E.CONSTANT R18, desc[UR8][R18.64] ;  /* 0x0000000812127981 */ /* 0x000ee2000c1e9900 */
[----:B------:R-:W-:Y:S02]  /*0a00*/  VIADD R2, R2, 0x1 ;  /* 0x0000000102027836 */ /* 0x000fe40000000000 */
[----:B------:R-:W-:Y:S01]  /*0a10*/  VIADD R3, R3, 0x1 ;  /* 0x0000000103037836 */ /* 0x000fe20000000000 */
[----:B--2---:R-:W1:Y:S01]  /*0a20*/  F2F.F64.F32 R16, R20 ;  /* 0x0000001400107310 */ /* 0x004e620000201800 */
[----:B---3--:R-:W-:-:S07]  /*0a30*/  FSETP.NAN.AND P0, PT, R18, R18, PT ;  /* 0x000000121200720b */ /* 0x008fce0003f08000 */
[----:B------:R-:W2:Y:S01]  /*0a40*/  F2F.F64.F32 R24, R18 ;  /* 0x0000001200187310 */ /* 0x000ea20000201800 */
[----:B-1----:R-:W-:-:S08]  /*0a50*/  DADD R16, R16, -R22 ;  /* 0x0000000010107229 */ /* 0x002fd00000000816 */
[----:B------:R-:W-:Y:S01]  /*0a60*/  DFMA R22, R16, R6, R22 ;  /* 0x000000061016722b */ /* 0x000fe20000000016 */
[----:B0-----:R-:W-:-:S04]  /*0a70*/  IMAD.WIDE R16, R15, 0x4, R8 ;  /* 0x000000040f107825 */ /* 0x001fc800078e0208 */
[----:B------:R-:W-:-:S03]  /*0a80*/  VIADD R15, R15, 0x1 ;  /* 0x000000010f0f7836 */ /* 0x000fc60000000000 */
[----:B--2---:R-:W-:-:S10]  /*0a90*/  DMUL R24, R22, R24 ;  /* 0x0000001816187228 */ /* 0x004fd40000000000 */
[----:B------:R-:W0:Y:S02]  /*0aa0*/  F2F.F32.F64 R24, R24 ;  /* 0x0000001800187310 */ /* 0x000e240000301000 */
[----:B0-----:R-:W-:Y:S02]  /*0ab0*/  FSEL R21, R24, +QNAN , !P0 ;  /* 0x7fffffff18157808 */ /* 0x001fe40004000000 */
[----:B------:R-:W-:-:S03]  /*0ac0*/  ISETP.NE.AND P0, PT, R2, RZ, PT ;  /* 0x000000ff0200720c */ /* 0x000fc60003f05270 */
[----:B------:R2:W-:Y:S10]  /*0ad0*/  STG.E desc[UR8][R16.64], R21 ;  /* 0x0000001510007986 */ /* 0x0005f4000c101908 */
[----:B------:R-:W-:Y:S05]  /*0ae0*/  @P0 BRA `(.L_x_177) ;  /* 0xfffffffc00b40947 */ /* 0x000fea000383ffff */
.L_x_176:
[----:B------:R-:W-:Y:S05]  /*0af0*/  @P1 EXIT ;  /* 0x000000000000194d */ /* 0x000fea0003800000 */
[----:B------:R-:W0:Y:S01]  /*0b00*/  LDC.64 R12, c[0x0][0x380] ;  /* 0x0000e000ff0c7b82 */ /* 0x000e220000000a00 */
[----:B------:R-:W-:Y:S01]  /*0b10*/  IADD3 R10, P2, PT, R10, 0x8, RZ ;  /* 0x000000080a0a7810 */ /* 0x000fe20007f5e0ff */
[----:B------:R-:W-:-:S03]  /*0b20*/  IMAD.IADD R0, R0, 0x1, R3 ;  /* 0x0000000100007824 */ /* 0x000fc600078e0203 */
[----:B------:R-:W-:-:S03]  /*0b30*/  IADD3.X R11, PT, PT, RZ, R11, RZ, P2, !PT ;  /* 0x0000000bff0b7210 */ /* 0x000fc600017fe4ff */
[----:B------:R-:W1:Y:S01]  /*0b40*/  LDC.64 R14, c[0x0][0x388] ;  /* 0x0000e200ff0e7b82 */ /* 0x000e620000000a00 */
[----:B0-----:R-:W-:-:S05]  /*0b50*/  IADD3 R12, P0, PT, R12, 0x8, RZ ;  /* 0x000000080c0c7810 */ /* 0x001fca0007f1e0ff */
[----:B------:R-:W-:Y:S01]  /*0b60*/  IMAD.X R13, RZ, RZ, R13, P0 ;  /* 0x000000ffff0d7224 */ /* 0x000fe200000e060d */
[----:B-1----:R-:W-:-:S05]  /*0b70*/  IADD3 R14, P1, PT, R14, 0x8, RZ ;  /* 0x000000080e0e7810 */ /* 0x002fca0007f3e0ff */
[----:B------:R-:W-:-:S08]  /*0b80*/  IMAD.X R15, RZ, RZ, R15, P1 ;  /* 0x000000ffff0f7224 */ /* 0x000fd000008e060f */
.L_x_178:
[----:B------:R-:W-:-:S05]  /*0b90*/  IMAD.WIDE R28, R3, 0x4, R12 ;  /* 0x00000004031c7825 */ /* 0x000fca00078e020c */
[----:B------:R-:W3:Y:S01]  /*0ba0*/  LDG.E.CONSTANT R8, desc[UR8][R28.64+-0x8] ;  /* 0xfffff8081c087981 */ /* 0x000ee2000c1e9900 */
[----:B--2---:R-:W-:-:S03]  /*0bb0*/  IMAD.WIDE R20, R3, 0x4, R14 ;  /* 0x0000000403147825 */ /* 0x004fc600078e020e */
[----:B------:R-:W2:Y:S04]  /*0bc0*/  LDG.E.CONSTANT R2, desc[UR8][R28.64+-0x4] ;  /* 0xfffffc081c027981 */ /* 0x000ea8000c1e9900 */
[----:B------:R-:W4:Y:S04]  /*0bd0*/  LDG.E.CONSTANT R4, desc[UR8][R20.64+-0x8] ;  /* 0xfffff80814047981 */ /* 0x000f28000c1e9900 */
[----:B------:R-:W5:Y:S04]  /*0be0*/  LDG.E.CONSTANT R27, desc[UR8][R28.64] ;  /* 0x000000081c1b7981 */ /* 0x000f68000c1e9900 */
[----:B------:R-:W5:Y:S04]  /*0bf0*/  LDG.E.CONSTANT R25, desc[UR8][R20.64+-0x4] ;  /* 0xfffffc0814197981 */ /* 0x000f68000c1e9900 */
[----:B------:R0:W5:Y:S04]  /*0c00*/  LDG.E.CONSTANT R26, desc[UR8][R28.64+0x4] ;  /* 0x000004081c1a7981 */ /* 0x000168000c1e9900 */
[----:B------:R-:W5:Y:S04]  /*0c10*/  LDG.E.CONSTANT R24, desc[UR8][R20.64] ;  /* 0x0000000814187981 */ /* 0x000f68000c1e9900 */
[----:B------:R1:W5:Y:S01]  /*0c20*/  LDG.E.CONSTANT R5, desc[UR8][R20.64+0x4] ;  /* 0x0000040814057981 */ /* 0x000362000c1e9900 */
[----:B------:R-:W-:Y:S01]  /*0c30*/  IADD3 R3, PT, PT, R3, 0x4, RZ ;  /* 0x0000000403037810 */ /* 0x000fe20007ffe0ff */
[----:B---3--:R-:W3:Y:S08]  /*0c40*/  F2F.F64.F32 R8, R8 ;  /* 0x0000000800087310 */ /* 0x008ef00000201800 */
[----:B----4-:R-:W0:Y:S01]  /*0c50*/  F2F.F64.F32 R18, R4 ;  /* 0x0000000400127310 */ /* 0x010e220000201800 */
[----:B---3--:R-:W-:-:S07]  /*0c60*/  DADD R8, R8, -R22 ;  /* 0x0000000008087229 */ /* 0x008fce0000000816 */
[----:B--2---:R-:W2:Y:S01]  /*0c70*/  F2F.F64.F32 R16, R2 ;  /* 0x0000000200107310 */ /* 0x004ea20000201800 */
[----:B------:R-:W-:-:S08]  /*0c80*/  DFMA R8, R8, R6, R22 ;  /* 0x000000060808722b */ /* 0x000fd00000000016 */
[C---:B0-----:R-:W-:Y:S02]  /*0c90*/  DMUL R28, R8.reuse, R18 ;  /* 0x00000012081c7228 */ /* 0x041fe40000000000 */
[----:B--2---:R-:W-:Y:S01]  /*0ca0*/  DADD R16, -R8, R16 ;  /* 0x0000000008107229 */ /* 0x004fe20000000110 */
[----:B-----5:R-:W0:Y:S07]  /*0cb0*/  F2F.F64.F32 R18, R27 ;  /* 0x0000001b00127310 */ /* 0x020e2e0000201800 */
[-C--:B------:R-:W-:Y:S01]  /*0cc0*/  DFMA R16, R16, R6.reuse, R8 ;  /* 0x000000061010722b */ /* 0x080fe20000000008 */
[----:B-1----:R-:W1:Y:S07]  /*0cd0*/  F2F.F64.F32 R20, R25 ;  /* 0x0000001900147310 */ /* 0x002e6e0000201800 */
[----:B0-----:R-:W-:Y:S01]  /*0ce0*/  DADD R18, -R16, R18 ;  /* 0x0000000010127229 */ /* 0x001fe20000000112 */
[----:B------:R-:W0:Y:S07]  /*0cf0*/  F2F.F64.F32 R22, R26 ;  /* 0x0000001a00167310 */ /* 0x000e2e0000201800 */
[----:B------:R-:W-:Y:S01]  /*0d00*/  DFMA R18, R18, R6, R16 ;  /* 0x000000061212722b */ /* 0x000fe20000000010 */
[----:B------:R-:W2:Y:S01]  /*0d10*/  F2F.F64.F32 R8, R24 ;  /* 0x0000001800087310 */ /* 0x000ea20000201800 */
[----:B-1----:R-:W-:-:S06]  /*0d20*/  DMUL R20, R16, R20 ;  /* 0x0000001410147228 */ /* 0x002fcc0000000000 */
[----:B0-----:R-:W-:Y:S01]  /*0d30*/  DADD R22, -R18, R22 ;  /* 0x0000000012167229 */ /* 0x001fe20000000116 */
[----:B------:R-:W0:Y:S07]  /*0d40*/  F2F.F64.F32 R16, R5 ;  /* 0x0000000500107310 */ /* 0x000e2e0000201800 */
[----:B------:R-:W-:Y:S02]  /*0d50*/  DFMA R22, R22, R6, R18 ;  /* 0x000000061616722b */ /* 0x000fe40000000012 */
[----:B--2---:R-:W-:-:S06]  /*0d60*/  DMUL R8, R18, R8 ;  /* 0x0000000812087228 */ /* 0x004fcc0000000000 */
[----:B0-----:R-:W-:Y:S01]  /*0d70*/  DMUL R16, R22, R16 ;  /* 0x0000001016107228 */ /* 0x001fe20000000000 */
[----:B------:R-:W0:Y:S08]  /*0d80*/  F2F.F32.F64 R2, R28 ;  /* 0x0000001c00027310 */ /* 0x000e300000301000 */
[----:B------:R-:W1:Y:S08]  /*0d90*/  F2F.F32.F64 R20, R20 ;  /* 0x0000001400147310 */ /* 0x000e700000301000 */
[----:B------:R-:W2:Y:S08]  /*0da0*/  F2F.F32.F64 R8, R8 ;  /* 0x0000000800087310 */ /* 0x000eb00000301000 */
[----:B------:R-:W3:Y:S01]  /*0db0*/  F2F.F32.F64 R16, R16 ;  /* 0x0000001000107310 */ /* 0x000ee20000301000 */
[----:B------:R-:W-:-:S02]  /*0dc0*/  FSETP.NAN.AND P0, PT, R4, R4, PT ;  /* 0x000000040400720b */ /* 0x000fc40003f08000 */
[----:B------:R-:W-:Y:S02]  /*0dd0*/  FSETP.NAN.AND P1, PT, R25, R25, PT ;  /* 0x000000191900720b */ /* 0x000fe40003f28000 */
[----:B------:R-:W-:Y:S02]  /*0de0*/  FSETP.NAN.AND P2, PT, R24, R24, PT ;  /* 0x000000181800720b */ /* 0x000fe40003f48000 */
[----:B------:R-:W-:Y:S01]  /*0df0*/  FSETP.NAN.AND P3, PT, R5, R5, PT ;  /* 0x000000050500720b */ /* 0x000fe20003f68000 */
[----:B------:R-:W-:Y:S01]  /*0e00*/  IMAD.WIDE R4, R0, 0x4, R10 ;  /* 0x0000000400047825 */ /* 0x000fe200078e020a */
[----:B0-----:R-:W-:Y:S02]  /*0e10*/  FSEL R19, R2, +QNAN , !P0 ;  /* 0x7fffffff02137808 */ /* 0x001fe40004000000 */
[----:B-1----:R-:W-:Y:S02]  /*0e20*/  FSEL R21, R20, +QNAN , !P1 ;  /* 0x7fffffff14157808 */ /* 0x002fe40004800000 */
[----:B--2---:R-:W-:-:S02]  /*0e30*/  FSEL R25, R8, +QNAN , !P2 ;  /* 0x7fffffff08197808 */ /* 0x004fc40005000000 */
[----:B---3--:R-:W-:Y:S01]  /*0e40*/  FSEL R9, R16, +QNAN , !P3 ;  /* 0x7fffffff10097808 */ /* 0x008fe20005800000 */
[----:B------:R0:W-:Y:S04]  /*0e50*/  STG.E desc[UR8][R4.64+-0x8], R19 ;  /* 0xfffff81304007986 */ /* 0x0001e8000c101908 */
[----:B------:R0:W-:Y:S04]  /*0e60*/  STG.E desc[UR8][R4.64+-0x4], R21 ;  /* 0xfffffc1504007986 */ /* 0x0001e8000c101908 */
[----:B------:R0:W-:Y:S04]  /*0e70*/  STG.E desc[UR8][R4.64], R25 ;  /* 0x0000001904007986 */ /* 0x0001e8000c101908 */
[----:B------:R0:W-:Y:S01]  /*0e80*/  STG.E desc[UR8][R4.64+0x4], R9 ;  /* 0x0000040904007986 */ /* 0x0001e2000c101908 */
[----:B------:R-:W-:Y:S01]  /*0e90*/  ISETP.GE.AND P0, PT, R3, UR4, PT ;  /* 0x0000000403007c0c */ /* 0x000fe2000bf06270 */
[----:B------:R-:W-:-:S12]  /*0ea0*/  VIADD R0, R0, 0x4 ;  /* 0x0000000400007836 */ /* 0x000fd80000000000 */
[----:B0-----:R-:W-:Y:S05]  /*0eb0*/  @!P0 BRA `(.L_x_178) ;  /* 0xfffffffc00348947 */ /* 0x001fea000383ffff */
[----:B------:R-:W-:Y:S05]  /*0ec0*/  EXIT ;  /* 0x000000000000794d */ /* 0x000fea0003800000 */
        .weak           $__internal_5_$__cuda_sm20_dblrcp_rn_slowpath_v3
        .type           $__internal_5_$__cuda_sm20_dblrcp_rn_slowpath_v3,@function
        .size           $__internal_5_$__cuda_sm20_dblrcp_rn_slowpath_v3,(.L_x_235 - $__internal_5_$__cuda_sm20_dblrcp_rn_slowpath_v3)
$__internal_5_$__cuda_sm20_dblrcp_rn_slowpath_v3:
[----:B------:R-:W-:-:S14]  /*0ed0*/  DSETP.GTU.AND P0, PT, |R4|, +INF , PT ;  /* 0x7ff000000400742a */ /* 0x000fdc0003f0c200 */
[----:B------:R-:W-:Y:S05]  /*0ee0*/  @P0 BRA `(.L_x_179) ;  /* 0x00000000007c0947 */ /* 0x000fea0003800000 */
[----:B------:R-:W-:-:S05]  /*0ef0*/  LOP3.LUT R7, R5, 0x7fffffff, RZ, 0xc0, !PT ;  /* 0x7fffffff05077812 */ /* 0x000fca00078ec0ff */
[----:B------:R-:W-:-:S05]  /*0f00*/  VIADD R10, R7, 0xffffffff ;  /* 0xffffffff070a7836 */ /* 0x000fca0000000000 */
        /* <DEDUP_REMOVED lines=19> */
.L_x_181:
        /* <DEDUP_REMOVED lines=10> */
.L_x_179:
[----:B------:R-:W-:Y:S02]  /*10e0*/  LOP3.LUT R11, R5, 0x80000, RZ, 0xfc, !PT ;  /* 0x00080000050b7812 */ /* 0x000fe400078efcff */
[----:B------:R-:W-:-:S07]  /*10f0*/  MOV R10, R4 ;  /* 0x00000004000a7202 */ /* 0x000fce0000000f00 */
.L_x_180:
[----:B------:R-:W-:-:S04]  /*1100*/  IMAD.MOV.U32 R7, RZ, RZ, 0x0 ;  /* 0x00000000ff077424 */ /* 0x000fc800078e00ff */
[----:B------:R-:W-:Y:S05]  /*1110*/  RET.REL.NODEC R6 `(natr_batch_f32_with_inv) ;  /* 0xffffffec06b87950 */ /* 0x000fea0003c3ffff */
.L_x_182:
        /* <DEDUP_REMOVED lines=14> */
.L_x_235:


//--------------------- .text.natr_batch_f32      --------------------------
	.section	.text.natr_batch_f32,"ax",@progbits
	.align	128
        .global         natr_batch_f32
        .type           natr_batch_f32,@function
        .size           natr_batch_f32,(.L_x_237 - natr_batch_f32)
        .other          natr_batch_f32,@"STO_CUDA_ENTRY STV_DEFAULT"
natr_batch_f32:
.text.natr_batch_f32:
        /* <DEDUP_REMOVED lines=24> */
.L_x_184:
[----:B--2---:R-:W-:Y:S02]  /*0180*/  IMAD.IADD R7, R4, 0x1, R3 ;  /* 0x0000000104077824 */ /* 0x004fe400078e0203 */
[----:B-1----:R-:W-:Y:S02]  /*0190*/  VIADD R3, R3, UR4 ;  /* 0x0000000403037c36 */ /* 0x002fe40008000000 */
[----:B0-----:R-:W-:-:S03]  /*01a0*/  IMAD.WIDE R6, R7, 0x4, R8 ;  /* 0x0000000407067825 */ /* 0x001fc600078e0208 */
[----:B------:R-:W-:Y:S02]  /*01b0*/  ISETP.GE.AND P0, PT, R3, R2, PT ;  /* 0x000000020300720c */ /* 0x000fe40003f06270 */
[----:B------:R2:W-:Y:S11]  /*01c0*/  STG.E desc[UR8][R6.64], R5 ;  /* 0x0000000506007986 */ /* 0x0005f6000c101908 */
[----:B------:R-:W-:Y:S05]  /*01d0*/  @!P0 BRA `(.L_x_184) ;  /* 0xfffffffc00e88947 */ /* 0x000fea000383ffff */
[----:B------:R-:W-:Y:S05]  /*01e0*/  EXIT ;  /* 0x000000000000794d */ /* 0x000fea0003800000 */
.L_x_183:
        /* <DEDUP_REMOVED lines=8> */
.L_x_187:
[--C-:B--2---:R-:W-:Y:S02]  /*0270*/  IMAD.IADD R9, R4, 0x1, R13.reuse ;  /* 0x0000000104097824 */ /* 0x104fe400078e020d */
[----:B0-----:R-:W-:Y:S02]  /*0280*/  IMAD.IADD R13, R2, 0x1, R13 ;  /* 0x00000001020d7824 */ /* 0x001fe400078e020d */
[----:B-1----:R-:W-:-:S03]  /*0290*/  IMAD.WIDE R8, R9, 0x4, R10 ;  /* 0x0000000409087825 */ /* 0x002fc600078e020a */
[----:B------:R-:W-:Y:S02]  /*02a0*/  ISETP.GE.AND P0, PT, R13, R0, PT ;  /* 0x000000000d00720c */ /* 0x000fe40003f06270 */
[----:B------:R2:W-:Y:S11]  /*02b0*/  STG.E desc[UR8][R8.64], R15 ;  /* 0x0000000f08007986 */ /* 0x0005f6000c101908 */
[----:B------:R-:W-:Y:S05]  /*02c0*/  @!P0 BRA `(.L_x_187) ;  /* 0xfffffffc00e88947 */ /* 0x000fea000383ffff */
.L_x_186:
[----:B------:R-:W-:Y:S05]  /*02d0*/  BSYNC.RECONVERGENT B0 ;  /* 0x0000000000007941 */ /* 0x000fea0003800200 */
.L_x_185:
        /* <DEDUP_REMOVED lines=11> */
.L_x_191:
        /* <DEDUP_REMOVED lines=12> */
.L_x_190:
[----:B------:R-:W-:-:S07]  /*0450*/  FADD R0, R0, R17 ;  /* 0x0000001100007221 */ /* 0x000fce0000000000 */
.L_x_189:
[----:B------:R-:W-:Y:S05]  /*0460*/  BSYNC.RECONVERGENT B0 ;  /* 0x0000000000007941 */ /* 0x000fea0003800200 */
.L_x_188:
        /* <DEDUP_REMOVED lines=21> */
[----:B0-----:R-:W-:Y:S02]  /*05c0*/  IMAD.MOV.U32 R0, RZ, RZ, RZ ;  /* 0x000000ffff007224 */ /* 0x001fe400078e00ff */
[----:B------:R-:W-:Y:S01]  /*05d0*/  IMAD.MOV.U32 R2, RZ, RZ, RZ ;  /* 0x000000ffff027224 */ /* 0x000fe200078e00ff */
[----:B------:R-:W-:Y:S01]  /*05e0*/  UMOV UR5, 0x400 ;  /* 0x0000040000057882 */ /* 0x000fe20000000000 */
[----:B-1----:R-:W-:-:S04]  /*05f0*/  UIADD3 UR4, UPT, UPT, UR4, 0x1f, URZ ;  /* 0x0000001f04047890 */ /* 0x002fc8000fffe0ff */
[----:B------:R-:W-:Y:S02]  /*0600*/  USHF.R.U32.HI UR4, URZ, 0x5, UR4 ;  /* 0x00000005ff047899 */ /* 0x000fe40008011604 */
[----:B--2---:R-:W-:Y:S02]  /*0610*/  ULEA UR5, UR6, UR5, 0x18 ;  /* 0x0000000506057291 */ /* 0x004fe4000f8ec0ff */
[----:B------:R-:W-:-:S12]  /*0620*/  UIADD3 UR4, UPT, UPT, -UR4, URZ, URZ ;  /* 0x000000ff04047290 */ /* 0x000fd8000fffe1ff */
.L_x_192:
        /* <DEDUP_REMOVED lines=10> */
[----:B------:R-:W0:Y:S01]  /*06d0*/  I2F.F64.U32 R2, R26 ;  /* 0x0000001a00027312 */ /* 0x000e220000201800 */
[----:B------:R-:W-:-:S07]  /*06e0*/  FADD R16, R0, R11 ;  /* 0x0000000b00107221 */ /* 0x000fce0000000000 */
[----:B------:R-:W1:Y:S01]  /*06f0*/  F2F.F64.F32 R16, R16 ;  /* 0x0000001000107310 */ /* 0x000e620000201800 */
[----:B0-----:R-:W-:-:S07]  /*0700*/  VIADD R6, R3, 0x300402 ;  /* 0x0030040203067836 */ /* 0x001fce0000000000 */
[----:B------:R-:W0:Y:S01]  /*0710*/  MUFU.RCP64H R7, R3 ;  /* 0x0000000300077308 */ /* 0x000e220000001800 */
[----:B------:R-:W-:Y:S01]  /*0720*/  FSETP.GEU.AND P0, PT, |R6|, 5.8789094863358348022e-39, PT ;  /* 0x004004020600780b */ /* 0x000fe20003f0e200 */
[----:B0-----:R-:W-:-:S08]  /*0730*/  DFMA R8, -R2, R6, 1 ;  /* 0x3ff000000208742b */ /* 0x001fd00000000106 */
[----:B------:R-:W-:-:S08]  /*0740*/  DFMA R8, R8, R8, R8 ;  /* 0x000000080808722b */ /* 0x000fd00000000008 */
[----:B------:R-:W-:-:S08]  /*0750*/  DFMA R8, R6, R8, R6 ;  /* 0x000000080608722b */ /* 0x000fd00000000006 */
[----:B------:R-:W-:-:S08]  /*0760*/  DFMA R18, -R2, R8, 1 ;  /* 0x3ff000000212742b */ /* 0x000fd00000000108 */
[----:B------:R-:W-:Y:S01]  /*0770*/  DFMA R18, R8, R18, R8 ;  /* 0x000000120812722b */ /* 0x000fe20000000008 */
[----:B-1----:R-:W-:Y:S10]  /*0780*/  @P0 BRA `(.L_x_193) ;  /* 0x0000000000100947 */ /* 0x002ff40003800000 */
[----:B------:R-:W-:-:S05]  /*0790*/  LOP3.LUT R0, R3, 0x7fffffff, RZ, 0xc0, !PT ;  /* 0x7fffffff03007812 */ /* 0x000fca00078ec0ff */
[----:B------:R-:W-:Y:S01]  /*07a0*/  VIADD R8, R0, 0xfff00000 ;  /* 0xfff0000000087836 */ /* 0x000fe20000000000 */
[----:B------:R-:W-:-:S07]  /*07b0*/  MOV R0, 0x7d0 ;  /* 0x000007d000007802 */ /* 0x000fce0000000f00 */
[----:B------:R-:W-:Y:S05]  /*07c0*/  CALL.REL.NOINC `($__internal_6_$__cuda_sm20_dblrcp_rn_slowpath_v3) ;  /* 0x0000000c00247944 */ /* 0x000fea0003c00000 */
.L_x_193:
[----:B------:R-:W0:Y:S02]  /*07d0*/  LDC.64 R6, c[0x0][0x388] ;  /* 0x0000e200ff067b82 */ /* 0x000e240000000a00 */
[----:B0-----:R-:W-:-:S06]  /*07e0*/  IMAD.WIDE R6, R5, 0x4, R6 ;  /* 0x0000000405067825 */ /* 0x001fcc00078e0206 */
[----:B------:R-:W2:Y:S01]  /*07f0*/  LDG.E.CONSTANT R7, desc[UR8][R6.64+-0x4] ;  /* 0xfffffc0806077981 */ /* 0x000ea2000c1e9900 */
[----:B------:R-:W-:Y:S01]  /*0800*/  IMAD.MOV.U32 R2, RZ, RZ, 0x42c80000 ;  /* 0x42c80000ff027424 */ /* 0x000fe200078e00ff */
[----:B------:R-:W-:Y:S01]  /*0810*/  DMUL R16, R16, R18 ;  /* 0x0000001210107228 */ /* 0x000fe20000000000 */
[----:B------:R-:W-:Y:S01]  /*0820*/  SHF.R.S32.HI R9, RZ, 0x1f, R5 ;  /* 0x0000001fff097819 */ /* 0x000fe20000011405 */
        /* <DEDUP_REMOVED lines=10> */
[----:B------:R-:W-:Y:S01]  /*08d0*/  IMAD.MOV.U32 R3, RZ, RZ, R7 ;  /* 0x000000ffff037224 */ /* 0x000fe200078e0007 */
[----:B------:R-:W-:-:S07]  /*08e0*/  MOV R6, 0x900 ;  /* 0x0000090000067802 */ /* 0x000fce0000000f00 */
[----:B------:R-:W-:Y:S05]  /*08f0*/  CALL.REL.NOINC `($__internal_7_$__cuda_sm3x_div_rn_noftz_f32_slowpath) ;  /* 0x0000000c00787944 */ /* 0x000fea0003c00000 */
.L_x_194:
[----:B------:R-:W-:Y:S01]  /*0900*/  FSEL R0, R0, +QNAN , P3 ;  /* 0x7fffffff00007808 */ /* 0x000fe20001800000 */
[----:B------:R-:W0:Y:S01]  /*0910*/  LDC.64 R6, c[0x0][0x3a8] ;  /* 0x0000ea00ff067b82 */ /* 0x000e220000000a00 */
[----:B------:R-:W1:Y:S01]  /*0920*/  LDCU UR4, c[0x0][0x398] ;  /* 0x00007300ff0477ac */ /* 0x000e620008000800 */
[----:B------:R-:W-:Y:S02]  /*0930*/  IADD3 R3, P0, PT, R4, R5, RZ ;  /* 0x0000000504037210 */ /* 0x000fe40007f1e0ff */
[----:B------:R-:W-:Y:S02]  /*0940*/  FSEL R0, R0, +QNAN , P4 ;  /* 0x7fffffff00007808 */ /* 0x000fe40002000000 */
[----:B------:R-:W-:Y:S02]  /*0950*/  LEA.HI.X.SX32 R8, R4, R9, 0x1, P0 ;  /* 0x0000000904087211 */ /* 0x000fe400000f0eff */
[----:B------:R-:W2:Y:S01]  /*0960*/  F2F.F64.F32 R10, R0 ;  /* 0x00000000000a7310 */ /* 0x000ea20000201800 */
[----:B------:R-:W-:-:S02]  /*0970*/  FSETP.NAN.AND P0, PT, R0, R0, PT ;  /* 0x000000000000720b */ /* 0x000fc40003f08000 */
[----:B-1----:R-:W-:Y:S01]  /*0980*/  ISETP.GE.AND P1, PT, R5, UR4, PT ;  /* 0x0000000405007c0c */ /* 0x002fe2000bf26270 */
[----:B--2---:R-:W-:Y:S01]  /*0990*/  DMUL R10, R16, R10 ;  /* 0x0000000a100a7228 */ /* 0x004fe20000000000 */
[----:B0-----:R-:W-:-:S04]  /*09a0*/  LEA R6, P2, R3, R6, 0x2 ;  /* 0x0000000603067211 */ /* 0x001fc800078410ff */
[----:B------:R-:W-:-:S05]  /*09b0*/  LEA.HI.X R7, R3, R7, R8, 0x2, P2 ;  /* 0x0000000703077211 */ /* 0x000fca00010f1408 */
[----:B------:R-:W0:Y:S02]  /*09c0*/  F2F.F32.F64 R10, R10 ;  /* 0x0000000a000a7310 */ /* 0x000e240000301000 */
[----:B0-----:R-:W-:-:S05]  /*09d0*/  FSEL R3, R10, +QNAN , !P0 ;  /* 0x7fffffff0a037808 */ /* 0x001fca0004000000 */
[----:B------:R0:W-:Y:S01]  /*09e0*/  STG.E desc[UR8][R6.64+-0x4], R3 ;  /* 0xfffffc0306007986 */ /* 0x0001e2000c101908 */
[----:B------:R-:W-:Y:S05]  /*09f0*/  @P1 EXIT ;  /* 0x000000000000194d */ /* 0x000fea0003800000 */
[----:B------:R-:W-:-:S04]  /*0a00*/  IADD3 R0, PT, PT, -R5, UR4, RZ ;  /* 0x0000000405007c10 */ /* 0x000fc8000fffe1ff */
[----:B------:R-:W-:-:S13]  /*0a10*/  LOP3.LUT P0, R0, R0, 0x3, RZ, 0xc0, !PT ;  /* 0x0000000300007812 */ /* 0x000fda000780c0ff */
[----:B------:R-:W-:Y:S05]  /*0a20*/  @!P0 BRA `(.L_x_195) ;  /* 0x0000000000988947 */ /* 0x000fea0003800000 */
[----:B------:R-:W1:Y:S01]  /*0a30*/  LDC.64 R14, c[0x0][0x3a8] ;  /* 0x0000ea00ff0e7b82 */ /* 0x000e620000000a00 */
[----:B------:R-:W-:Y:S01]  /*0a40*/  IADD3 R25, PT, PT, -R0, RZ, RZ ;  /* 0x000000ff00197210 */ /* 0x000fe20007ffe1ff */
[----:B------:R-:W-:-:S06]  /*0a50*/  IMAD.IADD R27, R4, 0x1, R5 ;  /* 0x00000001041b7824 */ /* 0x000fcc00078e0205 */
[----:B------:R-:W2:Y:S08]  /*0a60*/  LDC.64 R12, c[0x0][0x380] ;  /* 0x0000e000ff0c7b82 */ /* 0x000eb00000000a00 */
[----:B------:R-:W3:Y:S02]  /*0a70*/  LDC.64 R10, c[0x0][0x388] ;  /* 0x0000e200ff0a7b82 */ /* 0x000ee40000000a00 */
.L_x_197:
[----:B---34-:R-:W-:-:S05]  /*0a80*/  IMAD.WIDE R8, R5, 0x4, R10 ;  /* 0x0000000405087825 */ /* 0x018fca00078e020a */
[----:B0-----:R-:W3:Y:S01]  /*0a90*/  LDG.E.CONSTANT R3, desc[UR8][R8.64] ;  /* 0x0000000808037981 */ /* 0x001ee2000c1e9900 */
[----:B--2---:R-:W-:-:S06]  /*0aa0*/  IMAD.WIDE R20, R5, 0x4, R12 ;  /* 0x0000000405147825 */ /* 0x004fcc00078e020c */
[----:B------:R-:W2:Y:S01]  /*0ab0*/  LDG.E.CONSTANT R20, desc[UR8][R20.64] ;  /* 0x0000000814147981 */ /* 0x000ea2000c1e9900 */
[----:B---3--:R-:W0:Y:S01]  /*0ac0*/  MUFU.RCP R0, R3 ;  /* 0x0000000300007308 */ /* 0x008e220000001000 */
[C---:B------:R-:W-:Y:S02]  /*0ad0*/  FSETP.NE.AND P4, PT, |R3|.reuse, +INF , PT ;  /* 0x7f8000000300780b */ /* 0x040fe40003f85200 */
[----:B------:R-:W-:-:S05]  /*0ae0*/  FSETP.NEU.AND P3, PT, R3, RZ, PT ;  /* 0x000000ff0300720b */ /* 0x000fca0003f6d000 */
[----:B--2---:R-:W2:Y:S08]  /*0af0*/  F2F.F64.F32 R6, R20 ;  /* 0x0000001400067310 */ /* 0x004eb00000201800 */
[----:B------:R-:W3:Y:S01]  /*0b00*/  FCHK P0, R2, R3 ;  /* 0x0000000302007302 */ /* 0x000ee20000000000 */
[----:B0-----:R-:W-:-:S04]  /*0b10*/  FFMA R23, -R3, R0, 1 ;  /* 0x3f80000003177423 */ /* 0x001fc80000000100 */
[----:B------:R-:W-:Y:S01]  /*0b20*/  FFMA R0, R0, R23, R0 ;  /* 0x0000001700007223 */ /* 0x000fe20000000000 */
[----:B--2---:R-:W-:-:S03]  /*0b30*/  DADD R6, R6, -R16 ;  /* 0x0000000006067229 */ /* 0x004fc60000000810 */
[----:B------:R-:W-:-:S04]  /*0b40*/  FFMA R23, R0, 100, RZ ;  /* 0x42c8000000177823 */ /* 0x000fc800000000ff */
[----:B------:R-:W-:Y:S01]  /*0b50*/  FFMA R8, -R3, R23, 100 ;  /* 0x42c8000003087423 */ /* 0x000fe20000000117 */
[----:B------:R-:W-:-:S03]  /*0b60*/  DFMA R16, R6, R18, R16 ;  /* 0x000000120610722b */ /* 0x000fc60000000010 */
[----:B------:R-:W-:Y:S01]  /*0b70*/  FFMA R0, R0, R8, R23 ;  /* 0x0000000800007223 */ /* 0x000fe20000000017 */
[----:B-1----:R-:W-:Y:S01]  /*0b80*/  IMAD.WIDE R8, R27, 0x4, R14 ;  /* 0x000000041b087825 */ /* 0x002fe200078e020e */
[----:B---3--:R-:W-:Y:S06]  /*0b90*/  @!P0 BRA `(.L_x_196) ;  /* 0x0000000000088947 */ /* 0x008fec0003800000 */
[----:B------:R-:W-:-:S07]  /*0ba0*/  MOV R6, 0xbc0 ;  /* 0x00000bc000067802 */ /* 0x000fce0000000f00 */
[----:B------:R-:W-:Y:S05]  /*0bb0*/  CALL.REL.NOINC `($__internal_7_$__cuda_sm3x_div_rn_noftz_f32_slowpath) ;  /* 0x0000000800c87944 */ /* 0x000fea0003c00000 */
.L_x_196:
[----:B------:R-:W-:Y:S01]  /*0bc0*/  FSEL R0, R0, +QNAN , P3 ;  /* 0x7fffffff00007808 */ /* 0x000fe20001800000 */
[----:B------:R-:W-:Y:S02]  /*0bd0*/  VIADD R25, R25, 0x1 ;  /* 0x0000000119197836 */ /* 0x000fe40000000000 */
[----:B------:R-:W-:Y:S01]  /*0be0*/  VIADD R5, R5, 0x1 ;  /* 0x0000000105057836 */ /* 0x000fe20000000000 */
[----:B------:R-:W-:Y:S01]  /*0bf0*/  FSEL R0, R0, +QNAN , P4 ;  /* 0x7fffffff00007808 */ /* 0x000fe20002000000 */
[----:B------:R-:W-:-:S03]  /*0c00*/  VIADD R27, R27, 0x1 ;  /* 0x000000011b1b7836 */ /* 0x000fc60000000000 */
[----:B------:R-:W0:Y:S01]  /*0c10*/  F2F.F64.F32 R6, R0 ;  /* 0x0000000000067310 */ /* 0x000e220000201800 */
[----:B------:R-:W-:Y:S01]  /*0c20*/  FSETP.NAN.AND P0, PT, R0, R0, PT ;  /* 0x000000000000720b */ /* 0x000fe20003f08000 */
[----:B0-----:R-:W-:-:S10]  /*0c30*/  DMUL R6, R16, R6 ;  /* 0x0000000610067228 */ /* 0x001fd40000000000 */
[----:B------:R-:W0:Y:S02]  /*0c40*/  F2F.F32.F64 R6, R6 ;  /* 0x0000000600067310 */ /* 0x000e240000301000 */
[----:B0-----:R-:W-:Y:S02]  /*0c50*/  FSEL R3, R6, +QNAN , !P0 ;  /* 0x7fffffff06037808 */ /* 0x001fe40004000000 */
[----:B------:R-:W-:-:S03]  /*0c60*/  ISETP.NE.AND P0, PT, R25, RZ, PT ;  /* 0x000000ff1900720c */ /* 0x000fc60003f05270 */
[----:B------:R4:W-:Y:S10]  /*0c70*/  STG.E desc[UR8][R8.64], R3 ;  /* 0x0000000308007986 */ /* 0x0009f4000c101908 */
[----:B------:R-:W-:Y:S05]  /*0c80*/  @P0 BRA `(.L_x_197) ;  /* 0xfffffffc007c0947 */ /* 0x000fea000383ffff */
.L_x_195:
[----:B0-----:R-:W0:Y:S02]  /*0c90*/  LDC.64 R6, c[0x0][0x398] ;  /* 0x0000e600ff067b82 */ /* 0x001e240000000a00 */
[----:B0-----:R-:W-:-:S04]  /*0ca0*/  IADD3 R26, PT, PT, R7, R26, -R6 ;  /* 0x0000001a071a7210 */ /* 0x001fc80007ffe806 */
[----:B------:R-:W-:-:S13]  /*0cb0*/  ISETP.GT.U32.AND P0, PT, R26, -0x4, PT ;  /* 0xfffffffc1a00780c */ /* 0x000fda0003f04070 */
[----:B------:R-:W-:Y:S05]  /*0cc0*/  @P0 EXIT ;  /* 0x000000000000094d */ /* 0x000fea0003800000 */
[----:B------:R-:W0:Y:S01]  /*0cd0*/  LDC.64 R10, c[0x0][0x380] ;  /* 0x0000e000ff0a7b82 */ /* 0x000e220000000a00 */
[----:B------:R-:W1:Y:S01]  /*0ce0*/  LDCU.64 UR4, c[0x0][0x3a8] ;  /* 0x00007500ff0477ac */ /* 0x000e620008000a00 */
[----:B------:R-:W-:Y:S01]  /*0cf0*/  IMAD.IADD R4, R4, 0x1, R5 ;  /* 0x0000000104047824 */ /* 0x000fe200078e0205 */
[----:B------:R-:W2:Y:S05]  /*0d00*/  LDCU UR6, c[0x0][0x398] ;  /* 0x00007300ff0677ac */ /* 0x000eaa0008000800 */
[----:B----4-:R-:W3:Y:S01]  /*0d10*/  LDC.64 R8, c[0x0][0x388] ;  /* 0x0000e200ff087b82 */ /* 0x010ee20000000a00 */
[----:B-1----:R-:W-:-:S04]  /*0d20*/  UIADD3 UR4, UP0, UPT, UR4, 0x8, URZ ;  /* 0x0000000804047890 */ /* 0x002fc8000ff1e0ff */
[----:B------:R-:W-:Y:S01]  /*0d30*/  UIADD3.X UR5, UPT, UPT, URZ, UR5, URZ, UP0, !UPT ;  /* 0x00000005ff057290 */ /* 0x000fe200087fe4ff */
[----:B0-----:R-:W-:-:S05]  /*0d40*/  IADD3 R10, P0, PT, R10, 0x8, RZ ;  /* 0x000000080a0a7810 */ /* 0x001fca0007f1e0ff */
[----:B------:R-:W-:Y:S01]  /*0d50*/  IMAD.X R11, RZ, RZ, R11, P0 ;  /* 0x000000ffff0b7224 */ /* 0x000fe200000e060b */
[----:B---3--:R-:W-:-:S05]  /*0d60*/  IADD3 R8, P1, PT, R8, 0x8, RZ ;  /* 0x0000000808087810 */ /* 0x008fca0007f3e0ff */
[----:B--2---:R-:W-:-:S08]  /*0d70*/  IMAD.X R9, RZ, RZ, R9, P1 ;  /* 0x000000ffff097224 */ /* 0x004fd000008e0609 */
.L_x_202:
[----:B------:R-:W-:-:S05]  /*0d80*/  IMAD.WIDE R14, R5, 0x4, R8 ;  /* 0x00000004050e7825 */ /* 0x000fca00078e0208 */
[----:B0-----:R-:W2:Y:S01]  /*0d90*/  LDG.E.CONSTANT R3, desc[UR8][R14.64+-0x8] ;  /* 0xfffff8080e037981 */ /* 0x001ea2000c1e9900 */
[----:B------:R-:W-:-:S05]  /*0da0*/  IMAD.WIDE R26, R5, 0x4, R10 ;  /* 0x00000004051a7825 */ /* 0x000fca00078e020a */
[----:B------:R-:W3:Y:S01]  /*0db0*/  LDG.E.CONSTANT R20, desc[UR8][R26.64+-0x8] ;  /* 0xfffff8081a147981 */ /* 0x000ee2000c1e9900 */
[----:B------:R-:W-:Y:S01]  /*0dc0*/  IMAD.U32 R12, RZ, RZ, UR4 ;  /* 0x00000004ff0c7e24 */ /* 0x000fe2000f8e00ff */
[----:B--2---:R-:W0:Y:S01]  /*0dd0*/  MUFU.RCP R0, R3 ;  /* 0x0000000300007308 */ /* 0x004e220000001000 */
[C---:B------:R-:W-:Y:S02]  /*0de0*/  FSETP.NE.AND P4, PT, |R3|.reuse, +INF , PT ;  /* 0x7f8000000300780b */ /* 0x040fe40003f85200 */
[----:B------:R-:W-:-:S05]  /*0df0*/  FSETP.NEU.AND P3, PT, R3, RZ, PT ;  /* 0x000000ff0300720b */ /* 0x000fca0003f6d000 */
[----:B---3--:R-:W1:Y:S08]  /*0e00*/  F2F.F64.F32 R6, R20 ;  /* 0x0000001400067310 */ /* 0x008e700000201800 */
[----:B------:R-:W2:Y:S01]  /*0e10*/  FCHK P0, R2, R3 ;  /* 0x0000000302007302 */ /* 0x000ea20000000000 */
[----:B0-----:R-:W-:-:S04]  /*0e20*/  FFMA R13, -R3, R0, 1 ;  /* 0x3f800000030d7423 */ /* 0x001fc80000000100 */
[----:B------:R-:W-:Y:S01]  /*0e30*/  FFMA R0, R0, R13, R0 ;  /* 0x0000000d00007223 */ /* 0x000fe20000000000 */
[----:B------:R-:W-:Y:S01]  /*0e40*/  IMAD.U32 R13, RZ, RZ, UR5 ;  /* 0x00000005ff0d7e24 */ /* 0x000fe2000f8e00ff */
[----:B-1----:R-:W-:Y:S02]  /*0e50*/  DADD R6, R6, -R16 ;  /* 0x0000000006067229 */ /* 0x002fe40000000810 */
[----:B------:R-:W-:Y:S01]  /*0e60*/  FFMA R21, R0, 100, RZ ;  /* 0x42c8000000157823 */ /* 0x000fe200000000ff */
[----:B------:R-:W-:-:S04]  /*0e70*/  IMAD.WIDE R12, R4, 0x4, R12 ;  /* 0x00000004040c7825 */ /* 0x000fc800078e020c */
[----:B------:R-:W-:Y:S01]  /*0e80*/  FFMA R22, -R3, R21, 100 ;  /* 0x42c8000003167423 */ /* 0x000fe20000000115 */
[----:B------:R-:W-:-:S03]  /*0e90*/  DFMA R16, R6, R18, R16 ;  /* 0x000000120610722b */ /* 0x000fc60000000010 */
[----:B------:R-:W-:Y:S01]  /*0ea0*/  FFMA R0, R0, R22, R21 ;  /* 0x0000001600007223 */ /* 0x000fe20000000015 */
[----:B--2---:R-:W-:Y:S07]  /*0eb0*/  @!P0 BRA `(.L_x_198) ;  /* 0x0000000000088947 */ /* 0x004fee0003800000 */
[----:B------:R-:W-:-:S07]  /*0ec0*/  MOV R6, 0xee0 ;  /* 0x00000ee000067802 */ /* 0x000fce0000000f00 */
[----:B------:R-:W-:Y:S05]  /*0ed0*/  CALL.REL.NOINC `($__internal_7_$__cuda_sm3x_div_rn_noftz_f32_slowpath) ;  /* 0x0000000800007944 */ /* 0x000fea0003c00000 */
.L_x_198:
[----:B------:R-:W2:Y:S04]  /*0ee0*/  LDG.E.CONSTANT R3, desc[UR8][R14.64+-0x4] ;  /* 0xfffffc080e037981 */ /* 0x000ea8000c1e9900 */
[----:B------:R-:W3:Y:S01]  /*0ef0*/  LDG.E.CONSTANT R24, desc[UR8][R26.64+-0x4] ;  /* 0xfffffc081a187981 */ /* 0x000ee2000c1e9900 */
[----:B------:R-:W-:-:S04]  /*0f00*/  FSEL R0, R0, +QNAN , P3 ;  /* 0x7fffffff00007808 */ /* 0x000fc80001800000 */
[----:B------:R-:W-:-:S04]  /*0f10*/  FSEL R22, R0, +QNAN , P4 ;  /* 0x7fffffff00167808 */ /* 0x000fc80002000000 */
[----:B------:R-:W0:Y:S01]  /*0f20*/  F2F.F64.F32 R6, R22 ;  /* 0x0000001600067310 */ /* 0x000e220000201800 */
[----:B------:R-:W-:Y:S01]  /*0f30*/  FSETP.NAN.AND P0, PT, R22, R22, PT ;  /* 0x000000161600720b */ /* 0x000fe20003f08000 */
[----:B0-----:R-:W-:-:S10]  /*0f40*/  DMUL R20, R16, R6 ;  /* 0x0000000610147228 */ /* 0x001fd40000000000 */
[----:B------:R-:W0:Y:S02]  /*0f50*/  F2F.F32.F64 R20, R20 ;  /* 0x0000001400147310 */ /* 0x000e240000301000 */
[----:B0-----:R-:W-:-:S05]  /*0f60*/  FSEL R23, R20, +QNAN , !P0 ;  /* 0x7fffffff14177808 */ /* 0x001fca0004000000 */
[----:B------:R0:W-:Y:S01]  /*0f70*/  STG.E desc[UR8][R12.64+-0x8], R23 ;  /* 0xfffff8170c007986 */ /* 0x0001e2000c101908 */
[----:B--2---:R-:W1:Y:S01]  /*0f80*/  MUFU.RCP R0, R3 ;  /* 0x0000000300007308 */ /* 0x004e620000001000 */
[C---:B------:R-:W-:Y:S02]  /*0f90*/  FSETP.NE.AND P4, PT, |R3|.reuse, +INF , PT ;  /* 0x7f8000000300780b */ /* 0x040fe40003f85200 */
[----:B------:R-:W-:-:S05]  /*0fa0*/  FSETP.NEU.AND P3, PT, R3, RZ, PT ;  /* 0x000000ff0300720b */ /* 0x000fca0003f6d000 */
[----:B---3--:R-:W2:Y:S08]  /*0fb0*/  F2F.F64.F32 R6, R24 ;  /* 0x0000001800067310 */ /* 0x008eb00000201800 */
[----:B------:R-:W3:Y:S01]  /*0fc0*/  FCHK P0, R2, R3 ;  /* 0x0000000302007302 */ /* 0x000ee20000000000 */
[----:B-1----:R-:W-:-:S04]  /*0fd0*/  FFMA R25, -R3, R0, 1 ;  /* 0x3f80000003197423 */ /* 0x002fc80000000100 */
[----:B------:R-:W-:Y:S01]  /*0fe0*/  FFMA R0, R0, R25, R0 ;  /* 0x0000001900007223 */ /* 0x000fe20000000000 */
[----:B--2---:R-:W-:-:S03]  /*0ff0*/  DADD R6, -R16, R6 ;  /* 0x0000000010067229 */ /* 0x004fc60000000106 */
[----:B------:R-:W-:-:S05]  /*1000*/  FFMA R25, R0, 100, RZ ;  /* 0x42c8000000197823 */ /* 0x000fca00000000ff */
[----:B------:R-:W-:Y:S01]  /*1010*/  DFMA R16, R6, R18, R16 ;  /* 0x000000120610722b */ /* 0x000fe20000000010 */
[----:B------:R-:W-:-:S04]  /*1020*/  FFMA R6, -R3, R25, 100 ;  /* 0x42c8000003067423 */ /* 0x000fc80000000119 */
[----:B------:R-:W-:Y:S01]  /*1030*/  FFMA R0, R0, R6, R25 ;  /* 0x0000000600007223 */ /* 0x000fe20000000019 */
[----:B0--3--:R-:W-:Y:S06]  /*1040*/  @!P0 BRA `(.L_x_199) ;  /* 0x0000000000088947 */ /* 0x009fec0003800000 */
[----:B------:R-:W-:-:S07]  /*1050*/  MOV R6, 0x1070 ;  /* 0x0000107000067802 */ /* 0x000fce0000000f00 */
[----:B------:R-:W-:Y:S05]  /*1060*/  CALL.REL.NOINC `($__internal_7_$__cuda_sm3x_div_rn_noftz_f32_slowpath) ;  /* 0x00000004009c7944 */ /* 0x000fea0003c00000 */
.L_x_199:
        /* <DEDUP_REMOVED lines=25> */
.L_x_200:
        /* <DEDUP_REMOVED lines=25> */
.L_x_201:
[----:B------:R-:W-:Y:S01]  /*1390*/  FSEL R0, R0, +QNAN , P3 ;  /* 0x7fffffff00007808 */ /* 0x000fe20001800000 */
[----:B------:R-:W-:Y:S01]  /*13a0*/  VIADD R5, R5, 0x4 ;  /* 0x0000000405057836 */ /* 0x000fe20000000000 */
[----:B------:R-:W-:Y:S02]  /*13b0*/  IADD3 R4, PT, PT, R4, 0x4, RZ ;  /* 0x0000000404047810 */ /* 0x000fe40007ffe0ff */
[----:B------:R-:W-:-:S04]  /*13c0*/  FSEL R0, R0, +QNAN , P4 ;  /* 0x7fffffff00007808 */ /* 0x000fc80002000000 */
[----:B------:R-:W0:Y:S01]  /*13d0*/  F2F.F64.F32 R6, R0 ;  /* 0x0000000000067310 */ /* 0x000e220000201800 */
[----:B------:R-:W-:Y:S01]  /*13e0*/  FSETP.NAN.AND P0, PT, R0, R0, PT ;  /* 0x000000000000720b */ /* 0x000fe20003f08000 */
[----:B0-----:R-:W-:-:S10]  /*13f0*/  DMUL R6, R16, R6 ;  /* 0x0000000610067228 */ /* 0x001fd40000000000 */
[----:B------:R-:W0:Y:S02]  /*1400*/  F2F.F32.F64 R6, R6 ;  /* 0x0000000600067310 */ /* 0x000e240000301000 */
[----:B0-----:R-:W-:Y:S02]  /*1410*/  FSEL R3, R6, +QNAN , !P0 ;  /* 0x7fffffff06037808 */ /* 0x001fe40004000000 */
[----:B------:R-:W-:-:S03]  /*1420*/  ISETP.GE.AND P0, PT, R5, UR6, PT ;  /* 0x0000000605007c0c */ /* 0x000fc6000bf06270 */
[----:B------:R0:W-:Y:S10]  /*1430*/  STG.E desc[UR8][R12.64+0x4], R3 ;  /* 0x000004030c007986 */ /* 0x0001f4000c101908 */
[----:B------:R-:W-:Y:S05]  /*1440*/  @!P0 BRA `(.L_x_202) ;  /* 0xfffffff8004c8947 */ /* 0x000fea000383ffff */
[----:B------:R-:W-:Y:S05]  /*1450*/  EXIT ;  /* 0x000000000000794d */ /* 0x000fea0003800000 */
        .weak           $__internal_6_$__cuda_sm20_dblrcp_rn_slowpath_v3
        .type           $__internal_6_$__cuda_sm20_dblrcp_rn_slowpath_v3,@function
        .size           $__internal_6_$__cuda_sm20_dblrcp_rn_slowpath_v3,($__internal_7_$__cuda_sm3x_div_rn_noftz_f32_slowpath - $__internal_6_$__cuda_sm20_dblrcp_rn_slowpath_v3)
$__internal_6_$__cuda_sm20_dblrcp_rn_slowpath_v3:
        /* <DEDUP_REMOVED lines=10> */
[----:B------:R-:W-:Y:S02]  /*1500*/  VIADD R7, R3, 0xc0200000 ;  /* 0xc020000003077836 */ /* 0x000fe40000000000 */
[----:B------:R-:W-:Y:S02]  /*1510*/  IMAD.MOV.U32 R6, RZ, RZ, R2 ;  /* 0x000000ffff067224 */ /* 0x000fe400078e0002 */
        /* <DEDUP_REMOVED lines=11> */
.L_x_205:
        /* <DEDUP_REMOVED lines=10> */
.L_x_203:
[----:B------:R-:W-:Y:S01]  /*1670*/  LOP3.LUT R7, R3, 0x80000, RZ, 0xfc, !PT ;  /* 0x0008000003077812 */ /* 0x000fe200078efcff */
[----:B------:R-:W-:-:S07]  /*1680*/  IMAD.MOV.U32 R6, RZ, RZ, R2 ;  /* 0x000000ffff067224 */ /* 0x000fce00078e0002 */
.L_x_204:
[----:B------:R-:W-:Y:S01]  /*1690*/  IMAD.MOV.U32 R2, RZ, RZ, R0 ;  /* 0x000000ffff027224 */ /* 0x000fe200078e0000 */
[----:B------:R-:W-:Y:S01]  /*16a0*/  MOV R3, 0x0 ;  /* 0x0000000000037802 */ /* 0x000fe20000000f00 */
[----:B------:R-:W-:Y:S02]  /*16b0*/  IMAD.MOV.U32 R18, RZ, RZ, R6 ;  /* 0x000000ffff127224 */ /* 0x000fe400078e0006 */
[----:B------:R-:W-:Y:S01]  /*16c0*/  IMAD.MOV.U32 R19, RZ, RZ, R7 ;  /* 0x000000ffff137224 */ /* 0x000fe200078e0007 */
[----:B------:R-:W-:Y:S06]  /*16d0*/  RET.REL.NODEC R2 `(natr_batch_f32) ;  /* 0xffffffe802487950 */ /* 0x000fec0003c3ffff */
        .weak           $__internal_7_$__cuda_sm3x_div_rn_noftz_f32_slowpath
        .type           $__internal_7_$__cuda_sm3x_div_rn_noftz_f32_slowpath,@function
        .size           $__internal_7_$__cuda_sm3x_div_rn_noftz_f32_slowpath,(.L_x_237 - $__internal_7_$__cuda_sm3x_div_rn_noftz_f32_slowpath)
$__internal_7_$__cuda_sm3x_div_rn_noftz_f32_slowpath:
[----:B------:R-:W-:Y:S01]  /*16e0*/  SHF.R.U32.HI R7, RZ, 0x17, R3 ;  /* 0x00000017ff077819 */ /* 0x000fe20000011603 */
[----:B------:R-:W-:Y:S01]  /*16f0*/  IMAD.MOV.U32 R21, RZ, RZ, 0x42c80000 ;  /* 0x42c80000ff157424 */ /* 0x000fe200078e00ff */
[----:B------:R-:W-:Y:S02]  /*1700*/  SHF.R.U32.HI R24, RZ, 0x17, R2 ;  /* 0x00000017ff187819 */ /* 0x000fe40000011602 */
[----:B------:R-:W-:Y:S02]  /*1710*/  LOP3.LUT R7, R7, 0xff, RZ, 0xc0, !PT ;  /* 0x000000ff07077812 */ /* 0x000fe400078ec0ff */
[----:B------:R-:W-:-:S03]  /*1720*/  LOP3.LUT R24, R24, 0xff, RZ, 0xc0, !PT ;  /* 0x000000ff18187812 */ /* 0x000fc600078ec0ff */
[----:B------:R-:W-:Y:S02]  /*1730*/  VIADD R23, R7, 0xffffffff ;  /* 0xffffffff07177836 */ /* 0x000fe40000000000 */
[----:B------:R-:W-:-:S03]  /*1740*/  VIADD R22, R24, 0xffffffff ;  /* 0xffffffff18167836 */ /* 0x000fc60000000000 */
[----:B------:R-:W-:-:S04]  /*1750*/  ISETP.GT.U32.AND P0, PT, R23, 0xfd, PT ;  /* 0x000000fd1700780c */ /* 0x000fc80003f04070 */
[----:B------:R-:W-:-:S13]  /*1760*/  ISETP.GT.U32.OR P0, PT, R22, 0xfd, P0 ;  /* 0x000000fd1600780c */ /* 0x000fda0000704470 */
[----:B------:R-:W-:Y:S01]  /*1770*/  @!P0 IMAD.MOV.U32 R20, RZ, RZ, RZ ;  /* 0x000000ffff148224 */ /* 0x000fe200078e00ff */
[----:B------:R-:W-:Y:S06]  /*1780*/  @!P0 BRA `(.L_x_206) ;  /* 0x0000000000608947 */ /* 0x000fec0003800000 */
[----:B------:R-:W-:Y:S01]  /*1790*/  IMAD.MOV.U32 R0, RZ, RZ, 0x42c80000 ;  /* 0x42c80000ff007424 */ /* 0x000fe200078e00ff */
        /* <DEDUP_REMOVED lines=18> */
[----:B------:R-:W-:Y:S02]  /*18c0*/  @P0 IMAD.MOV.U32 R20, RZ, RZ, RZ ;  /* 0x000000ffff140224 */ /* 0x000fe400078e00ff */
[----:B------:R-:W-:Y:S01]  /*18d0*/  @!P0 FFMA R21, R0, 1.84467440737095516160e+19, RZ ;  /* 0x5f80000000158823 */ /* 0x000fe200000000ff */
[----:B------:R-:W-:Y:S02]  /*18e0*/  @!P0 IMAD.MOV.U32 R20, RZ, RZ, -0x40 ;  /* 0xffffffc0ff148424 */ /* 0x000fe400078e00ff */
[----:B------:R-:W-:Y:S02]  /*18f0*/  @!P1 FFMA R3, R3, 1.84467440737095516160e+19, RZ ;  /* 0x5f80000003039823 */ /* 0x000fe400000000ff */
[----:B------:R-:W-:-:S07]  /*1900*/  @!P1 VIADD R20, R20, 0x40 ;  /* 0x0000004014149836 */ /* 0x000fce0000000000 */
.L_x_206:
[----:B------:R-:W-:Y:S02]  /*1910*/  LEA R28, R7, 0xc0800000, 0x17 ;  /* 0xc0800000071c7811 */ /* 0x000fe400078eb8ff */
[----:B------:R-:W-:-:S03]  /*1920*/  IADD3 R24, PT, PT, R24, -0x7f, RZ ;  /* 0xffffff8118187810 */ /* 0x000fc60007ffe0ff */
[----:B------:R-:W-:-:S04]  /*1930*/  IMAD.IADD R28, R3, 0x1, -R28 ;  /* 0x00000001031c7824 */ /* 0x000fc800078e0a1c */
[----:B------:R-:W0:Y:S01]  /*1940*/  MUFU.RCP R0, R28 ;  /* 0x0000001c00007308 */ /* 0x000e220000001000 */
[----:B------:R-:W-:-:S04]  /*1950*/  FADD.FTZ R3, -R28, -RZ ;  /* 0x800000ff1c037221 */ /* 0x000fc80000010100 */
[----:B0-----:R-:W-:-:S04]  /*1960*/  FFMA R23, R0, R3, 1 ;  /* 0x3f80000000177423 */ /* 0x001fc80000000003 */
[----:B------:R-:W-:Y:S01]  /*1970*/  FFMA R23, R0, R23, R0 ;  /* 0x0000001700177223 */ /* 0x000fe20000000000 */
[----:B------:R-:W-:-:S04]  /*1980*/  IMAD R0, R24, -0x800000, R21 ;  /* 0xff80000018007824 */ /* 0x000fc800078e0215 */
[----:B------:R-:W-:-:S04]  /*1990*/  FFMA R22, R0, R23, RZ ;  /* 0x0000001700167223 */ /* 0x000fc800000000ff */
[----:B------:R-:W-:-:S04]  /*19a0*/  FFMA R21, R3, R22, R0 ;  /* 0x0000001603157223 */ /* 0x000fc80000000000 */
[----:B------:R-:W-:Y:S01]  /*19b0*/  FFMA R22, R23, R21, R22 ;  /* 0x0000001517167223 */ /* 0x000fe20000000016 */
[----:B------:R-:W-:-:S03]  /*19c0*/  IADD3 R21, PT, PT, R24, 0x7f, -R7 ;  /* 0x0000007f18157810 */ /* 0x000fc60007ffe807 */
[----:B------:R-:W-:Y:S02]  /*19d0*/  FFMA R3, R3, R22, R0 ;  /* 0x0000001603037223 */ /* 0x000fe40000000000 */
[----:B------:R-:W-:Y:S02]  /*19e0*/  IMAD.IADD R21, R21, 0x1, R20 ;  /* 0x0000000115157824 */ /* 0x000fe400078e0214 */
[----:B------:R-:W-:-:S05]  /*19f0*/  FFMA R0, R23, R3, R22 ;  /* 0x0000000317007223 */ /* 0x000fca0000000016 */
[----:B------:R-:W-:-:S04]  /*1a00*/  SHF.R.U32.HI R7, RZ, 0x17, R0 ;  /* 0x00000017ff077819 */ /* 0x000fc80000011600 */
[----:B------:R-:W-:-:S05]  /*1a10*/  LOP3.LUT R20, R7, 0xff, RZ, 0xc0, !PT ;  /* 0x000000ff07147812 */ /* 0x000fca00078ec0ff */
[----:B------:R-:W-:-:S04]  /*1a20*/  IMAD.IADD R7, R20, 0x1, R21 ;  /* 0x0000000114077824 */ /* 0x000fc800078e0215 */
        /* <DEDUP_REMOVED lines=13> */
[C---:B------:R-:W-:Y:S01]  /*1b00*/  VIADD R3, R7.reuse, 0x20 ;  /* 0x0000002007037836 */ /* 0x040fe20000000000 */
[C---:B------:R-:W-:Y:S02]  /*1b10*/  ISETP.NE.AND P0, PT, R7.reuse, RZ, PT ;  /* 0x000000ff0700720c */ /* 0x040fe40003f05270 */
[----:B------:R-:W-:Y:S02]  /*1b20*/  LOP3.LUT R20, R20, 0x7fffff, RZ, 0xc0, !PT ;  /* 0x007fffff14147812 */ /* 0x000fe400078ec0ff */
[----:B------:R-:W-:Y:S01]  /*1b30*/  ISETP.NE.AND P1, PT, R7, RZ, PT ;  /* 0x000000ff0700720c */ /* 0x000fe20003f25270 */
[----:B------:R-:W-:Y:S01]  /*1b40*/  IMAD.MOV R7, RZ, RZ, -R7 ;  /* 0x000000ffff077224 */ /* 0x000fe200078e0a07 */
[----:B------:R-:W-:-:S02]  /*1b50*/  LOP3.LUT R20, R20, 0x800000, RZ, 0xfc, !PT ;  /* 0x0080000014147812 */ /* 0x000fc400078efcff */
[----:B------:R-:W-:Y:S02]  /*1b60*/  FSETP.NEU.FTZ.AND P2, PT, R21, R22, PT ;  /* 0x000000161500720b */ /* 0x000fe40003f5d000 */
[----:B------:R-:W-:Y:S02]  /*1b70*/  SHF.L.U32 R3, R20, R3, RZ ;  /* 0x0000000314037219 */ /* 0x000fe400000006ff */
[----:B------:R-:W-:Y:S02]  /*1b80*/  SEL R7, R7, RZ, P0 ;  /* 0x000000ff07077207 */ /* 0x000fe40000000000 */
[----:B------:R-:W-:Y:S02]  /*1b90*/  ISETP.NE.AND P1, PT, R3, RZ, P1 ;  /* 0x000000ff0300720c */ /* 0x000fe40000f25270 */
[----:B------:R-:W-:Y:S02]  /*1ba0*/  SHF.R.U32.HI R20, RZ, R7, R20 ;  /* 0x00000007ff147219 */ /* 0x000fe40000011614 */
[----:B------:R-:W-:-:S02]  /*1bb0*/  PLOP3.LUT P1, PT, P2, P1, PT, 0xf8, 0x8f ;  /* 0x00000000008f781c */ /* 0x000fc40001723f70 */
[----:B------:R-:W-:Y:S02]  /*1bc0*/  SHF.R.U32.HI R7, RZ, 0x1, R20 ;  /* 0x00000001ff077819 */ /* 0x000fe40000011614 */
[----:B------:R-:W-:-:S04]  /*1bd0*/  SEL R22, RZ, 0x1, !P1 ;  /* 0x00000001ff167807 */ /* 0x000fc80004800000 */
[----:B------:R-:W-:-:S04]  /*1be0*/  LOP3.LUT R3, R22, 0x1, R7, 0xf8, !PT ;  /* 0x0000000116037812 */ /* 0x000fc800078ef807 */
[----:B------:R-:W-:-:S05]  /*1bf0*/  LOP3.LUT R20, R3, R20, RZ, 0xc0, !PT ;  /* 0x0000001403147212 */ /* 0x000fca00078ec0ff */
[----:B------:R-:W-:-:S05]  /*1c00*/  IMAD.IADD R7, R7, 0x1, R20 ;  /* 0x0000000107077824 */ /* 0x000fca00078e0214 */
[----:B------:R-:W-:Y:S01]  /*1c10*/  LOP3.LUT R0, R7, R0, RZ, 0xfc, !PT ;  /* 0x0000000007007212 */ /* 0x000fe200078efcff */
[----:B------:R-:W-:Y:S06]  /*1c20*/  BRA `(.L_x_213) ;  /* 0x0000000000347947 */ /* 0x000fec0003800000 */
.L_x_212:
[----:B------:R-:W-:-:S04]  /*1c30*/  LOP3.LUT R0, R0, 0x80000000, RZ, 0xc0, !PT ;  /* 0x8000000000007812 */ /* 0x000fc800078ec0ff */
[----:B------:R-:W-:Y:S01]  /*1c40*/  LOP3.LUT R0, R0, 0x7f800000, RZ, 0xfc, !PT ;  /* 0x7f80000000007812 */ /* 0x000fe200078efcff */
[----:B------:R-:W-:Y:S06]  /*1c50*/  BRA `(.L_x_213) ;  /* 0x0000000000287947 */ /* 0x000fec0003800000 */
.L_x_211:
[----:B------:R-:W-:Y:S01]  /*1c60*/  IMAD R0, R21, 0x800000, R0 ;  /* 0x0080000015007824 */ /* 0x000fe200078e0200 */
[----:B------:R-:W-:Y:S06]  /*1c70*/  BRA `(.L_x_213) ;  /* 0x0000000000207947 */ /* 0x000fec0003800000 */
.L_x_210:
[----:B------:R-:W-:-:S04]  /*1c80*/  LOP3.LUT R3, R3, 0x80000000, R21, 0x48, !PT ;  /* 0x8000000003037812 */ /* 0x000fc800078e4815 */
[----:B------:R-:W-:Y:S01]  /*1c90*/  LOP3.LUT R0, R3, 0x7f800000, RZ, 0xfc, !PT ;  /* 0x7f80000003007812 */ /* 0x000fe200078efcff */
[----:B------:R-:W-:Y:S06]  /*1ca0*/  BRA `(.L_x_213) ;  /* 0x0000000000147947 */ /* 0x000fec0003800000 */
.L_x_209:
[----:B------:R-:W-:Y:S01]  /*1cb0*/  LOP3.LUT R0, R3, 0x80000000, R21, 0x48, !PT ;  /* 0x8000000003007812 */ /* 0x000fe200078e4815 */
[----:B------:R-:W-:Y:S06]  /*1cc0*/  BRA `(.L_x_213) ;  /* 0x00000000000c7947 */ /* 0x000fec0003800000 */
.L_x_208:
[----:B------:R-:W0:Y:S01]  /*1cd0*/  MUFU.RSQ R0, -QNAN ;  /* 0xffc0000000007908 */ /* 0x000e220000001400 */
[----:B------:R-:W-:Y:S05]  /*1ce0*/  BRA `(.L_x_213) ;  /* 0x0000000000047947 */ /* 0x000fea0003800000 */
.L_x_207:
[----:B------:R-:W-:-:S07]  /*1cf0*/  FADD.FTZ R0, R0, R3 ;  /* 0x0000000300007221 */ /* 0x000fce0000010000 */
.L_x_213:
[----:B------:R-:W-:-:S04]  /*1d00*/  IMAD.MOV.U32 R7, RZ, RZ, 0x0 ;  /* 0x00000000ff077424 */ /* 0x000fc800078e00ff */
[----:B0-----:R-:W-:Y:S05]  /*1d10*/  RET.REL.NODEC R6 `(natr_batch_f32) ;  /* 0xffffffe006b87950 */ /* 0x001fea0003c3ffff */
.L_x_214:
        /* <DEDUP_REMOVED lines=14> */
.L_x_237:


//--------------------- .text.natr_make_inv_close100 --------------------------
	.section	.text.natr_make_inv_close100,"ax",@progbits
	.align	128
        .global         natr_make_inv_close100
        .type           natr_make_inv_close100,@function
        .size           natr_make_inv_close100,(.L_x_238 - natr_make_inv_close100)
        .other          natr_make_inv_close100,@"STO_CUDA_ENTRY STV_DEFAULT"
natr_make_inv_close100:
.text.natr_make_inv_close100:
[----:B------:R-:W-:Y:S01]  /*0000*/  LDC R1, c[0x0][0x37c] ;  /* 0x0000df00ff017b82 */ /* 0x000fe20000000800 */
[----:B------:R-:W0:Y:S07]  /*0010*/  S2R R3, SR_TID.X ;  /* 0x0000000000037919 */ /* 0x000e2e0000002100 */
[----:B------:R-:W0:Y:S01]  /*0020*/  S2UR UR4, SR_CTAID.X ;  /* 0x00000000000479c3 */ /* 0x000e220000002500 */
[----:B------:R-:W1:Y:S07]  /*0030*/  LDCU UR5, c[0x0][0x388] ;  /* 0x00007100ff0577ac */ /* 0x000e6e0008000800 */
[----:B------:R-:W0:Y:S02]  /*0040*/  LDC R2, c[0x0][0x360] ;  /* 0x0000d800ff027b82 */ /* 0x000e240000000800 */
[----:B0-----:R-:W-:-:S05]  /*0050*/  IMAD R2, R2, UR4, R3 ;  /* 0x0000000402027c24 */ /* 0x001fca000f8e0203 */
[----:B-1----:R-:W-:-:S13]  /*0060*/  ISETP.GE.AND P0, PT, R2, UR5, PT ;  /* 0x0000000502007c0c */ /* 0x002fda000bf06270 */
[----:B------:R-:W-:Y:S05]  /*0070*/  @P0 EXIT ;  /* 0x000000000000094d */ /* 0x000fea0003800000 */
[----:B------:R-:W0:Y:S01]  /*0080*/  LDC.64 R4, c[0x0][0x380] ;  /* 0x0000e000ff047b82 */ /* 0x000e220000000a00 */
[----:B------:R-:W1:Y:S01]  /*0090*/  LDCU.64 UR6, c[0x0][0x358] ;  /* 0x00006b00ff0677ac */ /* 0x000e620008000a00 */
[----:B0-----:R-:W-:-:S06]  /*00a0*/  IMAD.WIDE R4, R2, 0x4, R4 ;  /* 0x0000000402047825 */ /* 0x001fcc00078e0204 */
[----:B-1----:R-:W2:Y:S01]  /*00b0*/  LDG.E.CONSTANT R5, desc[UR6][R4.64] ;  /* 0x0000000604057981 */ /* 0x002ea2000c1e9900 */
[----:B------:R-:W-:Y:S01]  /*00c0*/  UMOV UR4, 0x42c80000 ;  /* 0x42c8000000047882 */ /* 0x000fe20000000000 */
[----:B------:R-:W-:Y:S01]  /*00d0*/  BSSY.RECONVERGENT B1, `(.L_x_215) ;  /* 0x000000f000017945 */ /* 0x000fe20003800200 */
[----:B------:R-:W-:Y:S01]  /*00e0*/  IMAD.U32 R8, RZ, RZ, UR4 ;  /* 0x00000004ff087e24 */ /* 0x000fe2000f8e00ff */
        /* <DEDUP_REMOVED lines=10> */
[----:B------:R-:W-:-:S07]  /*0190*/  MOV R4, 0x1b0 ;  /* 0x000001b000047802 */ /* 0x000fce0000000f00 */
[----:B------:R-:W-:Y:S05]  /*01a0*/  CALL.REL.NOINC `($__internal_8_$__cuda_sm3x_div_rn_noftz_f32_slowpath) ;  /* 0x0000000000207944 */ /* 0x000fea0003c00000 */
[----:B------:R-:W-:-:S07]  /*01b0*/  IMAD.MOV.U32 R0, RZ, RZ, R6 ;  /* 0x000000ffff007224 */ /* 0x000fce00078e0006 */
.L_x_216:
[----:B------:R-:W-:Y:S05]  /*01c0*/  BSYNC.RECONVERGENT B1 ;  /* 0x0000000000017941 */ /* 0x000fea0003800200 */
.L_x_215:
[----:B------:R-:W0:Y:S01]  /*01d0*/  LDC.64 R4, c[0x0][0x390] ;  /* 0x0000e400ff047b82 */ /* 0x000e220000000a00 */
[----:B------:R-:W-:Y:S01]  /*01e0*/  FSEL R0, R0, +QNAN , P3 ;  /* 0x7fffffff00007808 */ /* 0x000fe20001800000 */
[----:B0-----:R-:W-:-:S03]  /*01f0*/  IMAD.WIDE R2, R2, 0x4, R4 ;  /* 0x0000000402027825 */ /* 0x001fc600078e0204 */
[----:B------:R-:W-:-:S05]  /*0200*/  FSEL R5, R0, +QNAN , P2 ;  /* 0x7fffffff00057808 */ /* 0x000fca0001000000 */
[----:B------:R-:W-:Y:S01]  /*0210*/  STG.E desc[UR6][R2.64], R5 ;  /* 0x0000000502007986 */ /* 0x000fe2000c101906 */
[----:B------:R-:W-:Y:S05]  /*0220*/  EXIT ;  /* 0x000000000000794d */ /* 0x000fea0003800000 */
        .weak           $__internal_8_$__cuda_sm3x_div_rn_noftz_f32_slowpath
        .type           $__internal_8_$__cuda_sm3x_div_rn_noftz_f32_slowpath,@function
        .size           $__internal_8_$__cuda_sm3x_div_rn_noftz_f32_slowpath,(.L_x_238 - $__internal_8_$__cuda_sm3x_div_rn_noftz_f32_slowpath)
$__internal_8_$__cuda_sm3x_div_rn_noftz_f32_slowpath:
[--C-:B------:R-:W-:Y:S01]  /*0230*/  SHF.R.U32.HI R0, RZ, 0x17, R5.reuse ;  /* 0x00000017ff007819 */ /* 0x100fe20000011605 */
[----:B------:R-:W-:Y:S04]  /*0240*/  BSSY.RECONVERGENT B0, `(.L_x_217) ;  /* 0x000005d000007945 */ /* 0x000fe80003800200 */
[----:B------:R-:W-:Y:S01]  /*0250*/  BSSY.RELIABLE B2, `(.L_x_218) ;  /* 0x000001b000027945 */ /* 0x000fe20003800100 */
[----:B------:R-:W-:Y:S01]  /*0260*/  IMAD.MOV.U32 R6, RZ, RZ, R5 ;  /* 0x000000ffff067224 */ /* 0x000fe200078e0005 */
[----:B------:R-:W-:-:S05]  /*0270*/  LOP3.LUT R3, R0, 0xff, RZ, 0xc0, !PT ;  /* 0x000000ff00037812 */ /* 0x000fca00078ec0ff */
[----:B------:R-:W-:-:S05]  /*0280*/  VIADD R7, R3, 0xffffffff ;  /* 0xffffffff03077836 */ /* 0x000fca0000000000 */
[----:B------:R-:W-:-:S13]  /*0290*/  ISETP.GT.U32.AND P0, PT, R7, 0xfd, PT ;  /* 0x000000fd0700780c */ /* 0x000fda0003f04070 */
[----:B------:R-:W-:Y:S01]  /*02a0*/  @!P0 IMAD.MOV.U32 R8, RZ, RZ, RZ ;  /* 0x000000ffff088224 */ /* 0x000fe200078e00ff */
[----:B------:R-:W-:Y:S06]  /*02b0*/  @!P0 BRA `(.L_x_219) ;  /* 0x0000000000508947 */ /* 0x000fec0003800000 */
[----:B------:R-:W-:Y:S01]  /*02c0*/  FSETP.GTU.FTZ.AND P0, PT, |R5|, +INF , PT ;  /* 0x7f8000000500780b */ /* 0x000fe20003f1c200 */
[----:B------:R-:W-:-:S12]  /*02d0*/  IMAD.MOV.U32 R0, RZ, RZ, R5 ;  /* 0x000000ffff007224 */ /* 0x000fd800078e0005 */
        /* <DEDUP_REMOVED lines=14> */
[----:B------:R-:W-:Y:S01]  /*03c0*/  ISETP.GE.AND P0, PT, R7, RZ, PT ;  /* 0x000000ff0700720c */ /* 0x000fe20003f06270 */
[----:B------:R-:W-:-:S12]  /*03d0*/  IMAD.MOV.U32 R8, RZ, RZ, RZ ;  /* 0x000000ffff087224 */ /* 0x000fd800078e00ff */
[----:B------:R-:W-:Y:S01]  /*03e0*/  @!P0 FFMA R6, R0, 1.84467440737095516160e+19, RZ ;  /* 0x5f80000000068823 */ /* 0x000fe200000000ff */
[----:B------:R-:W-:-:S07]  /*03f0*/  @!P0 VIADD R8, R8, 0x40 ;  /* 0x0000004008088836 */ /* 0x000fce0000000000 */
.L_x_219:
[----:B------:R-:W-:Y:S05]  /*0400*/  BSYNC.RELIABLE B2 ;  /* 0x0000000000027941 */ /* 0x000fea0003800100 */
.L_x_218:
[----:B------:R-:W-:Y:S01]  /*0410*/  LEA R5, R3, 0xc0800000, 0x17 ;  /* 0xc080000003057811 */ /* 0x000fe200078eb8ff */
[----:B------:R-:W-:Y:S01]  /*0420*/  UMOV UR4, 0x42c80000 ;  /* 0x42c8000000047882 */ /* 0x000fe20000000000 */
[----:B------:R-:W-:Y:S01]  /*0430*/  IADD3 R3, PT, PT, R8, 0x85, -R3 ;  /* 0x0000008508037810 */ /* 0x000fe20007ffe803 */
[----:B------:R-:W-:Y:S01]  /*0440*/  UIADD3 UR4, UPT, UPT, UR4, -0x3000000, URZ ;  /* 0xfd00000004047890 */ /* 0x000fe2000fffe0ff */
[----:B------:R-:W-:Y:S01]  /*0450*/  BSSY.RECONVERGENT B2, `(.L_x_224) ;  /* 0x0000032000027945 */ /* 0x000fe20003800200 */
[----:B------:R-:W-:-:S04]  /*0460*/  IMAD.IADD R5, R6, 0x1, -R5 ;  /* 0x0000000106057824 */ /* 0x000fc800078e0a05 */
        /* <DEDUP_REMOVED lines=22> */
[CC--:B------:R-:W-:Y:S01]  /*05d0*/  FFMA.RZ R3, R0.reuse, R10.reuse, R9 ;  /* 0x0000000a00037223 */ /* 0x0c0fe2000000c009 */
[C---:B------:R-:W-:Y:S01]  /*05e0*/  VIADD R8, R7.reuse, 0x20 ;  /* 0x0000002007087836 */ /* 0x040fe20000000000 */
[C---:B------:R-:W-:Y:S02]  /*05f0*/  ISETP.NE.AND P4, PT, R7.reuse, RZ, PT ;  /* 0x000000ff0700720c */ /* 0x040fe40003f85270 */
[----:B------:R-:W-:Y:S01]  /*0600*/  ISETP.NE.AND P1, PT, R7, RZ, PT ;  /* 0x000000ff0700720c */ /* 0x000fe20003f25270 */
[----:B------:R-:W-:Y:S01]  /*0610*/  IMAD.MOV R7, RZ, RZ, -R7 ;  /* 0x000000ffff077224 */ /* 0x000fe200078e0a07 */
[----:B------:R-:W-:Y:S01]  /*0620*/  LOP3.LUT R5, R3, 0x7fffff, RZ, 0xc0, !PT ;  /* 0x007fffff03057812 */ /* 0x000fe200078ec0ff */
[CCC-:B------:R-:W-:Y:S01]  /*0630*/  FFMA.RP R3, R0.reuse, R10.reuse, R9.reuse ;  /* 0x0000000a00037223 */ /* 0x1c0fe20000008009 */
[----:B------:R-:W-:Y:S02]  /*0640*/  FFMA.RM R0, R0, R10, R9 ;  /* 0x0000000a00007223 */ /* 0x000fe40000004009 */
[----:B------:R-:W-:-:S03]  /*0650*/  LOP3.LUT R5, R5, 0x800000, RZ, 0xfc, !PT ;  /* 0x0080000005057812 */ /* 0x000fc600078efcff */
        /* <DEDUP_REMOVED lines=13> */
.L_x_226:
[----:B------:R-:W-:-:S04]  /*0730*/  LOP3.LUT R6, R6, 0x80000000, RZ, 0xc0, !PT ;  /* 0x8000000006067812 */ /* 0x000fc800078ec0ff */
[----:B------:R-:W-:Y:S01]  /*0740*/  LOP3.LUT R6, R6, 0x7f800000, RZ, 0xfc, !PT ;  /* 0x7f80000006067812 */ /* 0x000fe200078efcff */
[----:B------:R-:W-:Y:S06]  /*0750*/  BRA `(.L_x_227) ;  /* 0x0000000000047947 */ /* 0x000fec0003800000 */
.L_x_225:
[----:B------:R-:W-:-:S07]  /*0760*/  IMAD R6, R3, 0x800000, R6 ;  /* 0x0080000003067824 */ /* 0x000fce00078e0206 */
.L_x_227:
[----:B------:R-:W-:Y:S05]  /*0770*/  BSYNC.RECONVERGENT B2 ;  /* 0x0000000000027941 */ /* 0x000fea0003800200 */
.L_x_224:
[----:B------:R-:W-:Y:S05]  /*0780*/  BRA `(.L_x_228) ;  /* 0x0000000000207947 */ /* 0x000fea0003800000 */
.L_x_223:
[----:B------:R-:W-:-:S04]  /*0790*/  LOP3.LUT R6, R6, 0x80000000, R5, 0x48, !PT ;  /* 0x8000000006067812 */ /* 0x000fc800078e4805 */
[----:B------:R-:W-:Y:S01]  /*07a0*/  LOP3.LUT R6, R6, 0x7f800000, RZ, 0xfc, !PT ;  /* 0x7f80000006067812 */ /* 0x000fe200078efcff */
[----:B------:R-:W-:Y:S06]  /*07b0*/  BRA `(.L_x_228) ;  /* 0x0000000000147947 */ /* 0x000fec0003800000 */
.L_x_222:
[----:B------:R-:W-:Y:S01]  /*07c0*/  LOP3.LUT R6, R6, 0x80000000, R5, 0x48, !PT ;  /* 0x8000000006067812 */ /* 0x000fe200078e4805 */
[----:B------:R-:W-:Y:S06]  /*07d0*/  BRA `(.L_x_228) ;  /* 0x00000000000c7947 */ /* 0x000fec0003800000 */
.L_x_221:
[----:B------:R-:W0:Y:S01]  /*07e0*/  MUFU.RSQ R6, -QNAN ;  /* 0xffc0000000067908 */ /* 0x000e220000001400 */
[----:B------:R-:W-:Y:S05]  /*07f0*/  BRA `(.L_x_228) ;  /* 0x0000000000047947 */ /* 0x000fea0003800000 */
.L_x_220:
[----:B------:R-:W-:-:S07]  /*0800*/  FADD.FTZ R6, R0, 100 ;  /* 0x42c8000000067421 */ /* 0x000fce0000010000 */
.L_x_228:
[----:B------:R-:W-:Y:S05]  /*0810*/  BSYNC.RECONVERGENT B0 ;  /* 0x0000000000007941 */ /* 0x000fea0003800200 */
.L_x_217:
[----:B------:R-:W-:-:S04]  /*0820*/  IMAD.MOV.U32 R5, RZ, RZ, 0x0 ;  /* 0x00000000ff057424 */ /* 0x000fc800078e00ff */
[----:B0-----:R-:W-:Y:S05]  /*0830*/  RET.REL.NODEC R4 `(natr_make_inv_close100) ;  /* 0xfffffff404f07950 */ /* 0x001fea0003c3ffff */
.L_x_229:
        /* <DEDUP_REMOVED lines=12> */
.L_x_238:


//--------------------- .nv.shared.reserved.0     --------------------------
	.section	.nv.shared.reserved.0,"aw",@nobits
	.weak		__nv_reservedSMEM_offset_0_alias
	.size		__nv_reservedSMEM_offset_0_alias, 0, 64
	.other		__nv_reservedSMEM_offset_0_alias,@"STO_CUDA_RESERVED_SHARED STV_DEFAULT"
__nv_reservedSMEM_offset_0_alias:
	.zero		0
	.zero		64


//--------------------- .nv.shared.natr_batch_warp_io_f32_with_inv --------------------------
	.section	.nv.shared.natr_batch_warp_io_f32_with_inv,"aw",@nobits
	.sectionflags	@""
	.align	8
.nv.shared.natr_batch_warp_io_f32_with_inv:
	.zero		1536


//--------------------- .nv.shared.natr_batch_warp_io_f32 --------------------------
	.section	.nv.shared.natr_batch_warp_io_f32,"aw",@nobits
	.sectionflags	@""
	.align	8
.nv.shared.natr_batch_warp_io_f32:
	.zero		1536


//--------------------- .nv.shared.natr_batch_f32_with_inv --------------------------
	.section	.nv.shared.natr_batch_f32_with_inv,"aw",@nobits
	.sectionflags	@""
	.align	4
.nv.shared.natr_batch_f32_with_inv:
	.zero		1152


//--------------------- .nv.shared.natr_batch_f32 --------------------------
	.section	.nv.shared.natr_batch_f32,"aw",@nobits
	.sectionflags	@""
	.align	4
.nv.shared.natr_batch_f32:
	.zero		1152


//--------------------- .nv.constant0.natr_many_series_one_param_f32 --------------------------
	.section	.nv.constant0.natr_many_series_one_param_f32,"a",@progbits
	.sectionflags	@""
	.align	4
.nv.constant0.natr_many_series_one_param_f32:
	.zero		952


//--------------------- .nv.constant0.natr_batch_warp_io_f32_with_inv --------------------------
	.section	.nv.constant0.natr_batch_warp_io_f32_with_inv,"a",@progbits
	.sectionflags	@""
	.align	4
.nv.constant0.natr_batch_warp_io_f32_with_inv:
	.zero		944


//--------------------- .nv.constant0.natr_batch_warp_io_f32 --------------------------
	.section	.nv.constant0.natr_batch_warp_io_f32,"a",@progbits
	.sectionflags	@""
	.align	4
.nv.constant0.natr_batch_warp_io_f32:
	.zero		944


//--------------------- .nv.constant0.natr_batch_f32_with_inv --------------------------
	.section	.nv.constant0.natr_batch_f32_with_inv,"a",@progbits
	.sectionflags	@""
	.align	4
.nv.constant0.natr_batch_f32_with_inv:
	.zero		944


//--------------------- .nv.constant0.natr_batch_f32 --------------------------
	.section	.nv.constant0.natr_batch_f32,"a",@progbits
	.sectionflags	@""
	.align	4
.nv.constant0.natr_batch_f32:
	.zero		944


//--------------------- .nv.constant0.natr_make_inv_close100 --------------------------
	.section	.nv.constant0.natr_make_inv_close100,"a",@progbits
	.sectionflags	@""
	.align	4
.nv.constant0.natr_make_inv_close100:
	.zero		920


//--------------------- SYMBOLS --------------------------

	.type		.nv.reservedSmem.offset0,@object
	.size		.nv.reservedSmem.offset0,0x4
	.type		.nv.reservedSmem.cap,@object
	.size		.nv.reservedSmem.cap,0x4
